def attn_fwd(
    Q,
    K,
    V,
    Out,
    Lse,
    sm_scale,
    stride_qz,
    stride_qh,
    stride_qm,
    stride_qk,
    stride_kz,
    stride_kh,
    stride_kn,
    stride_kk,
    stride_vz,
    stride_vh,
    stride_vn,
    stride_vk,
    stride_oz,
    stride_oh,
    stride_om,
    stride_ok,
    seqlen_q,
    seqlen_k,
    BLOCK_M: tl.constexpr,
    BLOCK_N: tl.constexpr,
    HEAD_DIM: tl.constexpr,
    CAUSAL: tl.constexpr,
):
    start_m = tl.program_id(0)
    off_hz = tl.program_id(1)
    q_off = off_hz * stride_qh
    k_off = off_hz * stride_kh
    v_off = off_hz * stride_vh
    offs_m = start_m * BLOCK_M + tl.arange(0, BLOCK_M)
    offs_d = tl.arange(0, HEAD_DIM)
    offs_n = tl.arange(0, BLOCK_N)
    q_ptrs = Q + q_off + offs_m[:, None] * stride_qm + offs_d[None, :] * stride_qk
    k_ptrs = K + k_off + offs_d[:, None] * stride_kk + offs_n[None, :] * stride_kn
    v_ptrs = V + v_off + offs_n[:, None] * stride_vn + offs_d[None, :] * stride_vk
    m_i = tl.full([BLOCK_M], float("-inf"), dtype=tl.float32)
    l_i = tl.zeros([BLOCK_M], dtype=tl.float32) + 1.0
    acc = tl.zeros([BLOCK_M, HEAD_DIM], dtype=tl.float32)
    q = tl.load(q_ptrs)
    acc, l_i, m_i = _attn_fwd_inner(
        acc,
        l_i,
        m_i,
        q,
        k_ptrs,
        v_ptrs,
        sm_scale,
        stride_kn,
        stride_vn,
        start_m,
        seqlen_k,
        BLOCK_M,
        BLOCK_N,
        HEAD_DIM,
        CAUSAL,
    )
    acc = acc / l_i[:, None]
    lse = m_i + tl.math.log2(l_i) / 1.4426950408889634
    o_ptrs = (
        Out
        + off_hz * stride_oh
        + offs_m[:, None] * stride_om
        + offs_d[None, :] * stride_ok
    )
    tl.store(o_ptrs, acc.to(Out.dtype.element_ty))
    tl.store(Lse + off_hz * seqlen_q + offs_m, lse)

# config = {"BLOCK_M": 64, "BLOCK_N": 16, "HEAD_DIM": 512, "arch": "sm_100", "causal": false, "dtype": "fp16", "num_stages": 4, "num_warps": 4}
# arch = sm_100


// ===== COMPILED SASS (sm_100a) =====

	.target	sm_100a

	.elftype	@"ET_EXEC"


//--------------------- .note.nv.tkinfo           --------------------------
	.section	.note.nv.tkinfo,"",@"SHT_NOTE"
	.sectionflags	@"SHF_NOTE_NV_TKINFO"
	.tkinfo
        /*0018*/ 	.word	0x00000081
        /*0030*/ 	.string	""
        /*0030*/ 	.string	"ptxas-blackwell"
        /*0030*/ 	.string	"Cuda compilation tools, release 12.9, V12.9.86"
        /*0030*/ 	.string	"Build cuda_12.9.r12.9/compiler.36037853_0"
        /*0030*/ 	.string	"-v  -suppress-debug-info  -lineinfo  -arch sm_100a "



//--------------------- .note.nv.cuver            --------------------------
	.section	.note.nv.cuver,"",@"SHT_NOTE"
	.sectionflags	@"SHF_NOTE_NV_CUVER"
        /*0018*/ 	.short	0x0001
        /*001a*/ 	.short	0x0064
        /*001c*/ 	.short	0x0001
        /*001e*/ 	.short	0x0000
        /*0020*/ 	.short	0x0001
        /*0022*/ 	.short	0x0000


//--------------------- .nv.info                  --------------------------
	.section	.nv.info,"",@"SHT_CUDA_INFO"
	.align	4


	//----- nvinfo : EIATTR_REGCOUNT
	.align		4
        /*0000*/ 	.byte	0x04, 0x2f
        /*0002*/ 	.short	(.L_5 - .L_4)
	.align		4
.L_4:
        /*0004*/ 	.word	index@(attn_fwd)
        /*0008*/ 	.word	0x000000ff


	//----- nvinfo : EIATTR_FRAME_SIZE
	.align		4
.L_5:
        /*000c*/ 	.byte	0x04, 0x11
        /*000e*/ 	.short	(.L_7 - .L_6)
	.align		4
.L_6:
        /*0010*/ 	.word	index@($__internal_2_$__cuda_sm10x_tcgen05_guardrail_trap_unallocated_columns_being_dealloced)
        /*0014*/ 	.word	0x00000758


	//----- nvinfo : EIATTR_FRAME_SIZE
	.align		4
.L_7:
        /*0018*/ 	.byte	0x04, 0x11
        /*001a*/ 	.short	(.L_9 - .L_8)
	.align		4
.L_8:
        /*001c*/ 	.word	index@($__internal_1_$__cuda_sm10x_tcgen05_guardrail_trap_phase_invalid_during_alloc)
        /*0020*/ 	.word	0x00000758


	//----- nvinfo : EIATTR_FRAME_SIZE
	.align		4
.L_9:
        /*0024*/ 	.byte	0x04, 0x11
        /*0026*/ 	.short	(.L_11 - .L_10)
	.align		4
.L_10:
        /*0028*/ 	.word	index@($__internal_0_$__cuda_sm10x_tcgen05_guardrail_trap_col_being_dealloced_not_returned_by_alloc)
        /*002c*/ 	.word	0x00000758


	//----- nvinfo : EIATTR_FRAME_SIZE
	.align		4
.L_11:
        /*0030*/ 	.byte	0x04, 0x11
        /*0032*/ 	.short	(.L_13 - .L_12)
	.align		4
.L_12:
        /*0034*/ 	.word	index@(attn_fwd)
        /*0038*/ 	.word	0x00000758


	//----- nvinfo : EIATTR_MIN_STACK_SIZE
	.align		4
.L_13:
        /*003c*/ 	.byte	0x04, 0x12
        /*003e*/ 	.short	(.L_15 - .L_14)
	.align		4
.L_14:
        /*0040*/ 	.word	index@(attn_fwd)
        /*0044*/ 	.word	0x00000758
.L_15:


//--------------------- .nv.info.attn_fwd         --------------------------
	.section	.nv.info.attn_fwd,"",@"SHT_CUDA_INFO"
	.sectionflags	@""
	.align	4


	//----- nvinfo : EIATTR_CUDA_API_VERSION
	.align		4
        /*0000*/ 	.byte	0x04, 0x37
        /*0002*/ 	.short	(.L_17 - .L_16)
.L_16:
        /*0004*/ 	.word	0x00000081


	//----- nvinfo : EIATTR_KPARAM_INFO
	.align		4
.L_17:
        /*0008*/ 	.byte	0x04, 0x17
        /*000a*/ 	.short	(.L_19 - .L_18)
.L_18:
        /*000c*/ 	.word	0x00000000
        /*0010*/ 	.short	0x0019
        /*0012*/ 	.short	0x0080
        /*0014*/ 	.byte	0x00, 0xf4, 0x21, 0x00


	//----- nvinfo : EIATTR_KPARAM_INFO
	.align		4
.L_19:
        /*0018*/ 	.byte	0x04, 0x17
        /*001a*/ 	.short	(.L_21 - .L_20)
.L_20:
        /*001c*/ 	.word	0x00000000
        /*0020*/ 	.short	0x0018
        /*0022*/ 	.short	0x0078
        /*0024*/ 	.byte	0x00, 0xf4, 0x21, 0x00


	//----- nvinfo : EIATTR_KPARAM_INFO
	.align		4
.L_21:
        /*0028*/ 	.byte	0x04, 0x17
        /*002a*/ 	.short	(.L_23 - .L_22)
.L_22:
        /*002c*/ 	.word	0x00000000
        /*0030*/ 	.short	0x0017
        /*0032*/ 	.short	0x0070
        /*0034*/ 	.byte	0x00, 0xf0, 0x11, 0x00


	//----- nvinfo : EIATTR_KPARAM_INFO
	.align		4
.L_23:
        /*0038*/ 	.byte	0x04, 0x17
        /*003a*/ 	.short	(.L_25 - .L_24)
.L_24:
        /*003c*/ 	.word	0x00000000
        /*0040*/ 	.short	0x0016
        /*0042*/ 	.short	0x006c
        /*0044*/ 	.byte	0x00, 0xf0, 0x11, 0x00


	//----- nvinfo : EIATTR_KPARAM_INFO
	.align		4
.L_25:
        /*0048*/ 	.byte	0x04, 0x17
        /*004a*/ 	.short	(.L_27 - .L_26)
.L_26:
        /*004c*/ 	.word	0x00000000
        /*0050*/ 	.short	0x0015
        /*0052*/ 	.short	0x0068
        /*0054*/ 	.byte	0x00, 0xf0, 0x11, 0x00


	//----- nvinfo : EIATTR_KPARAM_INFO
	.align		4
.L_27:
        /*0058*/ 	.byte	0x04, 0x17
        /*005a*/ 	.short	(.L_29 - .L_28)
.L_28:
        /*005c*/ 	.word	0x00000000
        /*0060*/ 	.short	0x0014
        /*0062*/ 	.short	0x0064
        /*0064*/ 	.byte	0x00, 0xf0, 0x11, 0x00


	//----- nvinfo : EIATTR_KPARAM_INFO
	.align		4
.L_29:
        /*0068*/ 	.byte	0x04, 0x17
        /*006a*/ 	.short	(.L_31 - .L_30)
.L_30:
        /*006c*/ 	.word	0x00000000
        /*0070*/ 	.short	0x0013
        /*0072*/ 	.short	0x0060
        /*0074*/ 	.byte	0x00, 0xf0, 0x11, 0x00


	//----- nvinfo : EIATTR_KPARAM_INFO
	.align		4
.L_31:
        /*0078*/ 	.byte	0x04, 0x17
        /*007a*/ 	.short	(.L_33 - .L_32)
.L_32:
        /*007c*/ 	.word	0x00000000
        /*0080*/ 	.short	0x0012
        /*0082*/ 	.short	0x005c
        /*0084*/ 	.byte	0x00, 0xf0, 0x11, 0x00


	//----- nvinfo : EIATTR_KPARAM_INFO
	.align		4
.L_33:
        /*0088*/ 	.byte	0x04, 0x17
        /*008a*/ 	.short	(.L_35 - .L_34)
.L_34:
        /*008c*/ 	.word	0x00000000
        /*0090*/ 	.short	0x0011
        /*0092*/ 	.short	0x0058
        /*0094*/ 	.byte	0x00, 0xf0, 0x11, 0x00


	//----- nvinfo : EIATTR_KPARAM_INFO
	.align		4
.L_35:
        /*0098*/ 	.byte	0x04, 0x17
        /*009a*/ 	.short	(.L_37 - .L_36)
.L_36:
        /*009c*/ 	.word	0x00000000
        /*00a0*/ 	.short	0x0010
        /*00a2*/ 	.short	0x0054
        /*00a4*/ 	.byte	0x00, 0xf0, 0x11, 0x00


	//----- nvinfo : EIATTR_KPARAM_INFO
	.align		4
.L_37:
        /*00a8*/ 	.byte	0x04, 0x17
        /*00aa*/ 	.short	(.L_39 - .L_38)
.L_38:
        /*00ac*/ 	.word	0x00000000
        /*00b0*/ 	.short	0x000f
        /*00b2*/ 	.short	0x0050
        /*00b4*/ 	.byte	0x00, 0xf0, 0x11, 0x00


	//----- nvinfo : EIATTR_KPARAM_INFO
	.align		4
.L_39:
        /*00b8*/ 	.byte	0x04, 0x17
        /*00ba*/ 	.short	(.L_41 - .L_40)
.L_40:
        /*00bc*/ 	.word	0x00000000
        /*00c0*/ 	.short	0x000e
        /*00c2*/ 	.short	0x004c
        /*00c4*/ 	.byte	0x00, 0xf0, 0x11, 0x00


	//----- nvinfo : EIATTR_KPARAM_INFO
	.align		4
.L_41:
        /*00c8*/ 	.byte	0x04, 0x17
        /*00ca*/ 	.short	(.L_43 - .L_42)
.L_42:
        /*00cc*/ 	.word	0x00000000
        /*00d0*/ 	.short	0x000d
        /*00d2*/ 	.short	0x0048
        /*00d4*/ 	.byte	0x00, 0xf0, 0x11, 0x00


	//----- nvinfo : EIATTR_KPARAM_INFO
	.align		4
.L_43:
        /*00d8*/ 	.byte	0x04, 0x17
        /*00da*/ 	.short	(.L_45 - .L_44)
.L_44:
        /*00dc*/ 	.word	0x00000000
        /*00e0*/ 	.short	0x000c
        /*00e2*/ 	.short	0x0044
        /*00e4*/ 	.byte	0x00, 0xf0, 0x11, 0x00


	//----- nvinfo : EIATTR_KPARAM_INFO
	.align		4
.L_45:
        /*00e8*/ 	.byte	0x04, 0x17
        /*00ea*/ 	.short	(.L_47 - .L_46)
.L_46:
        /*00ec*/ 	.word	0x00000000
        /*00f0*/ 	.short	0x000b
        /*00f2*/ 	.short	0x0040
        /*00f4*/ 	.byte	0x00, 0xf0, 0x11, 0x00


	//----- nvinfo : EIATTR_KPARAM_INFO
	.align		4
.L_47:
        /*00f8*/ 	.byte	0x04, 0x17
        /*00fa*/ 	.short	(.L_49 - .L_48)
.L_48:
        /*00fc*/ 	.word	0x00000000
        /*0100*/ 	.short	0x000a
        /*0102*/ 	.short	0x003c
        /*0104*/ 	.byte	0x00, 0xf0, 0x11, 0x00


	//----- nvinfo : EIATTR_KPARAM_INFO
	.align		4
.L_49:
        /*0108*/ 	.byte	0x04, 0x17
        /*010a*/ 	.short	(.L_51 - .L_50)
.L_50:
        /*010c*/ 	.word	0x00000000
        /*0110*/ 	.short	0x0009
        /*0112*/ 	.short	0x0038
        /*0114*/ 	.byte	0x00, 0xf0, 0x11, 0x00


	//----- nvinfo : EIATTR_KPARAM_INFO
	.align		4
.L_51:
        /*0118*/ 	.byte	0x04, 0x17
        /*011a*/ 	.short	(.L_53 - .L_52)
.L_52:
        /*011c*/ 	.word	0x00000000
        /*0120*/ 	.short	0x0008
        /*0122*/ 	.short	0x0034
        /*0124*/ 	.byte	0x00, 0xf0, 0x11, 0x00


	//----- nvinfo : EIATTR_KPARAM_INFO
	.align		4
.L_53:
        /*0128*/ 	.byte	0x04, 0x17
        /*012a*/ 	.short	(.L_55 - .L_54)
.L_54:
        /*012c*/ 	.word	0x00000000
        /*0130*/ 	.short	0x0007
        /*0132*/ 	.short	0x0030
        /*0134*/ 	.byte	0x00, 0xf0, 0x11, 0x00


	//----- nvinfo : EIATTR_KPARAM_INFO
	.align		4
.L_55:
        /*0138*/ 	.byte	0x04, 0x17
        /*013a*/ 	.short	(.L_57 - .L_56)
.L_56:
        /*013c*/ 	.word	0x00000000
        /*0140*/ 	.short	0x0006
        /*0142*/ 	.short	0x002c
        /*0144*/ 	.byte	0x00, 0xf0, 0x11, 0x00


	//----- nvinfo : EIATTR_KPARAM_INFO
	.align		4
.L_57:
        /*0148*/ 	.byte	0x04, 0x17
        /*014a*/ 	.short	(.L_59 - .L_58)
.L_58:
        /*014c*/ 	.word	0x00000000
        /*0150*/ 	.short	0x0005
        /*0152*/ 	.short	0x0028
        /*0154*/ 	.byte	0x00, 0xf0, 0x11, 0x00


	//----- nvinfo : EIATTR_KPARAM_INFO
	.align		4
.L_59:
        /*0158*/ 	.byte	0x04, 0x17
        /*015a*/ 	.short	(.L_61 - .L_60)
.L_60:
        /*015c*/ 	.word	0x00000000
        /*0160*/ 	.short	0x0004
        /*0162*/ 	.short	0x0020
        /*0164*/ 	.byte	0x00, 0xf4, 0x21, 0x00


	//----- nvinfo : EIATTR_KPARAM_INFO
	.align		4
.L_61:
        /*0168*/ 	.byte	0x04, 0x17
        /*016a*/ 	.short	(.L_63 - .L_62)
.L_62:
        /*016c*/ 	.word	0x00000000
        /*0170*/ 	.short	0x0003
        /*0172*/ 	.short	0x0018
        /*0174*/ 	.byte	0x00, 0xf4, 0x21, 0x00


	//----- nvinfo : EIATTR_KPARAM_INFO
	.align		4
.L_63:
        /*0178*/ 	.byte	0x04, 0x17
        /*017a*/ 	.short	(.L_65 - .L_64)
.L_64:
        /*017c*/ 	.word	0x00000000
        /*0180*/ 	.short	0x0002
        /*0182*/ 	.short	0x0010
        /*0184*/ 	.byte	0x00, 0xf4, 0x21, 0x00


	//----- nvinfo : EIATTR_KPARAM_INFO
	.align		4
.L_65:
        /*0188*/ 	.byte	0x04, 0x17
        /*018a*/ 	.short	(.L_67 - .L_66)
.L_66:
        /*018c*/ 	.word	0x00000000
        /*0190*/ 	.short	0x0001
        /*0192*/ 	.short	0x0008
        /*0194*/ 	.byte	0x00, 0xf4, 0x21, 0x00


	//----- nvinfo : EIATTR_KPARAM_INFO
	.align		4
.L_67:
        /*0198*/ 	.byte	0x04, 0x17
        /*019a*/ 	.short	(.L_69 - .L_68)
.L_68:
        /*019c*/ 	.word	0x00000000
        /*01a0*/ 	.short	0x0000
        /*01a2*/ 	.short	0x0000
        /*01a4*/ 	.byte	0x00, 0xf4, 0x21, 0x00


	//----- nvinfo : EIATTR_AT_ENTRY_FRAGMENTS
	.align		4
.L_69:
        /*01a8*/ 	.byte	0x04, 0x4f
        /*01aa*/ 	.short	(.L_71 - .L_70)


	//   ....[0]....
.L_70:
        /*01ac*/ 	.word	0x00000004


	//----- nvinfo : EIATTR_RESERVED_SMEM_USED
	.align		4
.L_71:
        /*01b0*/ 	.byte	0x01, 0x41
	.zero		2


	//----- nvinfo : EIATTR_SPARSE_MMA_MASK
	.align		4
        /*01b4*/ 	.byte	0x03, 0x50
        /*01b6*/ 	.short	0x0000


	//----- nvinfo : EIATTR_TCGEN05_1CTA_USED
	.align		4
        /*01b8*/ 	.byte	0x01, 0x51
	.zero		2


	//----- nvinfo : EIATTR_MAXREG_COUNT
	.align		4
        /*01bc*/ 	.byte	0x03, 0x1b
        /*01be*/ 	.short	0x00ff


	//----- nvinfo : EIATTR_NUM_BARRIERS
	.align		4
        /*01c0*/ 	.byte	0x02, 0x4c
        /*01c2*/ 	.byte	0x01
	.zero		1


	//----- nvinfo : EIATTR_ANNOTATIONS
	.align		4
        /*01c4*/ 	.byte	0x04, 0x55
        /*01c6*/ 	.short	(.L_73 - .L_72)


	//   ....[0]....
.L_72:
        /*01c8*/ 	.word	0x00000001
        /*01cc*/ 	.byte	0x30, 0x06, 0x00, 0x00, 0x01, 0x00, 0x00, 0x00, 0x10, 0x08, 0x00, 0x00, 0x01, 0x00, 0x00, 0x00
        /* <DEDUP_REMOVED lines=337> */
        /*16ec*/ 	.byte	0x70, 0x92, 0x01, 0x00, 0x01, 0x00, 0x00, 0x00, 0x50, 0x93, 0x01, 0x00


	//----- nvinfo : EIATTR_INT_WARP_WIDE_INSTR_OFFSETS
	.align		4
.L_73:
        /*16f8*/ 	.byte	0x04, 0x31
        /*16fa*/ 	.short	(.L_75 - .L_74)


	//   ....[0]....
.L_74:
        /*16fc*/ 	.word	0x00005e30


	//   ....[1]....
        /*1700*/ 	.word	0x00005e80


	//   ....[2]....
        /*1704*/ 	.word	0x00008150


	//   ....[3]....
        /*1708*/ 	.word	0x00008680


	//   ....[4]....
        /*170c*/ 	.word	0x0000e040


	//   ....[5]....
        /*1710*/ 	.word	0x0001b6f0


	//   ....[6]....
        /*1714*/ 	.word	0x0001b730


	//----- nvinfo : EIATTR_COOP_GROUP_MASK_REGIDS
	.align		4
.L_75:
        /*1718*/ 	.byte	0x04, 0x29
        /*171a*/ 	.short	(.L_77 - .L_76)


	//   ....[0]....
.L_76:
        /*171c*/ 	.word	0xffffffff


	//   ....[1]....
        /*1720*/ 	.word	0xffffffff


	//   ....[2]....
        /*1724*/ 	.word	0xffffffff


	//   ....[3]....
        /*1728*/ 	.word	0xffffffff


	//   ....[4]....
        /*172c*/ 	.word	0xffffffff


	//   ....[5]....
        /*1730*/ 	.word	0xffffffff


	//   ....[6]....
        /*1734*/ 	.word	0xffffffff


	//   ....[7]....
        /*1738*/ 	.word	0xffffffff


	//----- nvinfo : EIATTR_COOP_GROUP_INSTR_OFFSETS
	.align		4
.L_77:
        /*173c*/ 	.byte	0x04, 0x28
        /*173e*/ 	.short	(.L_79 - .L_78)


	//   ....[0]....
.L_78:
        /*1740*/ 	.word	0x00000060


	//   ....[1]....
        /*1744*/ 	.word	0x00000320


	//   ....[2]....
        /*1748*/ 	.word	0x0000a030


	//   ....[3]....
        /*174c*/ 	.word	0x0000a260


	//   ....[4]....
        /*1750*/ 	.word	0x0000ee90


	//   ....[5]....
        /*1754*/ 	.word	0x0000f0a0


	//   ....[6]....
        /*1758*/ 	.word	0x0001b570


	//   ....[7]....
        /*175c*/ 	.word	0x0001b7e0


	//----- nvinfo : EIATTR_VRC_CTA_INIT_COUNT
	.align		4
.L_79:
        /*1760*/ 	.byte	0x02, 0x4a
        /*1762*/ 	.byte	0x80
	.zero		1


	//----- nvinfo : EIATTR_MBARRIER_INSTR_OFFSETS
	.align		4
        /*1764*/ 	.byte	0x04, 0x39
        /*1766*/ 	.short	(.L_81 - .L_80)


	//   ....[0]....
.L_80:
        /*1768*/ 	.word	0x00005fd0
        /*176c*/ 	.word	0x000000ff
        /*1770*/ 	.word	0x00000000
        /*1774*/ 	.short	0x0100
        /*1776*/ 	.byte	0x07
	.zero		1


	//   ....[1]....
        /*1778*/ 	.word	0x000081a0
        /*177c*/ 	.word	0x000000ff
        /*1780*/ 	.word	0x0001c008
        /*1784*/ 	.short	0x0100
        /*1786*/ 	.byte	0x09
	.zero		1


	//   ....[2]....
        /*1788*/ 	.word	0x00008740
        /*178c*/ 	.word	0x000000ff
        /*1790*/ 	.word	0x00014000
        /*1794*/ 	.short	0x0100
        /*1796*/ 	.byte	0x09
	.zero		1


	//   ....[3]....
        /*1798*/ 	.word	0x000096f0
        /*179c*/ 	.word	0x000000ff
        /*17a0*/ 	.word	0x00014000
        /*17a4*/ 	.short	0x010a
        /*17a6*/ 	.byte	0x09
	.zero		1


	//   ....[4]....
        /*17a8*/ 	.word	0x000097a0
        /*17ac*/ 	.word	0x000000ff
        /*17b0*/ 	.word	0x00014000
        /*17b4*/ 	.short	0x0108
        /*17b6*/ 	.byte	0x09
	.zero		1


	//   ....[5]....
        /*17b8*/ 	.word	0x0000e1b0
        /*17bc*/ 	.word	0x000000ff
        /*17c0*/ 	.word	0x0001c010
        /*17c4*/ 	.short	0x0100
        /*17c6*/ 	.byte	0x09
	.zero		1


	//   ....[6]....
        /*17c8*/ 	.word	0x0000ed30
        /*17cc*/ 	.word	0x000000ff
        /*17d0*/ 	.word	0x0001c010
        /*17d4*/ 	.short	0x010a
        /*17d6*/ 	.byte	0x09
	.zero		1


	//   ....[7]....
        /*17d8*/ 	.word	0x0000eda0
        /*17dc*/ 	.word	0x000000ff
        /*17e0*/ 	.word	0x0001c010
        /*17e4*/ 	.short	0x0108
        /*17e6*/ 	.byte	0x09
	.zero		1


	//   ....[8]....
        /*17e8*/ 	.word	0x0000ee10
        /*17ec*/ 	.word	0x000000ff
        /*17f0*/ 	.word	0x00000000
        /*17f4*/ 	.short	0x010a
        /*17f6*/ 	.byte	0x07
	.zero		1


	//   ....[9]....
        /*17f8*/ 	.word	0x00012500
        /*17fc*/ 	.word	0x000000ff
        /*1800*/ 	.word	0x00000000
        /*1804*/ 	.short	0x010a
        /*1806*/ 	.byte	0x07
	.zero		1


	//   ....[10]....
        /*1808*/ 	.word	0x000125b0
        /*180c*/ 	.word	0x000000ff
        /*1810*/ 	.word	0x0001c000
        /*1814*/ 	.short	0x0108
        /*1816*/ 	.byte	0x09
	.zero		1


	//   ....[11]....
        /*1818*/ 	.word	0x00012660
        /*181c*/ 	.word	0x000000ff
        /*1820*/ 	.word	0x0001c008
        /*1824*/ 	.short	0x0108
        /*1826*/ 	.byte	0x09
	.zero		1


	//   ....[12]....
        /*1828*/ 	.word	0x0001b800
        /*182c*/ 	.word	0x000000ff
        /*1830*/ 	.word	0x00014000
        /*1834*/ 	.short	0x010a
        /*1836*/ 	.byte	0x09
	.zero		1


	//   ....[13]....
        /*1838*/ 	.word	0x0001b830
        /*183c*/ 	.word	0x000000ff
        /*1840*/ 	.word	0x0001c010
        /*1844*/ 	.short	0x010a
        /*1846*/ 	.byte	0x09
	.zero		1


	//   ....[14]....
        /*1848*/ 	.word	0x0001b860
        /*184c*/ 	.word	0x000000ff
        /*1850*/ 	.word	0x00000000
        /*1854*/ 	.short	0x010a
        /*1856*/ 	.byte	0x07
	.zero		1


	//   ....[15]....
        /*1858*/ 	.word	0x0001b890
        /*185c*/ 	.word	0x000000ff
        /*1860*/ 	.word	0x00000000
        /*1864*/ 	.short	0x010a
        /*1866*/ 	.byte	0x07
	.zero		1


	//----- nvinfo : EIATTR_NUM_MBARRIERS
	.align		4
.L_81:
        /*1868*/ 	.byte	0x03, 0x38
        /*186a*/ 	.short	0xffff


	//----- nvinfo : EIATTR_EXIT_INSTR_OFFSETS
	.align		4
        /*186c*/ 	.byte	0x04, 0x1c
        /*186e*/ 	.short	(.L_83 - .L_82)


	//   ....[0]....
.L_82:
        /*1870*/ 	.word	0x0001b7f0


	//----- nvinfo : EIATTR_REQNTID
	.align		4
.L_83:
        /*1874*/ 	.byte	0x04, 0x10
        /*1876*/ 	.short	(.L_85 - .L_84)
.L_84:
        /*1878*/ 	.word	0x00000080
        /*187c*/ 	.word	0x00000001
        /*1880*/ 	.word	0x00000001


	//----- nvinfo : EIATTR_CRS_STACK_SIZE
	.align		4
.L_85:
        /*1884*/ 	.byte	0x04, 0x1e
        /*1886*/ 	.short	(.L_87 - .L_86)
.L_86:
        /*1888*/ 	.word	0x00000000


	//----- nvinfo : EIATTR_CBANK_PARAM_SIZE
	.align		4
.L_87:
        /*188c*/ 	.byte	0x03, 0x19
        /*188e*/ 	.short	0x0088


	//----- nvinfo : EIATTR_PARAM_CBANK
	.align		4
        /*1890*/ 	.byte	0x04, 0x0a
        /*1892*/ 	.short	(.L_89 - .L_88)
	.align		4
.L_88:
        /*1894*/ 	.word	index@(.nv.constant0.attn_fwd)
        /*1898*/ 	.short	0x0380
        /*189a*/ 	.short	0x0088


	//----- nvinfo : EIATTR_SW_WAR
	.align		4
.L_89:
        /*189c*/ 	.byte	0x04, 0x36
        /*189e*/ 	.short	(.L_91 - .L_90)
.L_90:
        /*18a0*/ 	.word	0x00000008
.L_91:


//--------------------- .nv.compat                --------------------------
	.section	.nv.compat,"",@"SHT_CUDA_COMPAT_INFO"
	.align	4
        /*0000*/ 	.byte	0x02, 0x02, 0x02, 0x00, 0x02, 0x05, 0x05, 0x00, 0x02, 0x03, 0x00, 0x00, 0x02, 0x06, 0x01, 0x00


//--------------------- .nv.callgraph             --------------------------
	.section	.nv.callgraph,"",@"SHT_CUDA_CALLGRAPH"
	.align	4
	.sectionentsize	8
	.align		4
        /*0000*/ 	.word	0x00000000
	.align		4
        /*0004*/ 	.word	0xffffffff
	.align		4
        /*0008*/ 	.word	0x00000000
	.align		4
        /*000c*/ 	.word	0xfffffffe
	.align		4
        /*0010*/ 	.word	0x00000000
	.align		4
        /*0014*/ 	.word	0xfffffffd
	.align		4
        /*0018*/ 	.word	0x00000000
	.align		4
        /*001c*/ 	.word	0xfffffffc


//--------------------- .nv.constant4             --------------------------
	.section	.nv.constant4,"a",@progbits
	.align	8
	.align		8
.nv.constant4:
        /*0000*/ 	.dword	_$_str


//--------------------- .text.attn_fwd            --------------------------
	.section	.text.attn_fwd,"ax",@progbits
	.align	128
        .global         attn_fwd
        .type           attn_fwd,@function
        .size           attn_fwd,(.L_x_29 - attn_fwd)
        .other          attn_fwd,@"STO_CUDA_ENTRY STV_DEFAULT"
attn_fwd:
.text.attn_fwd:
[----:B------:R-:W0:Y:S01]  /*0000*/  LDC R1, c[0x0][0x37c] ;  /* 0x0000df00ff017b82 */ /* 0x000e220000000800 */
[----:B------:R-:W1:Y:S01]  /*0010*/  S2R R0, SR_TID.X ;  /* 0x0000000000007919 */ /* 0x000e620000002100 */
[----:B0-----:R-:W-:Y:S01]  /*0020*/  VIADD R1, R1, 0xfffff8a8 ;  /* 0xfffff8a801017836 */ /* 0x001fe20000000000 */
[----:B-1----:R-:W-:-:S13]  /*0030*/  ISETP.GE.U32.AND P0, PT, R0, 0x20, PT ;  /* 0x000000200000780c */ /* 0x002fda0003f06070 */
[----:B------:R-:W-:Y:S05]  /*0040*/  @P0 BRA `(.L_x_0) ;  /* 0x0000000000b80947 */ /* 0x000fea0003800000 */
[----:B------:R-:W0:Y:S01]  /*0050*/  S2R R7, SR_CgaCtaId ;  /* 0x0000000000077919 */ /* 0x000e220000008800 */
[----:B------:R-:W-:Y:S01]  /*0060*/  NOP ;  /* 0x0000000000007918 */ /* 0x000fe20000000000 */
[----:B------:R-:W-:-:S04]  /*0070*/  MOV R0, 0x40 ;  /* 0x0000004000007802 */ /* 0x000fc80000000f00 */
[----:B0-----:R-:W-:Y:S02]  /*0080*/  LEA R2, R7, R0, 0x18 ;  /* 0x0000000007027211 */ /* 0x001fe400078ec0ff */
[----:B------:R-:W-:-:S04]  /*0090*/  MOV R0, 0x400 ;  /* 0x0000040000007802 */ /* 0x000fc80000000f00 */
[----:B------:R-:W0:Y:S01]  /*00a0*/  LDS.U8 R2, [R2] ;  /* 0x0000000002027984 */ /* 0x000e220000000000 */
[----:B------:R-:W-:Y:S02]  /*00b0*/  LEA R0, R7, R0, 0x18 ;  /* 0x0000000007007211 */ /* 0x000fe400078ec0ff */
[----:B0-----:R-:W-:-:S13]  /*00c0*/  ISETP.NE.AND P1, PT, R2, RZ, PT ;  /* 0x000000ff0200720c */ /* 0x001fda0003f25270 */
[----:B------:R-:W-:Y:S05]  /*00d0*/  @P1 BRA `(.L_x_1) ;  /* 0x00000000007c1947 */ /* 0x000fea0003800000 */
[----:B------:R-:W-:-:S13]  /*00e0*/  ELECT P1, URZ, PT ;  /* 0x0000000000ff782f */ /* 0x000fda0003820000 */
[----:B------:R-:W-:Y:S05]  /*00f0*/  @!P1 BRA `(.L_x_2) ;  /* 0x0000000000849947 */ /* 0x000fea0003800000 */
[----:B------:R-:W-:Y:S01]  /*0100*/  UMOV UR4, 0x10 ;  /* 0x0000001000047882 */ /* 0x000fe20000000000 */
[----:B------:R-:W-:Y:S02]  /*0110*/  IMAD.MOV.U32 R9, RZ, RZ, 0x1 ;  /* 0x00000001ff097424 */ /* 0x000fe400078e00ff */
[----:B------:R-:W-:Y:S02]  /*0120*/  IMAD.MOV.U32 R3, RZ, RZ, 0xffff ;  /* 0x0000ffffff037424 */ /* 0x000fe400078e00ff */
[----:B------:R-:W-:Y:S04]  /*0130*/  DEPBAR.LE SB0, 0x36 ;  /* 0x00008d800000791a */ /* 0x000fe80000000000 */
[----:B------:R-:W0:Y:S02]  /*0140*/  UTCATOMSWS.FIND_AND_SET.ALIGN UP0, UR4, UR4 ;  /* 0x00000004000475e3 */ /* 0x000e240008000800 */
[----:B0-----:R-:W-:-:S04]  /*0150*/  PLOP3.LUT P1, PT, PT, PT, UP0, 0x80, 0x8 ;  /* 0x000000000008781c */ /* 0x001fc80003f2f008 */
[----:B------:R-:W-:-:S04]  /*0160*/  SEL R2, RZ, 0xffffffff, !P1 ;  /* 0xffffffffff027807 */ /* 0x000fc80004800000 */
[----:B------:R-:W-:Y:S02]  /*0170*/  ISETP.NE.AND P1, PT, R2, RZ, PT ;  /* 0x000000ff0200720c */ /* 0x000fe40003f25270 */
[----:B------:R-:W-:-:S11]  /*0180*/  MOV R2, UR4 ;  /* 0x0000000400027c02 */ /* 0x000fd60008000f00 */
[----:B------:R-:W-:Y:S05]  /*0190*/  @P1 BRA `(.L_x_3) ;  /* 0x0000000000241947 */ /* 0x000fea0003800000 */
.L_x_4:
[----:B------:R-:W-:Y:S05]  /*01a0*/  NANOSLEEP 0x64 ;  /* 0x000000640000795d */ /* 0x000fea0003800000 */
[----:B------:R-:W-:-:S05]  /*01b0*/  UMOV UR4, 0x10 ;  /* 0x0000001000047882 */ /* 0x000fca0000000000 */
[----:B------:R-:W-:Y:S04]  /*01c0*/  DEPBAR.LE SB0, 0x36 ;  /* 0x00008d800000791a */ /* 0x000fe80000000000 */
[----:B------:R-:W0:Y:S02]  /*01d0*/  UTCATOMSWS.FIND_AND_SET.ALIGN UP0, UR4, UR4 ;  /* 0x00000004000475e3 */ /* 0x000e240008000800 */
[----:B0-----:R-:W-:-:S04]  /*01e0*/  PLOP3.LUT P1, PT, PT, PT, UP0, 0x80, 0x8 ;  /* 0x000000000008781c */ /* 0x001fc80003f2f008 */
[----:B------:R-:W-:-:S04]  /*01f0*/  SEL R2, RZ, 0xffffffff, !P1 ;  /* 0xffffffffff027807 */ /* 0x000fc80004800000 */
[----:B------:R-:W-:Y:S01]  /*0200*/  ISETP.NE.AND P1, PT, R2, RZ, PT ;  /* 0x000000ff0200720c */ /* 0x000fe20003f25270 */
[----:B------:R-:W-:-:S12]  /*0210*/  IMAD.U32 R2, RZ, RZ, UR4 ;  /* 0x00000004ff027e24 */ /* 0x000fd8000f8e00ff */
[----:B------:R-:W-:Y:S05]  /*0220*/  @!P1 BRA `(.L_x_4) ;  /* 0xfffffffc00dc9947 */ /* 0x000fea000383ffff */
.L_x_3:
[C---:B------:R-:W-:Y:S01]  /*0230*/  VIADD R4, R2.reuse, 0x10 ;  /* 0x0000001002047836 */ /* 0x040fe20000000000 */
[----:B------:R-:W-:Y:S02]  /*0240*/  SHF.L.U32 R3, R3, R2, RZ ;  /* 0x0000000203037219 */ /* 0x000fe400000006ff */
[----:B------:R-:W-:Y:S02]  /*0250*/  MOV R5, 0x50 ;  /* 0x0000005000057802 */ /* 0x000fe40000000f00 */
[----:B------:R-:W-:Y:S02]  /*0260*/  SHF.L.U32 R4, R9, R4, RZ ;  /* 0x0000000409047219 */ /* 0x000fe400000006ff */
[----:B------:R-:W-:Y:S01]  /*0270*/  LEA R6, R7, R5, 0x18 ;  /* 0x0000000507067211 */ /* 0x000fe200078ec0ff */
[----:B------:R-:W-:Y:S01]  /*0280*/  IMAD.SHL.U32 R5, R2, 0x20, RZ ;  /* 0x0000002002057824 */ /* 0x000fe200078e00ff */
[----:B------:R-:W-:-:S05]  /*0290*/  LOP3.LUT R3, R4, R3, RZ, 0xfc, !PT ;  /* 0x0000000304037212 */ /* 0x000fca00078efcff */
[----:B------:R0:W-:Y:S04]  /*02a0*/  ATOMS.OR RZ, [R6], R3 ;  /* 0x0000000306ff738c */ /* 0x0001e80003000000 */
[----:B------:R0:W-:Y:S01]  /*02b0*/  STS [R0], R5 ;  /* 0x0000000500007388 */ /* 0x0001e20000000800 */
[----:B------:R-:W-:Y:S05]  /*02c0*/  BRA `(.L_x_2) ;  /* 0x0000000000107947 */ /* 0x000fea0003800000 */
.L_x_1:
[----:B------:R-:W-:Y:S02]  /*02d0*/  MOV R3, 0xffffffff ;  /* 0xffffffff00037802 */ /* 0x000fe40000000f00 */
[----:B------:R-:W-:-:S03]  /*02e0*/  MOV R2, 0x310 ;  /* 0x0000031000027802 */ /* 0x000fc60000000f00 */
[----:B------:R0:W-:Y:S04]  /*02f0*/  STS [R0], R3 ;  /* 0x0000000300007388 */ /* 0x0001e80000000800 */
[----:B0-----:R-:W-:Y:S05]  /*0300*/  CALL.REL.NOINC `($__internal_1_$__cuda_sm10x_tcgen05_guardrail_trap_phase_invalid_during_alloc) ;  /* 0x000001b400787944 */ /* 0x001fea0003c00000 */
.L_x_2:
[----:B------:R-:W-:Y:S05]  /*0310*/  WARPSYNC.ALL ;  /* 0x0000000000007948 */ /* 0x000fea0003800000 */
[----:B------:R-:W-:Y:S01]  /*0320*/  NOP ;  /* 0x0000000000007918 */ /* 0x000fe20000000000 */
.L_x_0:
[----:B------:R-:W1:Y:S01]  /*0330*/  S2R R4, SR_TID.X ;  /* 0x0000000000047919 */ /* 0x000e620000002100 */
[----:B------:R-:W2:Y:S01]  /*0340*/  LDC R141, c[0x0][0x3b8] ;  /* 0x0000ee00ff8d7b82 */ /* 0x000ea20000000800 */
[----:B------:R-:W3:Y:S01]  /*0350*/  LDCU.64 UR10, c[0x0][0x358] ;  /* 0x00006b00ff0a77ac */ /* 0x000ee20008000a00 */
[----:B0-----:R-:W0:Y:S01]  /*0360*/  S2R R3, SR_CTAID.X ;  /* 0x0000000000037919 */ /* 0x001e220000002500 */
[----:B------:R-:W4:Y:S05]  /*0370*/  S2R R2, SR_CTAID.Y ;  /* 0x0000000000027919 */ /* 0x000f2a0000002600 */
[----:B------:R-:W4:Y:S01]  /*0380*/  LDC.64 R6, c[0x0][0x3b0] ;  /* 0x0000ec00ff067b82 */ /* 0x000f220000000a00 */
[----:B------:R-:W0:Y:S07]  /*0390*/  S2R R10, SR_CgaCtaId ;  /* 0x00000000000a7919 */ /* 0x000e2e0000008800 */
[----:B------:R-:W5:Y:S08]  /*03a0*/  S2UR UR4, SR_CgaCtaId ;  /* 0x00000000000479c3 */ /* 0x000f700000008800 */
[----:B------:R-:W3:Y:S01]  /*03b0*/  LDC.64 R68, c[0x0][0x380] ;  /* 0x0000e000ff447b82 */ /* 0x000ee20000000a00 */
[----:B-1----:R-:W-:-:S04]  /*03c0*/  SHF.R.U32.HI R0, RZ, 0x6, R4 ;  /* 0x00000006ff007819 */ /* 0x002fc80000011604 */
[----:B------:R-:W-:Y:S01]  /*03d0*/  SGXT.U32 R0, R0, 0x1 ;  /* 0x000000010000781a */ /* 0x000fe20000000000 */
[----:B----4-:R-:W-:-:S04]  /*03e0*/  IMAD R2, R2, R6, RZ ;  /* 0x0000000602027224 */ /* 0x010fc800078e02ff */
[----:B--2---:R-:W-:Y:S01]  /*03f0*/  IMAD R5, R0, R141, RZ ;  /* 0x0000008d00057224 */ /* 0x004fe200078e02ff */
[----:B------:R-:W-:-:S03]  /*0400*/  LOP3.LUT R0, R4, 0x3f, RZ, 0xc0, !PT ;  /* 0x0000003f04007812 */ /* 0x000fc600078ec0ff */
[----:B------:R-:W-:Y:S02]  /*0410*/  IMAD R9, R141, 0x2, R5 ;  /* 0x000000028d097824 */ /* 0x000fe400078e0205 */
[----:B0-----:R-:W-:Y:S01]  /*0420*/  IMAD R3, R3, 0x40, R0 ;  /* 0x0000004003037824 */ /* 0x001fe200078e0200 */
[----:B------:R-:W-:Y:S01]  /*0430*/  MOV R0, 0x400 ;  /* 0x0000040000007802 */ /* 0x000fe20000000f00 */
[----:B------:R-:W-:Y:S02]  /*0440*/  IMAD R11, R141, 0x2, R9 ;  /* 0x000000028d0b7824 */ /* 0x000fe400078e0209 */
[----:B------:R-:W-:Y:S01]  /*0450*/  IMAD R4, R3, R7, RZ ;  /* 0x0000000703047224 */ /* 0x000fe200078e02ff */
[----:B------:R-:W-:Y:S01]  /*0460*/  R2UR UR9, R0 ;  /* 0x00000000000972ca */ /* 0x000fe200000e0000 */
[----:B------:R-:W-:Y:S02]  /*0470*/  IMAD R13, R141, 0x2, R11 ;  /* 0x000000028d0d7824 */ /* 0x000fe400078e020b */
[----:B------:R-:W-:-:S02]  /*0480*/  IMAD.SHL.U32 R3, R2, 0x2, RZ ;  /* 0x0000000202037824 */ /* 0x000fc400078e00ff */
[----:B------:R-:W-:Y:S01]  /*0490*/  IMAD.SHL.U32 R0, R4, 0x2, RZ ;  /* 0x0000000204007824 */ /* 0x000fe200078e00ff */
[C---:B------:R-:W-:Y:S01]  /*04a0*/  LEA R15, R141.reuse, R13, 0x1 ;  /* 0x0000000d8d0f7211 */ /* 0x040fe200078e08ff */
[----:B------:R-:W-:Y:S01]  /*04b0*/  IMAD.HI R2, R2, 0x2, RZ ;  /* 0x0000000202027827 */ /* 0x000fe200078e02ff */
[----:B------:R-:W-:Y:S02]  /*04c0*/  BAR.SYNC.DEFER_BLOCKING 0x0 ;  /* 0x0000000000007b1d */ /* 0x000fe40000010000 */
[----:B---3--:R-:W-:Y:S01]  /*04d0*/  IADD3 R0, P1, P2, R0, R68, R3 ;  /* 0x0000004400007210 */ /* 0x008fe20007a3e003 */
[----:B------:R-:W-:Y:S02]  /*04e0*/  IMAD R17, R141, 0x2, R15 ;  /* 0x000000028d117824 */ /* 0x000fe400078e020f */
[----:B-----5:R-:W-:Y:S01]  /*04f0*/  ULEA UR9, UR4, UR9, 0x18 ;  /* 0x0000000904097291 */ /* 0x020fe2000f8ec0ff */
[----:B------:R-:W-:-:S04]  /*0500*/  IMAD.HI R4, R4, 0x2, RZ ;  /* 0x0000000204047827 */ /* 0x000fc800078e02ff */
[----:B------:R-:W-:Y:S01]  /*0510*/  IMAD R19, R141, 0x2, R17 ;  /* 0x000000028d137824 */ /* 0x000fe200078e0211 */
[----:B------:R-:W-:Y:S02]  /*0520*/  IADD3.X R2, PT, PT, R4, R69, R2, P1, P2 ;  /* 0x0000004504027210 */ /* 0x000fe40000fe4402 */
[-C--:B------:R-:W-:Y:S01]  /*0530*/  LEA R6, P1, R5, R0.reuse, 0x1 ;  /* 0x0000000005067211 */ /* 0x080fe200078208ff */
[----:B------:R-:W-:Y:S01]  /*0540*/  IMAD R21, R141, 0x2, R19 ;  /* 0x000000028d157824 */ /* 0x000fe200078e0213 */
[----:B------:R-:W-:Y:S02]  /*0550*/  LEA R8, P2, R9, R0, 0x1 ;  /* 0x0000000009087211 */ /* 0x000fe400078408ff */
[----:B------:R-:W-:Y:S02]  /*0560*/  LEA.HI.X.SX32 R7, R5, R2, 0x1, P1 ;  /* 0x0000000205077211 */ /* 0x000fe400008f0eff */
[----:B------:R-:W-:-:S05]  /*0570*/  LEA R23, R141, R21, 0x1 ;  /* 0x000000158d177211 */ /* 0x000fca00078e08ff */
[C---:B------:R-:W-:Y:S01]  /*0580*/  IMAD R25, R141.reuse, 0x2, R23 ;  /* 0x000000028d197824 */ /* 0x040fe200078e0217 */
[----:B------:R-:W0:Y:S03]  /*0590*/  LDS R4, [UR9] ;  /* 0x00000009ff047984 */ /* 0x000e260008000800 */
[----:B------:R-:W-:-:S04]  /*05a0*/  IMAD R27, R141, 0x2, R25 ;  /* 0x000000028d1b7824 */ /* 0x000fc800078e0219 */
[----:B------:R-:W-:-:S05]  /*05b0*/  IMAD R29, R141, 0x2, R27 ;  /* 0x000000028d1d7824 */ /* 0x000fca00078e021b */
[----:B------:R-:W-:-:S05]  /*05c0*/  LEA R31, R141, R29, 0x1 ;  /* 0x0000001d8d1f7211 */ /* 0x000fca00078e08ff */
[----:B------:R-:W-:-:S04]  /*05d0*/  IMAD R33, R141, 0x2, R31 ;  /* 0x000000028d217824 */ /* 0x000fc800078e021f */
[----:B------:R-:W-:-:S04]  /*05e0*/  IMAD R35, R141, 0x2, R33 ;  /* 0x000000028d237824 */ /* 0x000fc800078e0221 */
[----:B------:R-:W-:-:S05]  /*05f0*/  IMAD R37, R141, 0x2, R35 ;  /* 0x000000028d257824 */ /* 0x000fca00078e0223 */
[----:B------:R-:W-:-:S05]  /*0600*/  LEA R39, R141, R37, 0x1 ;  /* 0x000000258d277211 */ /* 0x000fca00078e08ff */
[----:B------:R-:W-:-:S04]  /*0610*/  IMAD R41, R141, 0x2, R39 ;  /* 0x000000028d297824 */ /* 0x000fc800078e0227 */
[C---:B------:R-:W-:Y:S01]  /*0620*/  IMAD R43, R141.reuse, 0x2, R41 ;  /* 0x000000028d2b7824 */ /* 0x040fe200078e0229 */
[----:B0-----:R0:W-:Y:S03]  /*0630*/  STL [R1+0x38], R4 ;  /* 0x0000380401007387 */ /* 0x0011e60000100800 */
[----:B------:R-:W-:-:S05]  /*0640*/  IMAD R136, R141, 0x2, R43 ;  /* 0x000000028d887824 */ /* 0x000fca00078e022b */
[----:B------:R-:W-:-:S05]  /*0650*/  LEA R45, R141, R136, 0x1 ;  /* 0x000000888d2d7211 */ /* 0x000fca00078e08ff */
[----:B------:R-:W-:-:S04]  /*0660*/  IMAD R47, R141, 0x2, R45 ;  /* 0x000000028d2f7824 */ /* 0x000fc800078e022d */
        /* <DEDUP_REMOVED lines=8> */
[----:B------:R-:W-:-:S05]  /*06f0*/  IMAD R61, R141, 0x2, R59 ;  /* 0x000000028d3d7824 */ /* 0x000fca00078e023b */
[----:B------:R-:W-:-:S05]  /*0700*/  LEA R131, R141, R61, 0x1 ;  /* 0x0000003d8d837211 */ /* 0x000fca00078e08ff */
[----:B------:R-:W-:-:S05]  /*0710*/  IMAD R63, R141, 0x2, R131 ;  /* 0x000000028d3f7824 */ /* 0x000fca00078e0283 */
[----:B------:R-:W-:-:S05]  /*0720*/  LEA R65, R141, R63, 0x1 ;  /* 0x0000003f8d417211 */ /* 0x000fca00078e08ff */
[----:B------:R-:W-:-:S04]  /*0730*/  IMAD R67, R141, 0x2, R65 ;  /* 0x000000028d437824 */ /* 0x000fc800078e0241 */
[----:B------:R-:W-:-:S04]  /*0740*/  IMAD R3, R141, 0x2, R67 ;  /* 0x000000028d037824 */ /* 0x000fc800078e0243 */
[----:B------:R-:W-:-:S05]  /*0750*/  IMAD R69, R141, 0x2, R3 ;  /* 0x000000028d457824 */ /* 0x000fca00078e0203 */
[----:B------:R-:W-:Y:S01]  /*0760*/  LEA R71, R141, R69, 0x1 ;  /* 0x000000458d477211 */ /* 0x000fe200078e08ff */
[----:B------:R-:W-:Y:S06]  /*0770*/  BAR.SYNC.DEFER_BLOCKING 0x0 ;  /* 0x0000000000007b1d */ /* 0x000fec0000010000 */
[----:B0-----:R-:W-:Y:S05]  /*0780*/  @P0 BRA `(.L_x_5) ;  /* 0x0000000000180947 */ /* 0x001fea0003800000 */
[----:B------:R-:W-:Y:S01]  /*0790*/  ELECT P1, URZ, PT ;  /* 0x0000000000ff782f */ /* 0x000fe20003820000 */
[----:B------:R-:W-:Y:S01]  /*07a0*/  IMAD.MOV.U32 R4, RZ, RZ, 0x1 ;  /* 0x00000001ff047424 */ /* 0x000fe200078e00ff */
[----:B------:R-:W-:Y:S11]  /*07b0*/  UVIRTCOUNT.DEALLOC.SMPOOL 0x80 ;  /* 0x000000800000784c */ /* 0x000ff60000000000 */
[----:B------:R-:W-:-:S04]  /*07c0*/  @P1 MOV R5, 0x40 ;  /* 0x0000004000051802 */ /* 0x000fc80000000f00 */
[----:B------:R-:W-:-:S05]  /*07d0*/  @P1 LEA R5, R10, R5, 0x18 ;  /* 0x000000050a051211 */ /* 0x000fca00078ec0ff */
[----:B------:R0:W-:Y:S02]  /*07e0*/  @P1 STS.U8 [R5], R4 ;  /* 0x0000000405001388 */ /* 0x0001e40000000000 */
.L_x_5:
[----:B------:R-:W-:Y:S01]  /*07f0*/  LEA R10, P1, R11, R0, 0x1 ;  /* 0x000000000b0a7211 */ /* 0x000fe200078208ff */
[----:B------:R-:W-:Y:S01]  /*0800*/  IMAD R73, R141, 0x2, R71 ;  /* 0x000000028d497824 */ /* 0x000fe200078e0247 */
[----:B------:R1:W-:Y:S01]  /*0810*/  STL [R1+0x580], R3 ;  /* 0x0005800301007387 */ /* 0x0003e20000100800 */
[-C--:B------:R-:W-:Y:S02]  /*0820*/  LEA.HI.X.SX32 R9, R9, R2.reuse, 0x1, P2 ;  /* 0x0000000209097211 */ /* 0x080fe400010f0eff */
[----:B------:R-:W-:Y:S01]  /*0830*/  LEA.HI.X.SX32 R11, R11, R2, 0x1, P1 ;  /* 0x000000020b0b7211 */ /* 0x000fe200008f0eff */
[----:B0-----:R-:W-:Y:S01]  /*0840*/  IMAD R4, R141, 0x2, R73 ;  /* 0x000000028d047824 */ /* 0x001fe200078e0249 */
[C---:B------:R-:W-:Y:S01]  /*0850*/  LEA R12, P1, R13.reuse, R0, 0x1 ;  /* 0x000000000d0c7211 */ /* 0x040fe200078208ff */
[----:B------:R-:W2:Y:S03]  /*0860*/  LDG.E.U16 R20, desc[UR10][R6.64] ;  /* 0x0000000a06147981 */ /* 0x000ea6000c1e1500 */
[----:B------:R-:W-:Y:S01]  /*0870*/  LEA.HI.X.SX32 R13, R13, R2, 0x1, P1 ;  /* 0x000000020d0d7211 */ /* 0x000fe200008f0eff */
[----:B------:R0:W-:Y:S01]  /*0880*/  STL [R1+0x57c], R4 ;  /* 0x00057c0401007387 */ /* 0x0001e20000100800 */
[----:B------:R-:W-:-:S03]  /*0890*/  LEA R75, R141, R4, 0x1 ;  /* 0x000000048d4b7211 */ /* 0x000fc600078e08ff */
[----:B-1----:R-:W3:Y:S04]  /*08a0*/  LDG.E.U16 R3, desc[UR10][R10.64] ;  /* 0x0000000a0a037981 */ /* 0x002ee8000c1e1500 */
[----:B------:R1:W4:Y:S01]  /*08b0*/  LDG.E.U16 R7, desc[UR10][R8.64] ;  /* 0x0000000a08077981 */ /* 0x000322000c1e1500 */
[-C--:B------:R-:W-:Y:S01]  /*08c0*/  LEA R16, P1, R17, R0.reuse, 0x1 ;  /* 0x0000000011107211 */ /* 0x080fe200078208ff */
[----:B------:R-:W-:Y:S01]  /*08d0*/  IMAD R77, R141, 0x2, R75 ;  /* 0x000000028d4d7824 */ /* 0x000fe200078e024b */
[----:B------:R-:W-:Y:S01]  /*08e0*/  LEA R14, P2, R15, R0, 0x1 ;  /* 0x000000000f0e7211 */ /* 0x000fe200078408ff */
[----:B0-----:R-:W5:Y:S01]  /*08f0*/  LDG.E.U16 R4, desc[UR10][R12.64] ;  /* 0x0000000a0c047981 */ /* 0x001f62000c1e1500 */
[----:B------:R-:W-:Y:S02]  /*0900*/  LEA.HI.X.SX32 R17, R17, R2, 0x1, P1 ;  /* 0x0000000211117211 */ /* 0x000fe400008f0eff */
[----:B-1----:R-:W-:Y:S01]  /*0910*/  LEA R8, P1, R19, R0, 0x1 ;  /* 0x0000000013087211 */ /* 0x002fe200078208ff */
[----:B------:R-:W-:Y:S01]  /*0920*/  IMAD R79, R141, 0x2, R77 ;  /* 0x000000028d4f7824 */ /* 0x000fe200078e024d */
[-C--:B------:R-:W-:Y:S01]  /*0930*/  LEA.HI.X.SX32 R15, R15, R2.reuse, 0x1, P2 ;  /* 0x000000020f0f7211 */ /* 0x080fe200010f0eff */
[----:B------:R-:W2:Y:S01]  /*0940*/  LDG.E.U16 R24, desc[UR10][R16.64] ;  /* 0x0000000a10187981 */ /* 0x000ea2000c1e1500 */
[----:B------:R-:W-:-:S02]  /*0950*/  LEA.HI.X.SX32 R9, R19, R2, 0x1, P1 ;  /* 0x0000000213097211 */ /* 0x000fc400008f0eff */
[----:B------:R-:W-:Y:S01]  /*0960*/  LEA R10, P1, R21, R0, 0x1 ;  /* 0x00000000150a7211 */ /* 0x000fe200078208ff */
[----:B------:R-:W-:Y:S01]  /*0970*/  IMAD R5, R141, 0x2, R79 ;  /* 0x000000028d057824 */ /* 0x000fe200078e024f */
[----:B------:R0:W2:Y:S02]  /*0980*/  LDG.E.U16 R26, desc[UR10][R14.64] ;  /* 0x0000000a0e1a7981 */ /* 0x0000a4000c1e1500 */
[----:B------:R-:W-:Y:S02]  /*0990*/  LEA.HI.X.SX32 R11, R21, R2, 0x1, P1 ;  /* 0x00000002150b7211 */ /* 0x000fe400008f0eff */
[----:B------:R-:W-:Y:S02]  /*09a0*/  LEA R81, R141, R5, 0x1 ;  /* 0x000000058d517211 */ /* 0x000fe400078e08ff */
[----:B------:R-:W-:-:S04]  /*09b0*/  LEA R18, P2, R23, R0, 0x1 ;  /* 0x0000000017127211 */ /* 0x000fc800078408ff */
[----:B------:R-:W-:-:S05]  /*09c0*/  LEA.HI.X.SX32 R19, R23, R2, 0x1, P2 ;  /* 0x0000000217137211 */ /* 0x000fca00010f0eff */
[----:B------:R-:W2:Y:S04]  /*09d0*/  LDG.E.U16 R22, desc[UR10][R18.64] ;  /* 0x0000000a12167981 */ /* 0x000ea8000c1e1500 */
[----:B-----5:R1:W-:Y:S04]  /*09e0*/  STL [R1+0x584], R4 ;  /* 0x0005840401007387 */ /* 0x0203e80000100800 */
[----:B------:R5:W-:Y:S04]  /*09f0*/  STL [R1+0x578], R5 ;  /* 0x0005780501007387 */ /* 0x000be80000100800 */
[----:B-1----:R-:W2:Y:S04]  /*0a00*/  LDG.E.U16 R4, desc[UR10][R8.64] ;  /* 0x0000000a08047981 */ /* 0x002ea8000c1e1500 */
[----:B-----5:R1:W5:Y:S01]  /*0a10*/  LDG.E.U16 R5, desc[UR10][R10.64] ;  /* 0x0000000a0a057981 */ /* 0x020362000c1e1500 */
[----:B------:R-:W-:-:S04]  /*0a20*/  IMAD R83, R141, 0x2, R81 ;  /* 0x000000028d537824 */ /* 0x000fc800078e0251 */
[----:B------:R-:W-:-:S04]  /*0a30*/  IMAD R85, R141, 0x2, R83 ;  /* 0x000000028d557824 */ /* 0x000fc800078e0253 */
[----:B------:R-:W-:-:S05]  /*0a40*/  IMAD R6, R141, 0x2, R85 ;  /* 0x000000028d067824 */ /* 0x000fca00078e0255 */
[----:B------:R-:W-:-:S05]  /*0a50*/  LEA R87, R141, R6, 0x1 ;  /* 0x000000068d577211 */ /* 0x000fca00078e08ff */
[----:B------:R-:W-:-:S04]  /*0a60*/  IMAD R89, R141, 0x2, R87 ;  /* 0x000000028d597824 */ /* 0x000fc800078e0257 */
[----:B------:R-:W-:Y:S01]  /*0a70*/  IMAD R91, R141, 0x2, R89 ;  /* 0x000000028d5b7824 */ /* 0x000fe200078e0259 */
[----:B------:R-:W-:-:S04]  /*0a80*/  LEA R12, P1, R25, R0, 0x1 ;  /* 0x00000000190c7211 */ /* 0x000fc800078208ff */
[----:B------:R-:W-:Y:S02]  /*0a90*/  LEA.HI.X.SX32 R13, R25, R2, 0x1, P1 ;  /* 0x00000002190d7211 */ /* 0x000fe400008f0eff */
[----:B0-----:R-:W-:-:S04]  /*0aa0*/  LEA R14, P1, R27, R0, 0x1 ;  /* 0x000000001b0e7211 */ /* 0x001fc800078208ff */
[----:B------:R-:W-:Y:S02]  /*0ab0*/  LEA.HI.X.SX32 R15, R27, R2, 0x1, P1 ;  /* 0x000000021b0f7211 */ /* 0x000fe400008f0eff */
[----:B------:R-:W-:-:S04]  /*0ac0*/  LEA R16, P1, R29, R0, 0x1 ;  /* 0x000000001d107211 */ /* 0x000fc800078208ff */
[----:B------:R-:W-:Y:S02]  /*0ad0*/  LEA.HI.X.SX32 R17, R29, R2, 0x1, P1 ;  /* 0x000000021d117211 */ /* 0x000fe400008f0eff */
[----:B-1----:R-:W-:-:S04]  /*0ae0*/  LEA R10, P1, R33, R0, 0x1 ;  /* 0x00000000210a7211 */ /* 0x002fc800078208ff */
[----:B------:R-:W-:Y:S01]  /*0af0*/  LEA.HI.X.SX32 R11, R33, R2, 0x1, P1 ;  /* 0x00000002210b7211 */ /* 0x000fe200008f0eff */
[----:B--2---:R0:W-:Y:S04]  /*0b00*/  STL [R1+0x588], R4 ;  /* 0x0005880401007387 */ /* 0x0041e80000100800 */
[----:B------:R1:W-:Y:S04]  /*0b10*/  STL [R1+0x34], R20 ;  /* 0x0000341401007387 */ /* 0x0003e80000100800 */
[----:B------:R-:W-:Y:S04]  /*0b20*/  STL [R1+0x574], R6 ;  /* 0x0005740601007387 */ /* 0x000fe80000100800 */
[----:B0-----:R-:W2:Y:S01]  /*0b30*/  LDG.E.U16 R4, desc[UR10][R10.64] ;  /* 0x0000000a0a047981 */ /* 0x001ea2000c1e1500 */
[----:B-1----:R-:W-:-:S03]  /*0b40*/  LEA R20, P2, R31, R0, 0x1 ;  /* 0x000000001f147211 */ /* 0x002fc600078408ff */
[----:B----4-:R0:W-:Y:S01]  /*0b50*/  STL [R1+0x30], R7 ;  /* 0x0000300701007387 */ /* 0x0101e20000100800 */
[----:B------:R-:W-:-:S03]  /*0b60*/  LEA.HI.X.SX32 R21, R31, R2, 0x1, P2 ;  /* 0x000000021f157211 */ /* 0x000fc600010f0eff */
[----:B-----5:R1:W-:Y:S04]  /*0b70*/  STL [R1+0x58c], R5 ;  /* 0x00058c0501007387 */ /* 0x0203e80000100800 */
[----:B---3--:R3:W-:Y:S04]  /*0b80*/  STL [R1+0x2c], R3 ;  /* 0x00002c0301007387 */ /* 0x0087e80000100800 */
[----:B------:R-:W-:Y:S04]  /*0b90*/  STL [R1+0x24], R26 ;  /* 0x0000241a01007387 */ /* 0x000fe80000100800 */
[----:B------:R4:W-:Y:S01]  /*0ba0*/  STL [R1+0x20], R24 ;  /* 0x0000201801007387 */ /* 0x0009e20000100800 */
[----:B0-----:R-:W-:-:S03]  /*0bb0*/  IMAD R7, R141, 0x2, R91 ;  /* 0x000000028d077824 */ /* 0x001fc600078e025b */
[----:B-1----:R0:W5:Y:S04]  /*0bc0*/  LDG.E.U16 R5, desc[UR10][R12.64] ;  /* 0x0000000a0c057981 */ /* 0x002168000c1e1500 */
[----:B---3--:R1:W3:Y:S04]  /*0bd0*/  LDG.E.U16 R3, desc[UR10][R14.64] ;  /* 0x0000000a0e037981 */ /* 0x0082e8000c1e1500 */
[----:B----4-:R-:W4:Y:S01]  /*0be0*/  LDG.E.U16 R24, desc[UR10][R20.64] ;  /* 0x0000000a14187981 */ /* 0x010f22000c1e1500 */
[----:B------:R-:W-:-:S03]  /*0bf0*/  LEA R93, R141, R7, 0x1 ;  /* 0x000000078d5d7211 */ /* 0x000fc600078e08ff */
[----:B------:R0:W2:Y:S02]  /*0c00*/  LDG.E.U16 R6, desc[UR10][R16.64] ;  /* 0x0000000a10067981 */ /* 0x0000a4000c1e1500 */
[----:B------:R-:W-:-:S04]  /*0c10*/  IMAD R31, R141, 0x2, R93 ;  /* 0x000000028d1f7824 */ /* 0x000fc800078e025d */
[----:B------:R-:W-:-:S04]  /*0c20*/  IMAD R95, R141, 0x2, R31 ;  /* 0x000000028d5f7824 */ /* 0x000fc800078e021f */
[----:B------:R-:W-:Y:S01]  /*0c30*/  IMAD R8, R141, 0x2, R95 ;  /* 0x000000028d087824 */ /* 0x000fe200078e025f */
[----:B0-----:R-:W-:-:S04]  /*0c40*/  LEA R12, P1, R35, R0, 0x1 ;  /* 0x00000000230c7211 */ /* 0x001fc800078208ff */
[----:B------:R-:W-:Y:S02]  /*0c50*/  LEA R33, R141, R8, 0x1 ;  /* 0x000000088d217211 */ /* 0x000fe400078e08ff */
[----:B------:R-:W-:Y:S02]  /*0c60*/  LEA.HI.X.SX32 R13, R35, R2, 0x1, P1 ;  /* 0x00000002230d7211 */ /* 0x000fe400008f0eff */
[-C--:B-1----:R-:W-:Y:S01]  /*0c70*/  LEA R14, P1, R37, R0.reuse, 0x1 ;  /* 0x00000000250e7211 */ /* 0x082fe200078208ff */
[----:B------:R-:W-:Y:S01]  /*0c80*/  IMAD R35, R141, 0x2, R33 ;  /* 0x000000028d237824 */ /* 0x000fe200078e0221 */
[----:B------:R-:W-:Y:S01]  /*0c90*/  LEA R16, P2, R39, R0, 0x1 ;  /* 0x0000000027107211 */ /* 0x000fe200078408ff */
[----:B------:R0:W2:Y:S01]  /*0ca0*/  LDG.E.U16 R252, desc[UR10][R12.64] ;  /* 0x0000000a0cfc7981 */ /* 0x0000a2000c1e1500 */
[----:B------:R-:W-:Y:S01]  /*0cb0*/  LEA.HI.X.SX32 R15, R37, R2, 0x1, P1 ;  /* 0x00000002250f7211 */ /* 0x000fe200008f0eff */
[----:B------:R-:W-:-:S04]  /*0cc0*/  IMAD R37, R141, 0x2, R35 ;  /* 0x000000028d257824 */ /* 0x000fc800078e0223 */
[----:B------:R-:W-:Y:S01]  /*0cd0*/  IMAD R9, R141, 0x2, R37 ;  /* 0x000000028d097824 */ /* 0x000fe200078e0225 */
[----:B------:R-:W-:Y:S01]  /*0ce0*/  LEA.HI.X.SX32 R17, R39, R2, 0x1, P2 ;  /* 0x0000000227117211 */ /* 0x000fe200010f0eff */
[----:B------:R1:W-:Y:S01]  /*0cf0*/  STL [R1+0x14], R22 ;  /* 0x0000141601007387 */ /* 0x0003e20000100800 */
[----:B------:R-:W-:Y:S02]  /*0d00*/  LEA R18, P1, R41, R0, 0x1 ;  /* 0x0000000029127211 */ /* 0x000fe400078208ff */
[----:B------:R-:W-:Y:S01]  /*0d10*/  LEA R39, R141, R9, 0x1 ;  /* 0x000000098d277211 */ /* 0x000fe200078e08ff */
[----:B------:R1:W2:Y:S01]  /*0d20*/  LDG.E.U16 R251, desc[UR10][R14.64] ;  /* 0x0000000a0efb7981 */ /* 0x0002a2000c1e1500 */
[----:B------:R-:W-:Y:S02]  /*0d30*/  LEA.HI.X.SX32 R19, R41, R2, 0x1, P1 ;  /* 0x0000000229137211 */ /* 0x000fe400008f0eff */
[----:B------:R-:W-:Y:S01]  /*0d40*/  LEA R20, P1, R43, R0, 0x1 ;  /* 0x000000002b147211 */ /* 0x000fe200078208ff */
[----:B------:R-:W-:Y:S01]  /*0d50*/  IMAD R41, R141, 0x2, R39 ;  /* 0x000000028d297824 */ /* 0x000fe200078e0227 */
[----:B------:R-:W2:Y:S02]  /*0d60*/  LDG.E.U16 R249, desc[UR10][R16.64] ;  /* 0x0000000a10f97981 */ /* 0x000ea4000c1e1500 */
[----:B------:R-:W-:Y:S01]  /*0d70*/  LEA.HI.X.SX32 R21, R43, R2, 0x1, P1 ;  /* 0x000000022b157211 */ /* 0x000fe200008f0eff */
[----:B------:R-:W-:Y:S01]  /*0d80*/  IMAD R43, R141, 0x2, R41 ;  /* 0x000000028d2b7824 */ /* 0x000fe200078e0229 */
[----:B0-----:R-:W-:Y:S01]  /*0d90*/  LEA R12, P1, R45, R0, 0x1 ;  /* 0x000000002d0c7211 */ /* 0x001fe200078208ff */
[----:B------:R0:W2:Y:S02]  /*0da0*/  LDG.E.U16 R248, desc[UR10][R18.64] ;  /* 0x0000000a12f87981 */ /* 0x0000a4000c1e1500 */
[----:B------:R-:W-:Y:S01]  /*0db0*/  IMAD R10, R141, 0x2, R43 ;  /* 0x000000028d0a7824 */ /* 0x000fe200078e022b */
[----:B------:R-:W-:Y:S01]  /*0dc0*/  LEA.HI.X.SX32 R13, R45, R2, 0x1, P1 ;  /* 0x000000022d0d7211 */ /* 0x000fe200008f0eff */
[----:B------:R0:W2:Y:S01]  /*0dd0*/  LDG.E.U16 R247, desc[UR10][R20.64] ;  /* 0x0000000a14f77981 */ /* 0x0000a2000c1e1500 */
[----:B-1----:R-:W-:-:S02]  /*0de0*/  LEA R22, P2, R47, R0, 0x1 ;  /* 0x000000002f167211 */ /* 0x002fc400078408ff */
[----:B------:R-:W-:Y:S01]  /*0df0*/  LEA R45, R141, R10, 0x1 ;  /* 0x0000000a8d2d7211 */ /* 0x000fe200078e08ff */
[----:B------:R-:W2:Y:S01]  /*0e00*/  LDG.E.U16 R246, desc[UR10][R12.64] ;  /* 0x0000000a0cf67981 */ /* 0x000ea2000c1e1500 */
[----:B------:R-:W-:Y:S02]  /*0e10*/  LEA.HI.X.SX32 R23, R47, R2, 0x1, P2 ;  /* 0x000000022f177211 */ /* 0x000fe400010f0eff */
[-C--:B------:R-:W-:Y:S01]  /*0e20*/  LEA R14, P1, R49, R0.reuse, 0x1 ;  /* 0x00000000310e7211 */ /* 0x080fe200078208ff */
[----:B------:R-:W-:Y:S01]  /*0e30*/  IMAD R47, R141, 0x2, R45 ;  /* 0x000000028d2f7824 */ /* 0x000fe200078e022d */
[----:B0-----:R-:W-:Y:S01]  /*0e40*/  LEA R18, P2, R53, R0, 0x1 ;  /* 0x0000000035127211 */ /* 0x001fe200078408ff */
[----:B------:R0:W2:Y:S01]  /*0e50*/  LDG.E.U16 R245, desc[UR10][R22.64] ;  /* 0x0000000a16f57981 */ /* 0x0000a2000c1e1500 */
[----:B------:R-:W-:Y:S01]  /*0e60*/  LEA.HI.X.SX32 R15, R49, R2, 0x1, P1 ;  /* 0x00000002310f7211 */ /* 0x000fe200008f0eff */
[----:B------:R-:W-:Y:S01]  /*0e70*/  IMAD R49, R141, 0x2, R47 ;  /* 0x000000028d317824 */ /* 0x000fe200078e022f */
[----:B------:R-:W-:-:S03]  /*0e80*/  LEA R16, P1, R51, R0, 0x1 ;  /* 0x0000000033107211 */ /* 0x000fc600078208ff */
[----:B------:R-:W-:Y:S01]  /*0e90*/  IMAD R11, R141, 0x2, R49 ;  /* 0x000000028d0b7824 */ /* 0x000fe200078e0231 */
[-C--:B------:R-:W-:Y:S01]  /*0ea0*/  LEA.HI.X.SX32 R17, R51, R2.reuse, 0x1, P1 ;  /* 0x0000000233117211 */ /* 0x080fe200008f0eff */
[----:B------:R1:W2:Y:S03]  /*0eb0*/  LDG.E.U16 R244, desc[UR10][R14.64] ;  /* 0x0000000a0ef47981 */ /* 0x0002a6000c1e1500 */
[----:B------:R-:W-:Y:S01]  /*0ec0*/  LEA R51, R141, R11, 0x1 ;  /* 0x0000000b8d337211 */ /* 0x000fe200078e08ff */
[----:B------:R1:W2:Y:S01]  /*0ed0*/  LDG.E.U16 R243, desc[UR10][R16.64] ;  /* 0x0000000a10f37981 */ /* 0x0002a2000c1e1500 */
[----:B------:R-:W-:Y:S02]  /*0ee0*/  LEA.HI.X.SX32 R19, R53, R2, 0x1, P2 ;  /* 0x0000000235137211 */ /* 0x000fe400010f0eff */
[----:B------:R-:W-:Y:S01]  /*0ef0*/  LEA R20, P1, R55, R0, 0x1 ;  /* 0x0000000037147211 */ /* 0x000fe200078208ff */
[----:B------:R-:W-:-:S02]  /*0f00*/  IMAD R53, R141, 0x2, R51 ;  /* 0x000000028d357824 */ /* 0x000fc400078e0233 */
[----:B------:R-:W2:Y:S01]  /*0f10*/  LDG.E.U16 R242, desc[UR10][R18.64] ;  /* 0x0000000a12f27981 */ /* 0x000ea2000c1e1500 */
[----:B------:R-:W-:Y:S01]  /*0f20*/  LEA.HI.X.SX32 R21, R55, R2, 0x1, P1 ;  /* 0x0000000237157211 */ /* 0x000fe200008f0eff */
[----:B------:R-:W-:Y:S01]  /*0f30*/  IMAD R55, R141, 0x2, R53 ;  /* 0x000000028d377824 */ /* 0x000fe200078e0235 */
[----:B0-----:R-:W-:-:S03]  /*0f40*/  LEA R22, P1, R57, R0, 0x1 ;  /* 0x0000000039167211 */ /* 0x001fc600078208ff */
[----:B------:R-:W-:Y:S01]  /*0f50*/  IMAD R12, R141, 0x2, R55 ;  /* 0x000000028d0c7824 */ /* 0x000fe200078e0237 */
[----:B------:R-:W-:Y:S01]  /*0f60*/  LEA.HI.X.SX32 R23, R57, R2, 0x1, P1 ;  /* 0x0000000239177211 */ /* 0x000fe200008f0eff */
[----:B------:R0:W2:Y:S01]  /*0f70*/  LDG.E.U16 R241, desc[UR10][R20.64] ;  /* 0x0000000a14f17981 */ /* 0x0000a2000c1e1500 */
[----:B-1----:R-:W-:Y:S02]  /*0f80*/  LEA R14, P1, R61, R0, 0x1 ;  /* 0x000000003d0e7211 */ /* 0x002fe400078208ff */
[----:B------:R-:W-:Y:S01]  /*0f90*/  LEA R99, R141, R12, 0x1 ;  /* 0x0000000c8d637211 */ /* 0x000fe200078e08ff */
[----:B------:R1:W2:Y:S01]  /*0fa0*/  LDG.E.U16 R240, desc[UR10][R22.64] ;  /* 0x0000000a16f07981 */ /* 0x0002a2000c1e1500 */
[----:B------:R-:W-:-:S03]  /*0fb0*/  LEA.HI.X.SX32 R15, R61, R2, 0x1, P1 ;  /* 0x000000023d0f7211 */ /* 0x000fc600008f0eff */
[----:B------:R-:W-:Y:S01]  /*0fc0*/  IMAD R61, R141, 0x2, R99 ;  /* 0x000000028d3d7824 */ /* 0x000fe200078e0263 */
[----:B------:R-:W-:Y:S01]  /*0fd0*/  LEA R16, P1, R63, R0, 0x1 ;  /* 0x000000003f107211 */ /* 0x000fe200078208ff */
[----:B------:R-:W2:Y:S02]  /*0fe0*/  LDG.E.U16 R238, desc[UR10][R14.64] ;  /* 0x0000000a0eee7981 */ /* 0x000ea4000c1e1500 */
[----:B------:R-:W-:-:S04]  /*0ff0*/  IMAD R103, R141, 0x2, R61 ;  /* 0x000000028d677824 */ /* 0x000fc800078e023d */
[----:B------:R-:W-:Y:S01]  /*1000*/  IMAD R13, R141, 0x2, R103 ;  /* 0x000000028d0d7824 */ /* 0x000fe200078e0267 */
[----:B------:R-:W-:Y:S02]  /*1010*/  LEA.HI.X.SX32 R17, R63, R2, 0x1, P1 ;  /* 0x000000023f117211 */ /* 0x000fe400008f0eff */
[----:B0-----:R-:W-:-:S03]  /*1020*/  LEA R20, P1, R67, R0, 0x1 ;  /* 0x0000000043147211 */ /* 0x001fc600078208ff */
[----:B------:R0:W2:Y:S01]  /*1030*/  LDG.E.U16 R237, desc[UR10][R16.64] ;  /* 0x0000000a10ed7981 */ /* 0x0000a2000c1e1500 */
[----:B------:R-:W-:Y:S02]  /*1040*/  LEA.HI.X.SX32 R21, R67, R2, 0x1, P1 ;  /* 0x0000000243157211 */ /* 0x000fe400008f0eff */
[----:B-1----:R-:W-:-:S03]  /*1050*/  LEA R22, P1, R69, R0, 0x1 ;  /* 0x0000000045167211 */ /* 0x002fc600078208ff */
[----:B------:R-:W2:Y:S01]  /*1060*/  LDG.E.U16 R235, desc[UR10][R20.64] ;  /* 0x0000000a14eb7981 */ /* 0x000ea2000c1e1500 */
[----:B------:R-:W-:Y:S02]  /*1070*/  LEA.HI.X.SX32 R23, R69, R2, 0x1, P1 ;  /* 0x0000000245177211 */ /* 0x000fe400008f0eff */
[----:B0-----:R-:W-:-:S03]  /*1080*/  LEA R16, P1, R73, R0, 0x1 ;  /* 0x0000000049107211 */ /* 0x001fc600078208ff */
[----:B------:R-:W2:Y:S01]  /*1090*/  LDG.E.U16 R234, desc[UR10][R22.64] ;  /* 0x0000000a16ea7981 */ /* 0x000ea2000c1e1500 */
[----:B------:R-:W-:-:S05]  /*10a0*/  LEA.HI.X.SX32 R17, R73, R2, 0x1, P1 ;  /* 0x0000000249117211 */ /* 0x000fca00008f0eff */
[----:B------:R-:W2:Y:S04]  /*10b0*/  LDG.E.U16 R232, desc[UR10][R16.64] ;  /* 0x0000000a10e87981 */ /* 0x000ea8000c1e1500 */
[----:B----4-:R0:W-:Y:S02]  /*10c0*/  STL [R1+0x4], R24 ;  /* 0x0000041801007387 */ /* 0x0101e40000100800 */
[----:B0-----:R-:W-:-:S04]  /*10d0*/  LEA R24, P2, R59, R0, 0x1 ;  /* 0x000000003b187211 */ /* 0x001fc800078408ff */
[----:B------:R-:W-:Y:S02]  /*10e0*/  LEA.HI.X.SX32 R25, R59, R2, 0x1, P2 ;  /* 0x000000023b197211 */ /* 0x000fe400010f0eff */
[----:B------:R-:W-:-:S03]  /*10f0*/  LEA R18, P2, R65, R0, 0x1 ;  /* 0x0000000041127211 */ /* 0x000fc600078408ff */
[----:B------:R0:W4:Y:S01]  /*1100*/  LDG.E.U16 R239, desc[UR10][R24.64] ;  /* 0x0000000a18ef7981 */ /* 0x000122000c1e1500 */
[----:B------:R-:W-:Y:S02]  /*1110*/  LEA.HI.X.SX32 R19, R65, R2, 0x1, P2 ;  /* 0x0000000241137211 */ /* 0x000fe400010f0eff */
[----:B------:R-:W-:-:S03]  /*1120*/  LEA R65, R141, R13, 0x1 ;  /* 0x0000000d8d417211 */ /* 0x000fc600078e08ff */
[----:B------:R1:W2:Y:S02]  /*1130*/  LDG.E.U16 R236, desc[UR10][R18.64] ;  /* 0x0000000a12ec7981 */ /* 0x0002a4000c1e1500 */
[----:B------:R-:W-:-:S04]  /*1140*/  IMAD R107, R141, 0x2, R65 ;  /* 0x000000028d6b7824 */ /* 0x000fc800078e0241 */
[----:B------:R-:W-:-:S04]  /*1150*/  IMAD R109, R141, 0x2, R107 ;  /* 0x000000028d6d7824 */ /* 0x000fc800078e026b */
[----:B------:R-:W-:-:S05]  /*1160*/  IMAD R14, R141, 0x2, R109 ;  /* 0x000000028d0e7824 */ /* 0x000fca00078e026d */
[----:B------:R-:W-:Y:S02]  /*1170*/  LEA R69, R141, R14, 0x1 ;  /* 0x0000000e8d457211 */ /* 0x000fe400078e08ff */
[----:B0-----:R-:W-:-:S03]  /*1180*/  LEA R24, P2, R71, R0, 0x1 ;  /* 0x0000000047187211 */ /* 0x001fc600078408ff */
[----:B------:R-:W-:Y:S01]  /*1190*/  IMAD R73, R141, 0x2, R69 ;  /* 0x000000028d497824 */ /* 0x000fe200078e0245 */
[----:B------:R-:W-:-:S03]  /*11a0*/  LEA.HI.X.SX32 R25, R71, R2, 0x1, P2 ;  /* 0x0000000247197211 */ /* 0x000fc600010f0eff */
[----:B------:R-:W-:Y:S01]  /*11b0*/  IMAD R117, R141, 0x2, R73 ;  /* 0x000000028d757824 */ /* 0x000fe200078e0249 */
[-C--:B-1----:R-:W-:Y:S01]  /*11c0*/  LEA R18, P1, R75, R0.reuse, 0x1 ;  /* 0x000000004b127211 */ /* 0x082fe200078208ff */
[----:B------:R0:W2:Y:S01]  /*11d0*/  LDG.E.U16 R233, desc[UR10][R24.64] ;  /* 0x0000000a18e97981 */ /* 0x0000a2000c1e1500 */
[----:B------:R-:W-:Y:S01]  /*11e0*/  LEA R26, P2, R77, R0, 0x1 ;  /* 0x000000004d1a7211 */ /* 0x000fe200078408ff */
[----:B------:R-:W-:Y:S01]  /*11f0*/  IMAD R15, R141, 0x2, R117 ;  /* 0x000000028d0f7824 */ /* 0x000fe200078e0275 */
[-C--:B------:R-:W-:Y:S02]  /*1200*/  LEA.HI.X.SX32 R19, R75, R2.reuse, 0x1, P1 ;  /* 0x000000024b137211 */ /* 0x080fe400008f0eff */
[----:B------:R-:W-:Y:S02]  /*1210*/  LEA.HI.X.SX32 R27, R77, R2, 0x1, P2 ;  /* 0x000000024d1b7211 */ /* 0x000fe400010f0eff */
[----:B------:R-:W-:Y:S01]  /*1220*/  LEA R20, P1, R79, R0, 0x1 ;  /* 0x000000004f147211 */ /* 0x000fe200078208ff */
[----:B------:R1:W2:Y:S01]  /*1230*/  LDG.E.U16 R231, desc[UR10][R18.64] ;  /* 0x0000000a12e77981 */ /* 0x0002a2000c1e1500 */
[----:B------:R-:W-:-:S02]  /*1240*/  LEA R77, R141, R15, 0x1 ;  /* 0x0000000f8d4d7211 */ /* 0x000fc400078e08ff */
[----:B------:R-:W-:Y:S01]  /*1250*/  LEA.HI.X.SX32 R21, R79, R2, 0x1, P1 ;  /* 0x000000024f157211 */ /* 0x000fe200008f0eff */
[----:B------:R0:W2:Y:S02]  /*1260*/  LDG.E.U16 R230, desc[UR10][R26.64] ;  /* 0x0000000a1ae67981 */ /* 0x0000a4000c1e1500 */
[----:B------:R-:W-:Y:S01]  /*1270*/  IMAD R79, R141, 0x2, R77 ;  /* 0x000000028d4f7824 */ /* 0x000fe200078e024d */
[----:B------:R-:W-:Y:S01]  /*1280*/  LEA R22, P1, R81, R0, 0x1 ;  /* 0x0000000051167211 */ /* 0x000fe200078208ff */
[----:B------:R1:W2:Y:S02]  /*1290*/  LDG.E.U16 R229, desc[UR10][R20.64] ;  /* 0x0000000a14e57981 */ /* 0x0002a4000c1e1500 */
[----:B------:R-:W-:-:S04]  /*12a0*/  IMAD R119, R141, 0x2, R79 ;  /* 0x000000028d777824 */ /* 0x000fc800078e024f */
[----:B------:R-:W-:Y:S01]  /*12b0*/  IMAD R16, R141, 0x2, R119 ;  /* 0x000000028d107824 */ /* 0x000fe200078e0277 */
[----:B------:R-:W-:Y:S02]  /*12c0*/  LEA.HI.X.SX32 R23, R81, R2, 0x1, P1 ;  /* 0x0000000251177211 */ /* 0x000fe400008f0eff */
[----:B0-----:R-:W-:Y:S02]  /*12d0*/  LEA R24, P2, R83, R0, 0x1 ;  /* 0x0000000053187211 */ /* 0x001fe400078408ff */
[----:B------:R-:W-:Y:S01]  /*12e0*/  LEA R81, R141, R16, 0x1 ;  /* 0x000000108d517211 */ /* 0x000fe200078e08ff */
[----:B------:R-:W2:Y:S01]  /*12f0*/  LDG.E.U16 R228, desc[UR10][R22.64] ;  /* 0x0000000a16e47981 */ /* 0x000ea2000c1e1500 */
[----:B------:R-:W-:Y:S02]  /*1300*/  LEA.HI.X.SX32 R25, R83, R2, 0x1, P2 ;  /* 0x0000000253197211 */ /* 0x000fe400010f0eff */
[-C--:B-1----:R-:W-:Y:S01]  /*1310*/  LEA R18, P1, R85, R0.reuse, 0x1 ;  /* 0x0000000055127211 */ /* 0x082fe200078208ff */
[----:B------:R-:W-:Y:S01]  /*1320*/  IMAD R83, R141, 0x2, R81 ;  /* 0x000000028d537824 */ /* 0x000fe200078e0251 */
[----:B------:R-:W-:Y:S01]  /*1330*/  LEA R28, P2, R89, R0, 0x1 ;  /* 0x00000000591c7211 */ /* 0x000fe200078408ff */
[----:B------:R-:W2:Y:S01]  /*1340*/  LDG.E.U16 R227, desc[UR10][R24.64] ;  /* 0x0000000a18e37981 */ /* 0x000ea2000c1e1500 */
[----:B------:R-:W-:Y:S01]  /*1350*/  LEA.HI.X.SX32 R19, R85, R2, 0x1, P1 ;  /* 0x0000000255137211 */ /* 0x000fe200008f0eff */
[----:B------:R-:W-:Y:S01]  /*1360*/  IMAD R85, R141, 0x2, R83 ;  /* 0x000000028d557824 */ /* 0x000fe200078e0253 */
[----:B------:R-:W-:-:S03]  /*1370*/  LEA R26, P1, R87, R0, 0x1 ;  /* 0x00000000571a7211 */ /* 0x000fc600078208ff */
[----:B------:R-:W-:Y:S01]  /*1380*/  IMAD R17, R141, 0x2, R85 ;  /* 0x000000028d117824 */ /* 0x000fe200078e0255 */
[-C--:B------:R-:W-:Y:S01]  /*1390*/  LEA.HI.X.SX32 R27, R87, R2.reuse, 0x1, P1 ;  /* 0x00000002571b7211 */ /* 0x080fe200008f0eff */
[----:B------:R0:W2:Y:S03]  /*13a0*/  LDG.E.U16 R226, desc[UR10][R18.64] ;  /* 0x0000000a12e27981 */ /* 0x0000a6000c1e1500 */
[----:B------:R-:W-:Y:S01]  /*13b0*/  LEA R87, R141, R17, 0x1 ;  /* 0x000000118d577211 */ /* 0x000fe200078e08ff */
[----:B------:R-:W2:Y:S01]  /*13c0*/  LDG.E.U16 R225, desc[UR10][R26.64] ;  /* 0x0000000a1ae17981 */ /* 0x000ea2000c1e1500 */
[----:B------:R-:W-:Y:S02]  /*13d0*/  LEA.HI.X.SX32 R29, R89, R2, 0x1, P2 ;  /* 0x00000002591d7211 */ /* 0x000fe400010f0eff */
[----:B------:R-:W-:Y:S01]  /*13e0*/  LEA R20, P1, R91, R0, 0x1 ;  /* 0x000000005b147211 */ /* 0x000fe200078208ff */
[----:B------:R-:W-:-:S02]  /*13f0*/  IMAD R89, R141, 0x2, R87 ;  /* 0x000000028d597824 */ /* 0x000fc400078e0257 */
[----:B------:R-:W2:Y:S01]  /*1400*/  LDG.E.U16 R224, desc[UR10][R28.64] ;  /* 0x0000000a1ce07981 */ /* 0x000ea2000c1e1500 */
[----:B------:R-:W-:Y:S01]  /*1410*/  LEA.HI.X.SX32 R21, R91, R2, 0x1, P1 ;  /* 0x000000025b157211 */ /* 0x000fe200008f0eff */
[----:B------:R-:W-:-:S04]  /*1420*/  IMAD R91, R141, 0x2, R89 ;  /* 0x000000028d5b7824 */ /* 0x000fc800078e0259 */
[C---:B0-----:R-:W-:Y:S01]  /*1430*/  IMAD R18, R141.reuse, 0x2, R91 ;  /* 0x000000028d127824 */ /* 0x041fe200078e025b */
[----:B------:R0:W2:Y:S04]  /*1440*/  LDG.E.U16 R223, desc[UR10][R20.64] ;  /* 0x0000000a14df7981 */ /* 0x0000a8000c1e1500 */
[----:B------:R-:W-:-:S05]  /*1450*/  LEA R121, R141, R18, 0x1 ;  /* 0x000000128d797211 */ /* 0x000fca00078e08ff */
[----:B------:R-:W-:-:S04]  /*1460*/  IMAD R123, R141, 0x2, R121 ;  /* 0x000000028d7b7824 */ /* 0x000fc800078e0279 */
[----:B------:R-:W-:-:S04]  /*1470*/  IMAD R125, R141, 0x2, R123 ;  /* 0x000000028d7d7824 */ /* 0x000fc800078e027b */
[----:B------:R-:W-:-:S05]  /*1480*/  IMAD R19, R141, 0x2, R125 ;  /* 0x000000028d137824 */ /* 0x000fca00078e027d */
[----:B------:R-:W-:-:S05]  /*1490*/  LEA R127, R141, R19, 0x1 ;  /* 0x000000138d7f7211 */ /* 0x000fca00078e08ff */
[----:B------:R-:W-:-:S04]  /*14a0*/  IMAD R129, R141, 0x2, R127 ;  /* 0x000000028d817824 */ /* 0x000fc800078e027f */
[----:B------:R-:W-:-:S04]  /*14b0*/  IMAD R133, R141, 0x2, R129 ;  /* 0x000000028d857824 */ /* 0x000fc800078e0281 */
[----:B0-----:R-:W-:Y:S01]  /*14c0*/  IMAD R20, R141, 0x2, R133 ;  /* 0x000000028d147824 */ /* 0x001fe200078e0285 */
[----:B------:R-:W-:-:S04]  /*14d0*/  LEA R22, P1, R93, R0, 0x1 ;  /* 0x000000005d167211 */ /* 0x000fc800078208ff */
[----:B------:R-:W-:Y:S02]  /*14e0*/  LEA R113, R141, R20, 0x1 ;  /* 0x000000148d717211 */ /* 0x000fe400078e08ff */
[----:B------:R-:W-:-:S03]  /*14f0*/  LEA.HI.X.SX32 R23, R93, R2, 0x1, P1 ;  /* 0x000000025d177211 */ /* 0x000fc600008f0eff */
[----:B------:R-:W-:Y:S01]  /*1500*/  IMAD R115, R141, 0x2, R113 ;  /* 0x000000028d737824 */ /* 0x000fe200078e0271 */
[----:B------:R-:W-:Y:S01]  /*1510*/  LEA R26, P1, R95, R0, 0x1 ;  /* 0x000000005f1a7211 */ /* 0x000fe200078208ff */
[----:B------:R0:W2:Y:S02]  /*1520*/  LDG.E.U16 R222, desc[UR10][R22.64] ;  /* 0x0000000a16de7981 */ /* 0x0000a4000c1e1500 */
[----:B------:R-:W-:Y:S01]  /*1530*/  IMAD R93, R141, 0x2, R115 ;  /* 0x000000028d5d7824 */ /* 0x000fe200078e0273 */
[----:B------:R-:W-:-:S03]  /*1540*/  LEA.HI.X.SX32 R27, R95, R2, 0x1, P1 ;  /* 0x000000025f1b7211 */ /* 0x000fc600008f0eff */
[----:B------:R-:W-:Y:S01]  /*1550*/  IMAD R21, R141, 0x2, R93 ;  /* 0x000000028d157824 */ /* 0x000fe200078e025d */
[-C--:B------:R-:W-:Y:S01]  /*1560*/  LEA R28, P1, R33, R0.reuse, 0x1 ;  /* 0x00000000211c7211 */ /* 0x080fe200078208ff */
[----:B------:R-:W2:Y:S01]  /*1570*/  LDG.E.U16 R220, desc[UR10][R26.64] ;  /* 0x0000000a1adc7981 */ /* 0x000ea2000c1e1500 */
[----:B------:R-:W-:Y:S02]  /*1580*/  LEA R24, P2, R31, R0, 0x1 ;  /* 0x000000001f187211 */ /* 0x000fe400078408ff */
[----:B------:R-:W-:Y:S02]  /*1590*/  LEA R97, R141, R21, 0x1 ;  /* 0x000000158d617211 */ /* 0x000fe400078e08ff */
[-C--:B------:R-:W-:Y:S02]  /*15a0*/  LEA.HI.X.SX32 R29, R33, R2.reuse, 0x1, P1 ;  /* 0x00000002211d7211 */ /* 0x080fe400008f0eff */
[----:B------:R-:W-:Y:S02]  /*15b0*/  LEA.HI.X.SX32 R25, R31, R2, 0x1, P2 ;  /* 0x000000021f197211 */ /* 0x000fe400010f0eff */
[----:B0-----:R-:W-:Y:S01]  /*15c0*/  LEA R22, P1, R37, R0, 0x1 ;  /* 0x0000000025167211 */ /* 0x001fe200078208ff */
[----:B------:R-:W-:Y:S01]  /*15d0*/  IMAD R111, R141, 0x2, R97 ;  /* 0x000000028d6f7824 */ /* 0x000fe200078e0261 */
[----:B------:R-:W2:Y:S02]  /*15e0*/  LDG.E.U16 R219, desc[UR10][R28.64] ;  /* 0x0000000a1cdb7981 */ /* 0x000ea4000c1e1500 */
[----:B------:R-:W-:Y:S01]  /*15f0*/  LEA.HI.X.SX32 R23, R37, R2, 0x1, P1 ;  /* 0x0000000225177211 */ /* 0x000fe200008f0eff */
[----:B------:R-:W-:Y:S01]  /*1600*/  IMAD R59, R141, 0x2, R111 ;  /* 0x000000028d3b7824 */ /* 0x000fe200078e026f */
[----:B------:R0:W2:Y:S01]  /*1610*/  LDG.E.U16 R221, desc[UR10][R24.64] ;  /* 0x0000000a18dd7981 */ /* 0x0000a2000c1e1500 */
[----:B------:R-:W-:-:S03]  /*1620*/  LEA R30, P2, R35, R0, 0x1 ;  /* 0x00000000231e7211 */ /* 0x000fc600078408ff */
[----:B------:R1:W2:Y:S01]  /*1630*/  LDG.E.U16 R217, desc[UR10][R22.64] ;  /* 0x0000000a16d97981 */ /* 0x0002a2000c1e1500 */
[----:B0-----:R-:W-:Y:S02]  /*1640*/  LEA R24, P1, R39, R0, 0x1 ;  /* 0x0000000027187211 */ /* 0x001fe400078208ff */
[-C--:B------:R-:W-:Y:S02]  /*1650*/  LEA.HI.X.SX32 R31, R35, R2.reuse, 0x1, P2 ;  /* 0x00000002231f7211 */ /* 0x080fe400010f0eff */
[----:B------:R-:W-:Y:S01]  /*1660*/  LEA.HI.X.SX32 R25, R39, R2, 0x1, P1 ;  /* 0x0000000227197211 */ /* 0x000fe200008f0eff */
[----:B-1----:R-:W-:Y:S01]  /*1670*/  IMAD R22, R141, 0x2, R59 ;  /* 0x000000028d167824 */ /* 0x002fe200078e023b */
[-C--:B------:R-:W-:Y:S01]  /*1680*/  LEA R26, P1, R43, R0.reuse, 0x1 ;  /* 0x000000002b1a7211 */ /* 0x080fe200078208ff */
[----:B------:R0:W2:Y:S01]  /*1690*/  LDG.E.U16 R218, desc[UR10][R30.64] ;  /* 0x0000000a1eda7981 */ /* 0x0000a2000c1e1500 */
[----:B------:R-:W-:Y:S02]  /*16a0*/  LEA R32, P2, R41, R0, 0x1 ;  /* 0x0000000029207211 */ /* 0x000fe400078408ff */
[----:B------:R-:W-:Y:S01]  /*16b0*/  LEA.HI.X.SX32 R27, R43, R2, 0x1, P1 ;  /* 0x000000022b1b7211 */ /* 0x000fe200008f0eff */
[----:B------:R1:W2:Y:S01]  /*16c0*/  LDG.E.U16 R216, desc[UR10][R24.64] ;  /* 0x0000000a18d87981 */ /* 0x0002a2000c1e1500 */
[----:B------:R-:W-:-:S02]  /*16d0*/  LEA R57, R141, R22, 0x1 ;  /* 0x000000168d397211 */ /* 0x000fc400078e08ff */
[----:B------:R-:W-:Y:S01]  /*16e0*/  LEA R28, P1, R45, R0, 0x1 ;  /* 0x000000002d1c7211 */ /* 0x000fe200078208ff */
[----:B------:R-:W2:Y:S01]  /*16f0*/  LDG.E.U16 R214, desc[UR10][R26.64] ;  /* 0x0000000a1ad67981 */ /* 0x000ea2000c1e1500 */
[----:B------:R-:W-:Y:S02]  /*1700*/  LEA.HI.X.SX32 R33, R41, R2, 0x1, P2 ;  /* 0x0000000229217211 */ /* 0x000fe400010f0eff */
[----:B0-----:R-:W-:Y:S01]  /*1710*/  LEA R30, P2, R47, R0, 0x1 ;  /* 0x000000002f1e7211 */ /* 0x001fe200078408ff */
[----:B------:R-:W-:Y:S01]  /*1720*/  IMAD R101, R141, 0x2, R57 ;  /* 0x000000028d657824 */ /* 0x000fe200078e0239 */
[----:B------:R-:W-:Y:S01]  /*1730*/  LEA.HI.X.SX32 R29, R45, R2, 0x1, P1 ;  /* 0x000000022d1d7211 */ /* 0x000fe200008f0eff */
[----:B------:R-:W2:Y:S01]  /*1740*/  LDG.E.U16 R215, desc[UR10][R32.64] ;  /* 0x0000000a20d77981 */ /* 0x000ea2000c1e1500 */
[----:B------:R-:W-:Y:S02]  /*1750*/  LEA R210, P1, R49, R0, 0x1 ;  /* 0x0000000031d27211 */ /* 0x000fe400078208ff */
[----:B------:R-:W-:Y:S01]  /*1760*/  LEA.HI.X.SX32 R31, R47, R2, 0x1, P2 ;  /* 0x000000022f1f7211 */ /* 0x000fe200010f0eff */
[----:B------:R-:W-:Y:S01]  /*1770*/  IMAD R63, R141, 0x2, R101 ;  /* 0x000000028d3f7824 */ /* 0x000fe200078e0265 */
[----:B------:R-:W-:Y:S01]  /*1780*/  LEA R206, P2, R53, R0, 0x1 ;  /* 0x0000000035ce7211 */ /* 0x000fe200078408ff */
[----:B------:R0:W2:Y:S01]  /*1790*/  LDG.E.U16 R213, desc[UR10][R28.64] ;  /* 0x0000000a1cd57981 */ /* 0x0000a2000c1e1500 */
[----:B------:R-:W-:-:S02]  /*17a0*/  LEA.HI.X.SX32 R211, R49, R2, 0x1, P1 ;  /* 0x0000000231d37211 */ /* 0x000fc400008f0eff */
[----:B-1----:R-:W-:Y:S01]  /*17b0*/  LEA R24, P1, R51, R0, 0x1 ;  /* 0x0000000033187211 */ /* 0x002fe200078208ff */
[----:B------:R-:W-:Y:S01]  /*17c0*/  IMAD R23, R141, 0x2, R63 ;  /* 0x000000028d177824 */ /* 0x000fe200078e023f */
[-C--:B------:R-:W-:Y:S01]  /*17d0*/  LEA.HI.X.SX32 R207, R53, R2.reuse, 0x1, P2 ;  /* 0x0000000235cf7211 */ /* 0x080fe200010f0eff */
[----:B------:R1:W2:Y:S01]  /*17e0*/  LDG.E.U16 R212, desc[UR10][R30.64] ;  /* 0x0000000a1ed47981 */ /* 0x0002a2000c1e1500 */
[----:B------:R-:W-:Y:S02]  /*17f0*/  LEA.HI.X.SX32 R25, R51, R2, 0x1, P1 ;  /* 0x0000000233197211 */ /* 0x000fe400008f0eff */
[-C--:B0-----:R-:W-:Y:S01]  /*1800*/  LEA R28, P2, R61, R0.reuse, 0x1 ;  /* 0x000000003d1c7211 */ /* 0x081fe200078408ff */
[----:B------:R-:W2:Y:S01]  /*1810*/  LDG.E.U16 R206, desc[UR10][R206.64] ;  /* 0x0000000acece7981 */ /* 0x000ea2000c1e1500 */
[----:B------:R-:W-:Y:S02]  /*1820*/  LEA R204, P1, R55, R0, 0x1 ;  /* 0x0000000037cc7211 */ /* 0x000fe400078208ff */
[----:B------:R-:W-:Y:S01]  /*1830*/  LEA.HI.X.SX32 R29, R61, R2, 0x1, P2 ;  /* 0x000000023d1d7211 */ /* 0x000fe200010f0eff */
[----:B------:R0:W2:Y:S01]  /*1840*/  LDG.E.U16 R209, desc[UR10][R24.64] ;  /* 0x0000000a18d17981 */ /* 0x0000a2000c1e1500 */
[----:B------:R-:W-:-:S02]  /*1850*/  LEA R61, R141, R23, 0x1 ;  /* 0x000000178d3d7211 */ /* 0x000fc400078e08ff */
[----:B------:R-:W-:Y:S01]  /*1860*/  LEA.HI.X.SX32 R205, R55, R2, 0x1, P1 ;  /* 0x0000000237cd7211 */ /* 0x000fe200008f0eff */
[----:B------:R-:W2:Y:S01]  /*1870*/  LDG.E.U16 R202, desc[UR10][R28.64] ;  /* 0x0000000a1cca7981 */ /* 0x000ea2000c1e1500 */
[-C--:B------:R-:W-:Y:S01]  /*1880*/  LEA R26, P1, R99, R0.reuse, 0x1 ;  /* 0x00000000631a7211 */ /* 0x080fe200078208ff */
[----:B------:R-:W-:Y:S01]  /*1890*/  IMAD R105, R141, 0x2, R61 ;  /* 0x000000028d697824 */ /* 0x000fe200078e023d */
[----:B-1----:R-:W-:Y:S01]  /*18a0*/  LEA R30, P2, R107, R0, 0x1 ;  /* 0x000000006b1e7211 */ /* 0x002fe200078408ff */
[----:B------:R-:W2:Y:S01]  /*18b0*/  LDG.E.U16 R204, desc[UR10][R204.64] ;  /* 0x0000000acccc7981 */ /* 0x000ea2000c1e1500 */
[----:B------:R-:W-:Y:S01]  /*18c0*/  LEA.HI.X.SX32 R27, R99, R2, 0x1, P1 ;  /* 0x00000002631b7211 */ /* 0x000fe200008f0eff */
[----:B------:R-:W-:Y:S01]  /*18d0*/  IMAD R67, R141, 0x2, R105 ;  /* 0x000000028d437824 */ /* 0x000fe200078e0269 */
[----:B------:R-:W-:Y:S01]  /*18e0*/  LEA R200, P1, R103, R0, 0x1 ;  /* 0x0000000067c87211 */ /* 0x000fe200078208ff */
[----:B------:R-:W2:Y:S02]  /*18f0*/  LDG.E.U16 R210, desc[UR10][R210.64] ;  /* 0x0000000ad2d27981 */ /* 0x000ea4000c1e1500 */
[----:B0-----:R-:W-:Y:S01]  /*1900*/  IMAD R24, R141, 0x2, R67 ;  /* 0x000000028d187824 */ /* 0x001fe200078e0243 */
[----:B------:R-:W-:Y:S01]  /*1910*/  LEA.HI.X.SX32 R201, R103, R2, 0x1, P1 ;  /* 0x0000000267c97211 */ /* 0x000fe200008f0eff */
[----:B------:R0:W2:Y:S01]  /*1920*/  LDG.E.U16 R203, desc[UR10][R26.64] ;  /* 0x0000000a1acb7981 */ /* 0x0000a2000c1e1500 */
[----:B------:R-:W-:-:S02]  /*1930*/  LEA R198, P1, R65, R0, 0x1 ;  /* 0x0000000041c67211 */ /* 0x000fc400078208ff */
[-C--:B------:R-:W-:Y:S01]  /*1940*/  LEA.HI.X.SX32 R31, R107, R2.reuse, 0x1, P2 ;  /* 0x000000026b1f7211 */ /* 0x080fe200010f0eff */
[----:B------:R-:W2:Y:S01]  /*1950*/  LDG.E.U16 R200, desc[UR10][R200.64] ;  /* 0x0000000ac8c87981 */ /* 0x000ea2000c1e1500 */
[----:B------:R-:W-:Y:S02]  /*1960*/  LEA.HI.X.SX32 R199, R65, R2, 0x1, P1 ;  /* 0x0000000241c77211 */ /* 0x000fe400008f0eff */
[----:B------:R-:W-:Y:S01]  /*1970*/  LEA R65, R141, R24, 0x1 ;  /* 0x000000188d417211 */ /* 0x000fe200078e08ff */
[----:B------:R-:W2:Y:S01]  /*1980*/  LDG.E.U16 R195, desc[UR10][R30.64] ;  /* 0x0000000a1ec37981 */ /* 0x000ea2000c1e1500 */
[-C--:B0-----:R-:W-:Y:S02]  /*1990*/  LEA R26, P1, R109, R0.reuse, 0x1 ;  /* 0x000000006d1a7211 */ /* 0x081fe400078208ff */
[----:B------:R-:W-:Y:S01]  /*19a0*/  LEA R190, P2, R73, R0, 0x1 ;  /* 0x0000000049be7211 */ /* 0x000fe200078408ff */
[----:B------:R-:W2:Y:S01]  /*19b0*/  LDG.E.U16 R198, desc[UR10][R198.64] ;  /* 0x0000000ac6c67981 */ /* 0x000ea2000c1e1500 */
[----:B------:R-:W-:Y:S01]  /*19c0*/  LEA.HI.X.SX32 R27, R109, R2, 0x1, P1 ;  /* 0x000000026d1b7211 */ /* 0x000fe200008f0eff */
[----:B------:R-:W-:-:S04]  /*19d0*/  IMAD R109, R141, 0x2, R65 ;  /* 0x000000028d6d7824 */ /* 0x000fc800078e0241 */
[----:B------:R-:W-:Y:S01]  /*19e0*/  IMAD R71, R141, 0x2, R109 ;  /* 0x000000028d477824 */ /* 0x000fe200078e026d */
[----:B------:R-:W-:Y:S01]  /*19f0*/  LEA R28, P1, R69, R0, 0x1 ;  /* 0x00000000451c7211 */ /* 0x000fe200078208ff */
[----:B------:R0:W2:Y:S02]  /*1a00*/  LDG.E.U16 R194, desc[UR10][R26.64] ;  /* 0x0000000a1ac27981 */ /* 0x0000a4000c1e1500 */
[----:B------:R-:W-:Y:S01]  /*1a10*/  IMAD R25, R141, 0x2, R71 ;  /* 0x000000028d197824 */ /* 0x000fe200078e0247 */
[----:B------:R-:W-:-:S04]  /*1a20*/  LEA.HI.X.SX32 R29, R69, R2, 0x1, P1 ;  /* 0x00000002451d7211 */ /* 0x000fc800008f0eff */
[C---:B------:R-:W-:Y:S01]  /*1a30*/  LEA R69, R141.reuse, R25, 0x1 ;  /* 0x000000198d457211 */ /* 0x040fe200078e08ff */
[----:B------:R1:W2:Y:S04]  /*1a40*/  LDG.E.U16 R193, desc[UR10][R28.64] ;  /* 0x0000000a1cc17981 */ /* 0x0002a8000c1e1500 */
[----:B------:R-:W-:-:S04]  /*1a50*/  IMAD R107, R141, 0x2, R69 ;  /* 0x000000028d6b7824 */ /* 0x000fc800078e0245 */
[----:B------:R-:W-:-:S04]  /*1a60*/  IMAD R75, R141, 0x2, R107 ;  /* 0x000000028d4b7824 */ /* 0x000fc800078e026b */
[----:B0-----:R-:W-:Y:S01]  /*1a70*/  IMAD R26, R141, 0x2, R75 ;  /* 0x000000028d1a7824 */ /* 0x001fe200078e024b */
[----:B------:R-:W-:-:S04]  /*1a80*/  LEA.HI.X.SX32 R191, R73, R2, 0x1, P2 ;  /* 0x0000000249bf7211 */ /* 0x000fc800010f0eff */
[----:B------:R-:W-:Y:S01]  /*1a90*/  LEA R103, R141, R26, 0x1 ;  /* 0x0000001a8d677211 */ /* 0x000fe200078e08ff */
[----:B------:R-:W2:Y:S01]  /*1aa0*/  LDG.E.U16 R190, desc[UR10][R190.64] ;  /* 0x0000000abebe7981 */ /* 0x000ea2000c1e1500 */
[----:B------:R-:W-:-:S03]  /*1ab0*/  LEA R38, P2, R79, R0, 0x1 ;  /* 0x000000004f267211 */ /* 0x000fc600078408ff */
[----:B------:R-:W-:Y:S01]  /*1ac0*/  IMAD R73, R141, 0x2, R103 ;  /* 0x000000028d497824 */ /* 0x000fe200078e0267 */
[----:B------:R-:W-:-:S03]  /*1ad0*/  LEA.HI.X.SX32 R39, R79, R2, 0x1, P2 ;  /* 0x000000024f277211 */ /* 0x000fc600010f0eff */
[----:B------:R-:W-:Y:S01]  /*1ae0*/  IMAD R79, R141, 0x2, R73 ;  /* 0x000000028d4f7824 */ /* 0x000fe200078e0249 */
[----:B------:R-:W-:Y:S01]  /*1af0*/  LEA R188, P1, R117, R0, 0x1 ;  /* 0x0000000075bc7211 */ /* 0x000fe200078208ff */
[----:B------:R-:W2:Y:S02]  /*1b00*/  LDG.E.U16 R27, desc[UR10][R38.64] ;  /* 0x0000000a261b7981 */ /* 0x000ea4000c1e1500 */
[----:B-1----:R-:W-:Y:S01]  /*1b10*/  IMAD R28, R141, 0x2, R79 ;  /* 0x000000028d1c7824 */ /* 0x002fe200078e024f */
[----:B------:R-:W-:Y:S02]  /*1b20*/  LEA.HI.X.SX32 R189, R117, R2, 0x1, P1 ;  /* 0x0000000275bd7211 */ /* 0x000fe400008f0eff */
[----:B------:R-:W-:Y:S02]  /*1b30*/  LEA R30, P1, R77, R0, 0x1 ;  /* 0x000000004d1e7211 */ /* 0x000fe400078208ff */
[----:B------:R-:W-:Y:S01]  /*1b40*/  LEA R99, R141, R28, 0x1 ;  /* 0x0000001c8d637211 */ /* 0x000fe200078e08ff */
[----:B------:R-:W2:Y:S01]  /*1b50*/  LDG.E.U16 R188, desc[UR10][R188.64] ;  /* 0x0000000abcbc7981 */ /* 0x000ea2000c1e1500 */
[----:B------:R-:W-:-:S02]  /*1b60*/  LEA.HI.X.SX32 R31, R77, R2, 0x1, P1 ;  /* 0x000000024d1f7211 */ /* 0x000fc400008f0eff */
[-C--:B------:R-:W-:Y:S01]  /*1b70*/  LEA R32, P1, R119, R0.reuse, 0x1 ;  /* 0x0000000077207211 */ /* 0x080fe200078208ff */
[----:B------:R-:W-:Y:S01]  /*1b80*/  IMAD R77, R141, 0x2, R99 ;  /* 0x000000028d4d7824 */ /* 0x000fe200078e0263 */
[----:B------:R-:W-:Y:S01]  /*1b90*/  LEA R42, P2, R83, R0, 0x1 ;  /* 0x00000000532a7211 */ /* 0x000fe200078408ff */
[----:B------:R-:W2:Y:S01]  /*1ba0*/  LDG.E.U16 R187, desc[UR10][R30.64] ;  /* 0x0000000a1ebb7981 */ /* 0x000ea2000c1e1500 */
[-C--:B------:R-:W-:Y:S02]  /*1bb0*/  LEA.HI.X.SX32 R33, R119, R2.reuse, 0x1, P1 ;  /* 0x0000000277217211 */ /* 0x080fe400008f0eff */
[----:B------:R-:W-:Y:S01]  /*1bc0*/  LEA.HI.X.SX32 R43, R83, R2, 0x1, P2 ;  /* 0x00000002532b7211 */ /* 0x000fe200010f0eff */
[----:B------:R-:W-:Y:S01]  /*1bd0*/  IMAD R83, R141, 0x2, R77 ;  /* 0x000000028d537824 */ /* 0x000fe200078e024d */
[C---:B------:R-:W-:Y:S01]  /*1be0*/  LEA R34, P1, R81.reuse, R0, 0x1 ;  /* 0x0000000051227211 */ /* 0x040fe200078208ff */
[----:B------:R0:W2:Y:S03]  /*1bf0*/  LDG.E.U16 R29, desc[UR10][R32.64] ;  /* 0x0000000a201d7981 */ /* 0x0000a6000c1e1500 */
[----:B------:R-:W-:Y:S01]  /*1c00*/  LEA.HI.X.SX32 R35, R81, R2, 0x1, P1 ;  /* 0x0000000251237211 */ /* 0x000fe200008f0eff */
[----:B------:R-:W2:Y:S01]  /*1c10*/  LDG.E.U16 R31, desc[UR10][R42.64] ;  /* 0x0000000a2a1f7981 */ /* 0x000ea2000c1e1500 */
[----:B------:R-:W-:-:S02]  /*1c20*/  LEA R36, P1, R85, R0, 0x1 ;  /* 0x0000000055247211 */ /* 0x000fc400078208ff */
[----:B------:R-:W-:Y:S01]  /*1c30*/  LEA R48, P2, R89, R0, 0x1 ;  /* 0x0000000059307211 */ /* 0x000fe200078408ff */
[----:B------:R-:W2:Y:S01]  /*1c40*/  LDG.E.U16 R30, desc[UR10][R34.64] ;  /* 0x0000000a221e7981 */ /* 0x000ea2000c1e1500 */
[----:B0-----:R-:W-:Y:S01]  /*1c50*/  IMAD R32, R141, 0x2, R83 ;  /* 0x000000028d207824 */ /* 0x001fe200078e0253 */
[----:B------:R-:W-:-:S04]  /*1c60*/  LEA.HI.X.SX32 R37, R85, R2, 0x1, P1 ;  /* 0x0000000255257211 */ /* 0x000fc800008f0eff */
[----:B------:R-:W-:Y:S01]  /*1c70*/  LEA R95, R141, R32, 0x1 ;  /* 0x000000208d5f7211 */ /* 0x000fe200078e08ff */
[----:B------:R0:W2:Y:S01]  /*1c80*/  LDG.E.U16 R33, desc[UR10][R36.64] ;  /* 0x0000000a24217981 */ /* 0x0000a2000c1e1500 */
[----:B------:R-:W-:-:S03]  /*1c90*/  LEA R38, P1, R87, R0, 0x1 ;  /* 0x0000000057267211 */ /* 0x000fc600078208ff */
[----:B------:R-:W-:Y:S01]  /*1ca0*/  IMAD R81, R141, 0x2, R95 ;  /* 0x000000028d517824 */ /* 0x000fe200078e025f */
[----:B------:R-:W-:-:S03]  /*1cb0*/  LEA.HI.X.SX32 R39, R87, R2, 0x1, P1 ;  /* 0x0000000257277211 */ /* 0x000fc600008f0eff */
[----:B------:R-:W-:Y:S01]  /*1cc0*/  IMAD R87, R141, 0x2, R81 ;  /* 0x000000028d577824 */ /* 0x000fe200078e0251 */
[----:B------:R-:W-:Y:S01]  /*1cd0*/  LEA R40, P1, R91, R0, 0x1 ;  /* 0x000000005b287211 */ /* 0x000fe200078208ff */
[----:B------:R-:W2:Y:S02]  /*1ce0*/  LDG.E.U16 R34, desc[UR10][R38.64] ;  /* 0x0000000a26227981 */ /* 0x000ea4000c1e1500 */
[----:B0-----:R-:W-:Y:S01]  /*1cf0*/  IMAD R36, R141, 0x2, R87 ;  /* 0x000000028d247824 */ /* 0x001fe200078e0257 */
[----:B------:R-:W-:-:S04]  /*1d00*/  LEA.HI.X.SX32 R41, R91, R2, 0x1, P1 ;  /* 0x000000025b297211 */ /* 0x000fc800008f0eff */
[C---:B------:R-:W-:Y:S01]  /*1d10*/  LEA R91, R141.reuse, R36, 0x1 ;  /* 0x000000248d5b7211 */ /* 0x040fe200078e08ff */
[----:B------:R0:W2:Y:S04]  /*1d20*/  LDG.E.U16 R37, desc[UR10][R40.64] ;  /* 0x0000000a28257981 */ /* 0x0000a8000c1e1500 */
[----:B------:R-:W-:Y:S01]  /*1d30*/  IMAD R85, R141, 0x2, R91 ;  /* 0x000000028d557824 */ /* 0x000fe200078e025b */
[----:B------:R-:W-:-:S03]  /*1d40*/  LEA R42, P1, R121, R0, 0x1 ;  /* 0x00000000792a7211 */ /* 0x000fc600078208ff */
[----:B------:R-:W-:Y:S01]  /*1d50*/  IMAD R88, R141, 0x2, R85 ;  /* 0x000000028d587824 */ /* 0x000fe200078e0255 */
[----:B------:R-:W-:-:S03]  /*1d60*/  LEA.HI.X.SX32 R43, R121, R2, 0x1, P1 ;  /* 0x00000002792b7211 */ /* 0x000fc600008f0eff */
[----:B0-----:R-:W-:Y:S01]  /*1d70*/  IMAD R40, R141, 0x2, R88 ;  /* 0x000000028d287824 */ /* 0x001fe200078e0258 */
[----:B------:R-:W-:Y:S01]  /*1d80*/  LEA R44, P1, R125, R0, 0x1 ;  /* 0x000000007d2c7211 */ /* 0x000fe200078208ff */
[----:B------:R-:W2:Y:S01]  /*1d90*/  LDG.E.U16 R38, desc[UR10][R42.64] ;  /* 0x0000000a2a267981 */ /* 0x000ea2000c1e1500 */
[----:B------:R-:W-:Y:S02]  /*1da0*/  LEA.HI.X.SX32 R49, R89, R2, 0x1, P2 ;  /* 0x0000000259317211 */ /* 0x000fe400010f0eff */
[----:B------:R-:W-:Y:S02]  /*1db0*/  LEA R94, R141, R40, 0x1 ;  /* 0x000000288d5e7211 */ /* 0x000fe400078e08ff */
[----:B------:R-:W-:Y:S01]  /*1dc0*/  LEA.HI.X.SX32 R45, R125, R2, 0x1, P1 ;  /* 0x000000027d2d7211 */ /* 0x000fe200008f0eff */
[----:B------:R-:W2:Y:S01]  /*1dd0*/  LDG.E.U16 R35, desc[UR10][R48.64] ;  /* 0x0000000a30237981 */ /* 0x000ea2000c1e1500 */
[-C--:B------:R-:W-:Y:S02]  /*1de0*/  LEA R46, P2, R123, R0.reuse, 0x1 ;  /* 0x000000007b2e7211 */ /* 0x080fe400078408ff */
[----:B------:R-:W-:Y:S01]  /*1df0*/  LEA R54, P1, R127, R0, 0x1 ;  /* 0x000000007f367211 */ /* 0x000fe200078208ff */
[----:B------:R-:W-:Y:S01]  /*1e00*/  IMAD R89, R141, 0x2, R94 ;  /* 0x000000028d597824 */ /* 0x000fe200078e025e */
[-C--:B------:R-:W-:Y:S01]  /*1e10*/  LEA.HI.X.SX32 R47, R123, R2.reuse, 0x1, P2 ;  /* 0x000000027b2f7211 */ /* 0x080fe200010f0eff */
[----:B------:R0:W2:Y:S01]  /*1e20*/  LDG.E.U16 R41, desc[UR10][R44.64] ;  /* 0x0000000a2c297981 */ /* 0x0000a2000c1e1500 */
[----:B------:R-:W-:Y:S01]  /*1e30*/  LEA.HI.X.SX32 R55, R127, R2, 0x1, P1 ;  /* 0x000000027f377211 */ /* 0x000fe200008f0eff */
[----:B------:R-:W-:Y:S01]  /*1e40*/  IMAD R92, R141, 0x2, R89 ;  /* 0x000000028d5c7824 */ /* 0x000fe200078e0259 */
[C---:B------:R-:W-:Y:S01]  /*1e50*/  LEA R50, P1, R133.reuse, R0, 0x1 ;  /* 0x0000000085327211 */ /* 0x040fe200078208ff */
[----:B------:R1:W2:Y:S03]  /*1e60*/  LDG.E.U16 R39, desc[UR10][R46.64] ;  /* 0x0000000a2e277981 */ /* 0x0002a6000c1e1500 */
[----:B------:R-:W-:Y:S01]  /*1e70*/  LEA.HI.X.SX32 R51, R133, R2, 0x1, P1 ;  /* 0x0000000285337211 */ /* 0x000fe200008f0eff */
[----:B------:R3:W2:Y:S01]  /*1e80*/  LDG.E.U16 R42, desc[UR10][R54.64] ;  /* 0x0000000a362a7981 */ /* 0x0006a2000c1e1500 */
[----:B0-----:R-:W-:Y:S01]  /*1e90*/  IMAD R44, R141, 0x2, R92 ;  /* 0x000000028d2c7824 */ /* 0x001fe200078e025c */
[----:B------:R-:W-:-:S02]  /*1ea0*/  LEA R52, P2, R129, R0, 0x1 ;  /* 0x0000000081347211 */ /* 0x000fc400078408ff */
[----:B------:R0:W2:Y:S01]  /*1eb0*/  LDG.E.U16 R45, desc[UR10][R50.64] ;  /* 0x0000000a322d7981 */ /* 0x0000a2000c1e1500 */
[----:B-1----:R-:W-:Y:S02]  /*1ec0*/  LEA R46, P1, R113, R0, 0x1 ;  /* 0x00000000712e7211 */ /* 0x002fe400078208ff */
[----:B------:R-:W-:Y:S02]  /*1ed0*/  LEA R98, R141, R44, 0x1 ;  /* 0x0000002c8d627211 */ /* 0x000fe400078e08ff */
[----:B------:R-:W-:Y:S02]  /*1ee0*/  LEA.HI.X.SX32 R47, R113, R2, 0x1, P1 ;  /* 0x00000002712f7211 */ /* 0x000fe400008f0eff */
[----:B---3--:R-:W-:Y:S02]  /*1ef0*/  LEA R54, P1, R93, R0, 0x1 ;  /* 0x000000005d367211 */ /* 0x008fe400078208ff */
[----:B------:R-:W-:Y:S01]  /*1f00*/  LEA.HI.X.SX32 R53, R129, R2, 0x1, P2 ;  /* 0x0000000281357211 */ /* 0x000fe200010f0eff */
[----:B------:R-:W3:Y:S01]  /*1f10*/  LDG.E.U16 R46, desc[UR10][R46.64] ;  /* 0x0000000a2e2e7981 */ /* 0x000ee2000c1e1500 */
[----:B------:R-:W-:-:S02]  /*1f20*/  LEA R48, P2, R115, R0, 0x1 ;  /* 0x0000000073307211 */ /* 0x000fc400078408ff */
[-C--:B------:R-:W-:Y:S01]  /*1f30*/  LEA.HI.X.SX32 R55, R93, R2.reuse, 0x1, P1 ;  /* 0x000000025d377211 */ /* 0x080fe200008f0eff */
[----:B------:R-:W-:Y:S01]  /*1f40*/  IMAD R93, R141, 0x2, R98 ;  /* 0x000000028d5d7824 */ /* 0x000fe200078e0262 */
[----:B------:R-:W-:Y:S01]  /*1f50*/  LEA.HI.X.SX32 R49, R115, R2, 0x1, P2 ;  /* 0x0000000273317211 */ /* 0x000fe200010f0eff */
[----:B------:R-:W2:Y:S02]  /*1f60*/  LDG.E.U16 R43, desc[UR10][R52.64] ;  /* 0x0000000a342b7981 */ /* 0x000ea4000c1e1500 */
[----:B------:R-:W-:Y:S02]  /*1f70*/  IMAD R96, R141, 0x2, R93 ;  /* 0x000000028d607824 */ /* 0x000fe400078e025d */
[----:B------:R1:W2:Y:S01]  /*1f80*/  LDG.E.U16 R47, desc[UR10][R48.64] ;  /* 0x0000000a302f7981 */ /* 0x0002a2000c1e1500 */
[-C--:B0-----:R-:W-:Y:S01]  /*1f90*/  LEA R50, P1, R97, R0.reuse, 0x1 ;  /* 0x0000000061327211 */ /* 0x081fe200078208ff */
[----:B-1----:R-:W-:Y:S01]  /*1fa0*/  IMAD R48, R141, 0x2, R96 ;  /* 0x000000028d307824 */ /* 0x002fe200078e0260 */
[----:B------:R-:W-:Y:S01]  /*1fb0*/  LEA R52, P2, R111, R0, 0x1 ;  /* 0x000000006f347211 */ /* 0x000fe200078408ff */
[----:B------:R0:W2:Y:S03]  /*1fc0*/  LDG.E.U16 R49, desc[UR10][R54.64] ;  /* 0x0000000a36317981 */ /* 0x0000a6000c1e1500 */
[----:B------:R-:W-:-:S02]  /*1fd0*/  LEA R102, R141, R48, 0x1 ;  /* 0x000000308d667211 */ /* 0x000fc400078e08ff */
[----:B------:R-:W-:-:S03]  /*1fe0*/  LEA.HI.X.SX32 R51, R97, R2, 0x1, P1 ;  /* 0x0000000261337211 */ /* 0x000fc600008f0eff */
[----:B------:R-:W-:Y:S01]  /*1ff0*/  IMAD R97, R141, 0x2, R102 ;  /* 0x000000028d617824 */ /* 0x000fe200078e0266 */
[----:B------:R-:W-:Y:S01]  /*2000*/  LEA.HI.X.SX32 R53, R111, R2, 0x1, P2 ;  /* 0x000000026f357211 */ /* 0x000fe200010f0eff */
[----:B------:R-:W2:Y:S02]  /*2010*/  LDG.E.U16 R50, desc[UR10][R50.64] ;  /* 0x0000000a32327981 */ /* 0x000ea4000c1e1500 */
[----:B------:R-:W-:Y:S01]  /*2020*/  IMAD R100, R141, 0x2, R97 ;  /* 0x000000028d647824 */ /* 0x000fe200078e0261 */
[C---:B------:R-:W-:Y:S01]  /*2030*/  LEA R58, P1, R59.reuse, R0, 0x1 ;  /* 0x000000003b3a7211 */ /* 0x040fe200078208ff */
[----:B------:R1:W2:Y:S03]  /*2040*/  LDG.E.U16 R51, desc[UR10][R52.64] ;  /* 0x0000000a34337981 */ /* 0x0002a6000c1e1500 */
[----:B------:R-:W-:Y:S02]  /*2050*/  LEA.HI.X.SX32 R59, R59, R2, 0x1, P1 ;  /* 0x000000023b3b7211 */ /* 0x000fe400008f0eff */
[----:B0-----:R-:W-:-:S02]  /*2060*/  LEA R54, P1, R57, R0, 0x1 ;  /* 0x0000000039367211 */ /* 0x001fc400078208ff */
[----:B------:R-:W-:Y:S01]  /*2070*/  LEA R56, P2, R101, R0, 0x1 ;  /* 0x0000000065387211 */ /* 0x000fe200078408ff */
[----:B-1----:R-:W-:Y:S01]  /*2080*/  IMAD R52, R141, 0x2, R100 ;  /* 0x000000028d347824 */ /* 0x002fe200078e0264 */
[----:B------:R-:W-:Y:S01]  /*2090*/  LEA.HI.X.SX32 R55, R57, R2, 0x1, P1 ;  /* 0x0000000239377211 */ /* 0x000fe200008f0eff */
[----:B------:R0:W2:Y:S03]  /*20a0*/  LDG.E.U16 R53, desc[UR10][R58.64] ;  /* 0x0000000a3a357981 */ /* 0x0000a6000c1e1500 */
[----:B------:R-:W-:Y:S01]  /*20b0*/  LEA R106, R141, R52, 0x1 ;  /* 0x000000348d6a7211 */ /* 0x000fe200078e08ff */
[----:B------:R-:W2:Y:S01]  /*20c0*/  LDG.E.U16 R54, desc[UR10][R54.64] ;  /* 0x0000000a36367981 */ /* 0x000ea2000c1e1500 */
[----:B------:R-:W-:-:S03]  /*20d0*/  LEA.HI.X.SX32 R57, R101, R2, 0x1, P2 ;  /* 0x0000000265397211 */ /* 0x000fc600010f0eff */
[----:B------:R-:W-:Y:S01]  /*20e0*/  IMAD R101, R141, 0x2, R106 ;  /* 0x000000028d657824 */ /* 0x000fe200078e026a */
[----:B------:R-:W-:-:S03]  /*20f0*/  LEA R62, P1, R63, R0, 0x1 ;  /* 0x000000003f3e7211 */ /* 0x000fc600078208ff */
[----:B------:R-:W-:Y:S01]  /*2100*/  IMAD R104, R141, 0x2, R101 ;  /* 0x000000028d687824 */ /* 0x000fe200078e0265 */
[----:B------:R1:W2:Y:S01]  /*2110*/  LDG.E.U16 R55, desc[UR10][R56.64] ;  /* 0x0000000a38377981 */ /* 0x0002a2000c1e1500 */
[----:B------:R-:W-:Y:S02]  /*2120*/  LEA.HI.X.SX32 R63, R63, R2, 0x1, P1 ;  /* 0x000000023f3f7211 */ /* 0x000fe400008f0eff */
[-C--:B0-----:R-:W-:Y:S02]  /*2130*/  LEA R58, P1, R61, R0.reuse, 0x1 ;  /* 0x000000003d3a7211 */ /* 0x081fe400078208ff */
        /* <DEDUP_REMOVED lines=16> */
[----:B------:R-:W2:Y:S03]  /*2240*/  LDG.E.U16 R61, desc[UR10][R66.64] ;  /* 0x0000000a423d7981 */ /* 0x000ea6000c1e1500 */
[----:B------:R-:W-:Y:S01]  /*2250*/  LEA R114, R141, R60, 0x1 ;  /* 0x0000003c8d727211 */ /* 0x000fe200078e08ff */
[----:B------:R-:W2:Y:S01]  /*2260*/  LDG.E.U16 R62, desc[UR10][R62.64] ;  /* 0x0000000a3e3e7981 */ /* 0x000ea2000c1e1500 */
[----:B------:R-:W-:-:S03]  /*2270*/  LEA.HI.X.SX32 R65, R109, R2, 0x1, P2 ;  /* 0x000000026d417211 */ /* 0x000fc600010f0eff */
[----:B------:R-:W-:-:S04]  /*2280*/  IMAD R109, R141, 0x2, R114 ;  /* 0x000000028d6d7824 */ /* 0x000fc800078e0272 */
[----:B------:R-:W-:Y:S01]  /*2290*/  IMAD R112, R141, 0x2, R109 ;  /* 0x000000028d707824 */ /* 0x000fe200078e026d */
[----:B------:R0:W2:Y:S01]  /*22a0*/  LDG.E.U16 R63, desc[UR10][R64.64] ;  /* 0x0000000a403f7981 */ /* 0x0000a2000c1e1500 */
[----:B------:R-:W-:Y:S02]  /*22b0*/  LEA R70, P1, R71, R0, 0x1 ;  /* 0x0000000047467211 */ /* 0x000fe400078208ff */
[----:B0-----:R-:W-:Y:S02]  /*22c0*/  IMAD R64, R141, 0x2, R112 ;  /* 0x000000028d407824 */ /* 0x001fe400078e0270 */
[----:B------:R-:W-:Y:S02]  /*22d0*/  LEA.HI.X.SX32 R71, R71, R2, 0x1, P1 ;  /* 0x0000000247477211 */ /* 0x000fe400008f0eff */
[----:B------:R-:W-:Y:S02]  /*22e0*/  LEA R66, P1, R69, R0, 0x1 ;  /* 0x0000000045427211 */ /* 0x000fe400078208ff */
[----:B------:R-:W-:Y:S01]  /*22f0*/  LEA R118, R141, R64, 0x1 ;  /* 0x000000408d767211 */ /* 0x000fe200078e08ff */
[----:B------:R0:W2:Y:S01]  /*2300*/  LDG.E.U16 R65, desc[UR10][R70.64] ;  /* 0x0000000a46417981 */ /* 0x0000a2000c1e1500 */
[----:B------:R-:W-:-:S02]  /*2310*/  LEA R68, P2, R107, R0, 0x1 ;  /* 0x000000006b447211 */ /* 0x000fc400078408ff */
[-C--:B------:R-:W-:Y:S01]  /*2320*/  LEA.HI.X.SX32 R67, R69, R2.reuse, 0x1, P1 ;  /* 0x0000000245437211 */ /* 0x080fe200008f0eff */
[----:B------:R-:W-:Y:S01]  /*2330*/  IMAD R113, R141, 0x2, R118 ;  /* 0x000000028d717824 */ /* 0x000fe200078e0276 */
[----:B------:R-:W-:-:S03]  /*2340*/  LEA.HI.X.SX32 R69, R107, R2, 0x1, P2 ;  /* 0x000000026b457211 */ /* 0x000fc600010f0eff */
[----:B------:R-:W-:Y:S01]  /*2350*/  IMAD R116, R141, 0x2, R113 ;  /* 0x000000028d747824 */ /* 0x000fe200078e0271 */
[----:B------:R-:W2:Y:S01]  /*2360*/  LDG.E.U16 R66, desc[UR10][R66.64] ;  /* 0x0000000a42427981 */ /* 0x000ea2000c1e1500 */
[----:B------:R-:W-:-:S03]  /*2370*/  LEA R74, P1, R75, R0, 0x1 ;  /* 0x000000004b4a7211 */ /* 0x000fc600078208ff */
[----:B------:R1:W2:Y:S01]  /*2380*/  LDG.E.U16 R67, desc[UR10][R68.64] ;  /* 0x0000000a44437981 */ /* 0x0002a2000c1e1500 */
[----:B------:R-:W-:Y:S02]  /*2390*/  LEA.HI.X.SX32 R75, R75, R2, 0x1, P1 ;  /* 0x000000024b4b7211 */ /* 0x000fe400008f0eff */
[-C--:B0-----:R-:W-:Y:S01]  /*23a0*/  LEA R70, P1, R103, R0.reuse, 0x1 ;  /* 0x0000000067467211 */ /* 0x081fe200078208ff */
[----:B-1----:R-:W-:Y:S01]  /*23b0*/  IMAD R68, R141, 0x2, R116 ;  /* 0x000000028d447824 */ /* 0x002fe200078e0274 */
[----:B------:R-:W-:Y:S01]  /*23c0*/  LEA R72, P2, R73, R0, 0x1 ;  /* 0x0000000049487211 */ /* 0x000fe200078408ff */
[----:B------:R0:W2:Y:S03]  /*23d0*/  LDG.E.U16 R69, desc[UR10][R74.64] ;  /* 0x0000000a4a457981 */ /* 0x0000a6000c1e1500 */
[----:B------:R-:W-:Y:S02]  /*23e0*/  LEA R122, R141, R68, 0x1 ;  /* 0x000000448d7a7211 */ /* 0x000fe400078e08ff */
        /* <DEDUP_REMOVED lines=43> */
[C---:B------:R-:W-:Y:S01]  /*26a0*/  IMAD R140, R141.reuse, 0x2, R138 ;  /* 0x000000028d8c7824 */ /* 0x040fe200078e028a */
        /* <DEDUP_REMOVED lines=117> */
[----:B0-----:R-:W-:-:S04]  /*2e00*/  LEA R122, P1, R124, R0, 0x1 ;  /* 0x000000007c7a7211 */ /* 0x001fc800078208ff */
[----:B------:R-:W-:Y:S01]  /*2e10*/  LEA.HI.X.SX32 R123, R124, R2, 0x1, P1 ;  /* 0x000000027c7b7211 */ /* 0x000fe200008f0eff */
[----:B------:R0:W2:Y:S01]  /*2e20*/  LDG.E.U16 R119, desc[UR10][R120.64] ;  /* 0x0000000a78777981 */ /* 0x0000a2000c1e1500 */
[----:B------:R-:W-:Y:S01]  /*2e30*/  LEA R124, P1, R125, R0, 0x1 ;  /* 0x000000007d7c7211 */ /* 0x000fe200078208ff */
[----:B0-----:R-:W-:-:S03]  /*2e40*/  IMAD R120, R141, 0x2, R153 ;  /* 0x000000028d787824 */ /* 0x001fc600078e0299 */
[----:B------:R-:W-:Y:S01]  /*2e50*/  LEA.HI.X.SX32 R125, R125, R2, 0x1, P1 ;  /* 0x000000027d7d7211 */ /* 0x000fe200008f0eff */
[----:B------:R0:W2:Y:S01]  /*2e60*/  LDG.E.U16 R121, desc[UR10][R122.64] ;  /* 0x0000000a7a797981 */ /* 0x0000a2000c1e1500 */
[----:B------:R-:W-:-:S03]  /*2e70*/  LEA R168, R141, R120, 0x1 ;  /* 0x000000788da87211 */ /* 0x000fc600078e08ff */
[----:B------:R1:W2:Y:S02]  /*2e80*/  LDG.E.U16 R133, desc[UR10][R124.64] ;  /* 0x0000000a7c857981 */ /* 0x0002a4000c1e1500 */
[----:B------:R-:W-:Y:S01]  /*2e90*/  IMAD R189, R141, 0x2, R168 ;  /* 0x000000028dbd7824 */ /* 0x000fe200078e02a8 */
[----:B0-----:R-:W-:-:S03]  /*2ea0*/  LEA R122, P1, R135, R0, 0x1 ;  /* 0x00000000877a7211 */ /* 0x001fc600078208ff */
[----:B------:R-:W-:Y:S01]  /*2eb0*/  IMAD R159, R141, 0x2, R189 ;  /* 0x000000028d9f7824 */ /* 0x000fe200078e02bd */
[----:B------:R-:W-:Y:S02]  /*2ec0*/  LEA.HI.X.SX32 R123, R135, R2, 0x1, P1 ;  /* 0x00000002877b7211 */ /* 0x000fe400008f0eff */
[CC--:B-1----:R-:W-:Y:S02]  /*2ed0*/  LEA R124, P1, R134.reuse, R0.reuse, 0x1 ;  /* 0x00000000867c7211 */ /* 0x0c2fe400078208ff */
[----:B------:R-:W-:Y:S01]  /*2ee0*/  LEA R126, P2, R127, R0, 0x1 ;  /* 0x000000007f7e7211 */ /* 0x000fe200078408ff */
[----:B------:R0:W2:Y:S01]  /*2ef0*/  LDG.E.U16 R137, desc[UR10][R122.64] ;  /* 0x0000000a7a897981 */ /* 0x0000a2000c1e1500 */
[-C--:B------:R-:W-:Y:S01]  /*2f00*/  LEA.HI.X.SX32 R125, R134, R2.reuse, 0x1, P1 ;  /* 0x00000002867d7211 */ /* 0x080fe200008f0eff */
[----:B------:R-:W-:Y:S01]  /*2f10*/  IMAD R134, R141, 0x2, R159 ;  /* 0x000000028d867824 */ /* 0x000fe200078e029f */
[----:B------:R-:W-:-:S04]  /*2f20*/  LEA.HI.X.SX32 R127, R127, R2, 0x1, P2 ;  /* 0x000000027f7f7211 */ /* 0x000fc800010f0eff */
[----:B------:R-:W-:Y:S01]  /*2f30*/  LEA R167, R141, R134, 0x1 ;  /* 0x000000868da77211 */ /* 0x000fe200078e08ff */
[----:B------:R1:W2:Y:S01]  /*2f40*/  LDG.E.U16 R135, desc[UR10][R126.64] ;  /* 0x0000000a7e877981 */ /* 0x0002a2000c1e1500 */
[----:B0-----:R-:W-:-:S03]  /*2f50*/  LEA R122, P1, R140, R0, 0x1 ;  /* 0x000000008c7a7211 */ /* 0x001fc600078208ff */
[C---:B------:R-:W-:Y:S01]  /*2f60*/  IMAD R191, R141.reuse, 0x2, R167 ;  /* 0x000000028dbf7824 */ /* 0x040fe200078e02a7 */
[----:B-1----:R-:W-:Y:S02]  /*2f70*/  LEA R126, P2, R138, R0, 0x1 ;  /* 0x000000008a7e7211 */ /* 0x002fe400078408ff */
[-C--:B------:R-:W-:Y:S02]  /*2f80*/  LEA.HI.X.SX32 R123, R140, R2.reuse, 0x1, P1 ;  /* 0x000000028c7b7211 */ /* 0x080fe400008f0eff */
[----:B------:R-:W-:Y:S02]  /*2f90*/  LEA.HI.X.SX32 R127, R138, R2, 0x1, P2 ;  /* 0x000000028a7f7211 */ /* 0x000fe400010f0eff */
[----:B------:R0:W2:Y:S01]  /*2fa0*/  LDG.E.U16 R138, desc[UR10][R124.64] ;  /* 0x0000000a7c8a7981 */ /* 0x0000a2000c1e1500 */
[----:B------:R-:W-:-:S03]  /*2fb0*/  IMAD R164, R141, 0x2, R191 ;  /* 0x000000028da47824 */ /* 0x000fc600078e02bf */
[----:B------:R1:W2:Y:S04]  /*2fc0*/  LDG.E.U16 R140, desc[UR10][R126.64] ;  /* 0x0000000a7e8c7981 */ /* 0x0002a8000c1e1500 */
[----:B------:R3:W2:Y:S01]  /*2fd0*/  LDG.E.U16 R142, desc[UR10][R122.64] ;  /* 0x0000000a7a8e7981 */ /* 0x0006a2000c1e1500 */
[----:B0-----:R-:W-:-:S04]  /*2fe0*/  LEA R124, P1, R139, R0, 0x1 ;  /* 0x000000008b7c7211 */ /* 0x001fc800078208ff */
[----:B------:R-:W-:Y:S01]  /*2ff0*/  LEA.HI.X.SX32 R125, R139, R2, 0x1, P1 ;  /* 0x000000028b7d7211 */ /* 0x000fe200008f0eff */
[----:B------:R-:W-:Y:S01]  /*3000*/  IMAD R139, R141, 0x2, R164 ;  /* 0x000000028d8b7824 */ /* 0x000fe200078e02a4 */
[----:B-1----:R-:W-:-:S04]  /*3010*/  LEA R126, P2, R143, R0, 0x1 ;  /* 0x000000008f7e7211 */ /* 0x002fc800078408ff */
[----:B------:R-:W-:Y:S02]  /*3020*/  LEA R170, R141, R139, 0x1 ;  /* 0x0000008b8daa7211 */ /* 0x000fe400078e08ff */
[C---:B---3--:R-:W-:Y:S02]  /*3030*/  LEA R122, P1, R144.reuse, R0, 0x1 ;  /* 0x00000000907a7211 */ /* 0x048fe400078208ff */
[-C--:B------:R-:W-:Y:S01]  /*3040*/  LEA.HI.X.SX32 R127, R143, R2.reuse, 0x1, P2 ;  /* 0x000000028f7f7211 */ /* 0x080fe200010f0eff */
[C---:B------:R-:W-:Y:S01]  /*3050*/  IMAD R196, R141.reuse, 0x2, R170 ;  /* 0x000000028dc47824 */ /* 0x040fe200078e02aa */
[----:B------:R0:W3:Y:S01]  /*3060*/  LDG.E.U16 R143, desc[UR10][R124.64] ;  /* 0x0000000a7c8f7981 */ /* 0x0000e2000c1e1500 */
[----:B------:R-:W-:Y:S02]  /*3070*/  LEA.HI.X.SX32 R123, R144, R2, 0x1, P1 ;  /* 0x00000002907b7211 */ /* 0x000fe400008f0eff */
[----:B------:R-:W-:Y:S01]  /*3080*/  IMAD R166, R141, 0x2, R196 ;  /* 0x000000028da67824 */ /* 0x000fe200078e02c4 */
[----:B------:R1:W2:Y:S04]  /*3090*/  LDG.E.U16 R144, desc[UR10][R126.64] ;  /* 0x0000000a7e907981 */ /* 0x0002a8000c1e1500 */
[----:B------:R4:W2:Y:S01]  /*30a0*/  LDG.E.U16 R146, desc[UR10][R122.64] ;  /* 0x0000000a7a927981 */ /* 0x0008a2000c1e1500 */
[----:B0-----:R-:W-:-:S04]  /*30b0*/  LEA R124, P1, R145, R0, 0x1 ;  /* 0x00000000917c7211 */ /* 0x001fc800078208ff */
[----:B------:R-:W-:Y:S01]  /*30c0*/  LEA.HI.X.SX32 R125, R145, R2, 0x1, P1 ;  /* 0x00000002917d7211 */ /* 0x000fe200008f0eff */
[----:B------:R-:W-:Y:S01]  /*30d0*/  IMAD R145, R141, 0x2, R166 ;  /* 0x000000028d917824 */ /* 0x000fe200078e02a6 */
[----:B-1----:R-:W-:-:S04]  /*30e0*/  LEA R126, P2, R148, R0, 0x1 ;  /* 0x00000000947e7211 */ /* 0x002fc800078408ff */
[C---:B------:R-:W-:Y:S02]  /*30f0*/  LEA R172, R141.reuse, R145, 0x1 ;  /* 0x000000918dac7211 */ /* 0x040fe400078e08ff */
[----:B----4-:R-:W-:Y:S02]  /*3100*/  LEA R122, P1, R152, R0, 0x1 ;  /* 0x00000000987a7211 */ /* 0x010fe400078208ff */
[-C--:B------:R-:W-:Y:S01]  /*3110*/  LEA.HI.X.SX32 R127, R148, R2.reuse, 0x1, P2 ;  /* 0x00000002947f7211 */ /* 0x080fe200010f0eff */
[C---:B------:R-:W-:Y:S01]  /*3120*/  IMAD R199, R141.reuse, 0x2, R172 ;  /* 0x000000028dc77824 */ /* 0x040fe200078e02ac */
[----:B------:R0:W4:Y:S01]  /*3130*/  LDG.E.U16 R148, desc[UR10][R124.64] ;  /* 0x0000000a7c947981 */ /* 0x000122000c1e1500 */
        /* <DEDUP_REMOVED lines=8> */
[----:B------:R-:W-:Y:S02]  /*31c0*/  LEA R173, R141, R151, 0x1 ;  /* 0x000000978dad7211 */ /* 0x000fe400078e08ff */
[----:B-----5:R-:W-:Y:S02]  /*31d0*/  LEA R122, P1, R161, R0, 0x1 ;  /* 0x00000000a17a7211 */ /* 0x020fe400078208ff */
[-C--:B------:R-:W-:Y:S01]  /*31e0*/  LEA.HI.X.SX32 R127, R160, R2.reuse, 0x1, P2 ;  /* 0x00000002a07f7211 */ /* 0x080fe200010f0eff */
[----:B------:R-:W-:Y:S01]  /*31f0*/  IMAD R201, R141, 0x2, R173 ;  /* 0x000000028dc97824 */ /* 0x000fe200078e02ad */
[----:B------:R0:W5:Y:S01]  /*3200*/  LDG.E.U16 R160, desc[UR10][R124.64] ;  /* 0x0000000a7ca07981 */ /* 0x000162000c1e1500 */
        /* <DEDUP_REMOVED lines=9> */
[C---:B------:R-:W-:Y:S02]  /*32a0*/  LEA R122, P1, R168.reuse, R0, 0x1 ;  /* 0x00000000a87a7211 */ /* 0x040fe400078208ff */
[-C--:B------:R-:W-:Y:S01]  /*32b0*/  LEA.HI.X.SX32 R127, R165, R2.reuse, 0x1, P2 ;  /* 0x00000002a57f7211 */ /* 0x080fe200010f0eff */
[C---:B------:R-:W-:Y:S01]  /*32c0*/  IMAD R205, R141.reuse, 0x2, R176 ;  /* 0x000000028dcd7824 */ /* 0x040fe200078e02b0 */
[----:B------:R0:W2:Y:S01]  /*32d0*/  LDG.E.U16 R165, desc[UR10][R124.64] ;  /* 0x0000000a7ca57981 */ /* 0x0000a2000c1e1500 */
[----:B------:R-:W-:Y:S02]  /*32e0*/  LEA.HI.X.SX32 R123, R168, R2, 0x1, P1 ;  /* 0x00000002a87b7211 */ /* 0x000fe400008f0eff */
[----:B------:R-:W-:Y:S01]  /*32f0*/  IMAD R177, R141, 0x2, R205 ;  /* 0x000000028db17824 */ /* 0x000fe200078e02cd */
[----:B------:R1:W2:Y:S04]  /*3300*/  LDG.E.U16 R168, desc[UR10][R126.64] ;  /* 0x0000000a7ea87981 */ /* 0x0002a8000c1e1500 */
[----:B------:R1:W2:Y:S01]  /*3310*/  LDG.E.U16 R169, desc[UR10][R122.64] ;  /* 0x0000000a7aa97981 */ /* 0x0002a2000c1e1500 */
[----:B0-----:R-:W-:-:S04]  /*3320*/  LEA R124, P1, R167, R0, 0x1 ;  /* 0x00000000a77c7211 */ /* 0x001fc800078208ff */
[----:B------:R-:W-:Y:S01]  /*3330*/  LEA.HI.X.SX32 R125, R167, R2, 0x1, P1 ;  /* 0x00000002a77d7211 */ /* 0x000fe200008f0eff */
[C---:B------:R-:W-:Y:S01]  /*3340*/  IMAD R167, R141.reuse, 0x2, R177 ;  /* 0x000000028da77824 */ /* 0x040fe200078e02b1 */
[-C--:B-1----:R-:W-:Y:S02]  /*3350*/  LEA R126, P2, R170, R0.reuse, 0x1 ;  /* 0x00000000aa7e7211 */ /* 0x082fe400078408ff */
[----:B------:R-:W-:Y:S02]  /*3360*/  LEA R122, P1, R172, R0, 0x1 ;  /* 0x00000000ac7a7211 */ /* 0x000fe400078208ff */
[C---:B------:R-:W-:Y:S02]  /*3370*/  LEA R178, R141.reuse, R167, 0x1 ;  /* 0x000000a78db27211 */ /* 0x040fe400078e08ff */
[-C--:B------:R-:W-:Y:S02]  /*3380*/  LEA.HI.X.SX32 R127, R170, R2.reuse, 0x1, P2 ;  /* 0x00000002aa7f7211 */ /* 0x080fe400010f0eff */
[----:B------:R-:W-:Y:S01]  /*3390*/  LEA.HI.X.SX32 R123, R172, R2, 0x1, P1 ;  /* 0x00000002ac7b7211 */ /* 0x000fe200008f0eff */
[C---:B------:R-:W-:Y:S01]  /*33a0*/  IMAD R207, R141.reuse, 0x2, R178 ;  /* 0x000000028dcf7824 */ /* 0x040fe200078e02b2 */
[----:B------:R-:W2:Y:S04]  /*33b0*/  LDG.E.U16 R170, desc[UR10][R124.64] ;  /* 0x0000000a7caa7981 */ /* 0x000ea8000c1e1500 */
[----:B------:R0:W2:Y:S01]  /*33c0*/  LDG.E.U16 R172, desc[UR10][R126.64] ;  /* 0x0000000a7eac7981 */ /* 0x0000a2000c1e1500 */
[----:B------:R-:W-:-:S03]  /*33d0*/  IMAD R186, R141, 0x2, R207 ;  /* 0x000000028dba7824 */ /* 0x000fc600078e02cf */
[----:B------:R1:W2:Y:S01]  /*33e0*/  LDG.E.U16 R174, desc[UR10][R122.64] ;  /* 0x0000000a7aae7981 */ /* 0x0002a2000c1e1500 */
[----:B0-----:R-:W-:-:S04]  /*33f0*/  LEA R126, P1, R173, R0, 0x1 ;  /* 0x00000000ad7e7211 */ /* 0x001fc800078208ff */
[----:B------:R-:W-:Y:S01]  /*3400*/  LEA.HI.X.SX32 R127, R173, R2, 0x1, P1 ;  /* 0x00000002ad7f7211 */ /* 0x000fe200008f0eff */
[C---:B------:R-:W-:Y:S01]  /*3410*/  IMAD R173, R141.reuse, 0x2, R186 ;  /* 0x000000028dad7824 */ /* 0x040fe200078e02ba */
[-C--:B------:R-:W-:Y:S02]  /*3420*/  LEA R124, P2, R176, R0.reuse, 0x1 ;  /* 0x00000000b07c7211 */ /* 0x080fe400078408ff */
[----:B-1----:R-:W-:Y:S02]  /*3430*/  LEA R122, P1, R178, R0, 0x1 ;  /* 0x00000000b27a7211 */ /* 0x002fe400078208ff */
[----:B------:R-:W-:Y:S02]  /*3440*/  LEA R211, R141, R173, 0x1 ;  /* 0x000000ad8dd37211 */ /* 0x000fe400078e08ff */
[-C--:B------:R-:W-:Y:S02]  /*3450*/  LEA.HI.X.SX32 R125, R176, R2.reuse, 0x1, P2 ;  /* 0x00000002b07d7211 */ /* 0x080fe400010f0eff */
[----:B------:R0:W2:Y:S01]  /*3460*/  LDG.E.U16 R176, desc[UR10][R126.64] ;  /* 0x0000000a7eb07981 */ /* 0x0000a2000c1e1500 */
[----:B------:R-:W-:-:S03]  /*3470*/  LEA.HI.X.SX32 R123, R178, R2, 0x1, P1 ;  /* 0x00000002b27b7211 */ /* 0x000fc600008f0eff */
[----:B------:R1:W2:Y:S04]  /*3480*/  LDG.E.U16 R178, desc[UR10][R124.64] ;  /* 0x0000000a7cb27981 */ /* 0x0002a8000c1e1500 */
[----:B------:R1:W2:Y:S01]  /*3490*/  LDG.E.U16 R179, desc[UR10][R122.64] ;  /* 0x0000000a7ab37981 */ /* 0x0002a2000c1e1500 */
[CC--:B0-----:R-:W-:Y:S02]  /*34a0*/  LEA R126, P2, R211.reuse, R0.reuse, 0x1 ;  /* 0x00000000d37e7211 */ /* 0x0c1fe400078408ff */
[C---:B-1----:R-:W-:Y:S02]  /*34b0*/  LEA R124, P1, R184.reuse, R0, 0x1 ;  /* 0x00000000b87c7211 */ /* 0x042fe400078208ff */
[-C--:B------:R-:W-:Y:S02]  /*34c0*/  LEA.HI.X.SX32 R127, R211, R2.reuse, 0x1, P2 ;  /* 0x00000002d37f7211 */ /* 0x080fe400010f0eff */
[----:B------:R-:W-:-:S02]  /*34d0*/  LEA.HI.X.SX32 R125, R184, R2, 0x1, P1 ;  /* 0x00000002b87d7211 */ /* 0x000fc400008f0eff */
[C---:B------:R-:W-:Y:S01]  /*34e0*/  LEA R122, P1, R182.reuse, R0, 0x1 ;  /* 0x00000000b67a7211 */ /* 0x040fe200078208ff */
[----:B------:R0:W2:Y:S03]  /*34f0*/  LDG.E.U16 R184, desc[UR10][R126.64] ;  /* 0x0000000a7eb87981 */ /* 0x0000a6000c1e1500 */
[----:B------:R-:W-:Y:S02]  /*3500*/  LEA.HI.X.SX32 R123, R182, R2, 0x1, P1 ;  /* 0x00000002b67b7211 */ /* 0x000fe400008f0eff */
[----:B------:R1:W2:Y:S01]  /*3510*/  LDG.E.U16 R182, desc[UR10][R124.64] ;  /* 0x0000000a7cb67981 */ /* 0x0002a2000c1e1500 */
[----:B0-----:R-:W-:-:S04]  /*3520*/  LEA R126, P2, R183, R0, 0x1 ;  /* 0x00000000b77e7211 */ /* 0x001fc800078408ff */
[----:B------:R-:W-:Y:S02]  /*3530*/  LEA.HI.X.SX32 R127, R183, R2, 0x1, P2 ;  /* 0x00000002b77f7211 */ /* 0x000fe400010f0eff */
[C---:B-1----:R-:W-:Y:S01]  /*3540*/  LEA R124, P1, R129.reuse, R0, 0x1 ;  /* 0x00000000817c7211 */ /* 0x042fe200078208ff */
[----:B------:R0:W3:Y:S03]  /*3550*/  LDG.E.U16 R183, desc[UR10][R122.64] ;  /* 0x0000000a7ab77981 */ /* 0x0000e6000c1e1500 */
[----:B------:R-:W-:Y:S01]  /*3560*/  LEA.HI.X.SX32 R125, R129, R2, 0x1, P1 ;  /* 0x00000002817d7211 */ /* 0x000fe200008f0eff */
[----:B------:R1:W3:Y:S01]  /*3570*/  LDG.E.U16 R192, desc[UR10][R126.64] ;  /* 0x0000000a7ec07981 */ /* 0x0002e2000c1e1500 */
[-C--:B0-----:R-:W-:Y:S02]  /*3580*/  LEA R122, P2, R180, R0.reuse, 0x1 ;  /* 0x00000000b47a7211 */ /* 0x081fe400078408ff */
[----:B-1----:R-:W-:-:S02]  /*3590*/  LEA R126, P1, R128, R0, 0x1 ;  /* 0x00000000807e7211 */ /* 0x002fc400078208ff */
[-C--:B------:R-:W-:Y:S02]  /*35a0*/  LEA.HI.X.SX32 R123, R180, R2.reuse, 0x1, P2 ;  /* 0x00000002b47b7211 */ /* 0x080fe400010f0eff */
[----:B------:R0:W3:Y:S01]  /*35b0*/  LDG.E.U16 R180, desc[UR10][R124.64] ;  /* 0x0000000a7cb47981 */ /* 0x0000e2000c1e1500 */
[----:B------:R-:W-:-:S03]  /*35c0*/  LEA.HI.X.SX32 R127, R128, R2, 0x1, P1 ;  /* 0x00000002807f7211 */ /* 0x000fc600008f0eff */
[----:B------:R1:W3:Y:S01]  /*35d0*/  LDG.E.U16 R197, desc[UR10][R122.64] ;  /* 0x0000000a7ac57981 */ /* 0x0002e2000c1e1500 */
[----:B0-----:R-:W-:-:S04]  /*35e0*/  LEA R124, P2, R181, R0, 0x1 ;  /* 0x00000000b57c7211 */ /* 0x001fc800078408ff */
[----:B------:R-:W-:Y:S02]  /*35f0*/  LEA.HI.X.SX32 R125, R181, R2, 0x1, P2 ;  /* 0x00000002b57d7211 */ /* 0x000fe400010f0eff */
[C---:B-1----:R-:W-:Y:S01]  /*3600*/  LEA R122, P1, R185.reuse, R0, 0x1 ;  /* 0x00000000b97a7211 */ /* 0x042fe200078208ff */
[----:B------:R0:W3:Y:S03]  /*3610*/  LDG.E.U16 R181, desc[UR10][R126.64] ;  /* 0x0000000a7eb57981 */ /* 0x0000e6000c1e1500 */
[----:B------:R-:W-:Y:S02]  /*3620*/  LEA.HI.X.SX32 R123, R185, R2, 0x1, P1 ;  /* 0x00000002b97b7211 */ /* 0x000fe400008f0eff */
[-C--:B------:R-:W-:Y:S01]  /*3630*/  LEA R128, P1, R191, R0.reuse, 0x1 ;  /* 0x00000000bf807211 */ /* 0x080fe200078208ff */
[----:B------:R1:W3:Y:S01]  /*3640*/  LDG.E.U16 R185, desc[UR10][R124.64] ;  /* 0x0000000a7cb97981 */ /* 0x0002e2000c1e1500 */
[----:B0-----:R-:W-:-:S04]  /*3650*/  LEA R126, P2, R189, R0, 0x1 ;  /* 0x00000000bd7e7211 */ /* 0x001fc800078408ff */
[----:B------:R-:W-:Y:S02]  /*3660*/  LEA.HI.X.SX32 R127, R189, R2, 0x1, P2 ;  /* 0x00000002bd7f7211 */ /* 0x000fe400010f0eff */
[C---:B-1----:R-:W-:Y:S01]  /*3670*/  LEA R124, P2, R196.reuse, R0, 0x1 ;  /* 0x00000000c47c7211 */ /* 0x042fe200078408ff */
[----:B------:R0:W3:Y:S01]  /*3680*/  LDG.E.U16 R189, desc[UR10][R122.64] ;  /* 0x0000000a7abd7981 */ /* 0x0000e2000c1e1500 */
[-C--:B------:R-:W-:Y:S02]  /*3690*/  LEA.HI.X.SX32 R129, R191, R2.reuse, 0x1, P1 ;  /* 0x00000002bf817211 */ /* 0x080fe400008f0eff */
[----:B------:R-:W-:Y:S01]  /*36a0*/  LEA.HI.X.SX32 R125, R196, R2, 0x1, P2 ;  /* 0x00000002c47d7211 */ /* 0x000fe200010f0eff */
[----:B------:R1:W3:Y:S01]  /*36b0*/  LDG.E.U16 R191, desc[UR10][R126.64] ;  /* 0x0000000a7ebf7981 */ /* 0x0002e2000c1e1500 */
[----:B0-----:R-:W-:-:S03]  /*36c0*/  LEA R122, P1, R199, R0, 0x1 ;  /* 0x00000000c77a7211 */ /* 0x001fc600078208ff */
[----:B------:R-:W3:Y:S01]  /*36d0*/  LDG.E.U16 R208, desc[UR10][R128.64] ;  /* 0x0000000a80d07981 */ /* 0x000ee2000c1e1500 */
[----:B------:R-:W-:Y:S02]  /*36e0*/  LEA.HI.X.SX32 R123, R199, R2, 0x1, P1 ;  /* 0x00000002c77b7211 */ /* 0x000fe400008f0eff */
[----:B-1----:R-:W-:Y:S01]  /*36f0*/  LEA R126, P1, R201, R0, 0x1 ;  /* 0x00000000c97e7211 */ /* 0x002fe200078208ff */
[----:B------:R0:W3:Y:S01]  /*3700*/  LDG.E.U16 R199, desc[UR10][R124.64] ;  /* 0x0000000a7cc77981 */ /* 0x0000e2000c1e1500 */
[----:B------:R-:W-:Y:S02]  /*3710*/  IMAD R196, R141, 0x2, R211 ;  /* 0x000000028dc47824 */ /* 0x000fe400078e02d3 */
[----:B------:R-:W-:Y:S02]  /*3720*/  LEA.HI.X.SX32 R127, R201, R2, 0x1, P1 ;  /* 0x00000002c97f7211 */ /* 0x000fe400008f0eff */
[----:B------:R1:W3:Y:S01]  /*3730*/  LDG.E.U16 R201, desc[UR10][R122.64] ;  /* 0x0000000a7ac97981 */ /* 0x0002e2000c1e1500 */
[----:B0-----:R-:W-:-:S04]  /*3740*/  LEA R124, P2, R205, R0, 0x1 ;  /* 0x00000000cd7c7211 */ /* 0x001fc800078408ff */
[----:B------:R-:W-:Y:S02]  /*3750*/  LEA.HI.X.SX32 R125, R205, R2, 0x1, P2 ;  /* 0x00000002cd7d7211 */ /* 0x000fe400010f0eff */
[C---:B-1----:R-:W-:Y:S01]  /*3760*/  LEA R122, P1, R207.reuse, R0, 0x1 ;  /* 0x00000000cf7a7211 */ /* 0x042fe200078208ff */
[----:B------:R0:W3:Y:S03]  /*3770*/  LDG.E.U16 R205, desc[UR10][R126.64] ;  /* 0x0000000a7ecd7981 */ /* 0x0000e6000c1e1500 */
[----:B------:R-:W-:Y:S02]  /*3780*/  LEA.HI.X.SX32 R123, R207, R2, 0x1, P1 ;  /* 0x00000002cf7b7211 */ /* 0x000fe400008f0eff */
[----:B------:R1:W3:Y:S04]  /*3790*/  LDG.E.U16 R207, desc[UR10][R124.64] ;  /* 0x0000000a7ccf7981 */ /* 0x0002e8000c1e1500 */
[----:B------:R1:W3:Y:S01]  /*37a0*/  LDG.E.U16 R211, desc[UR10][R122.64] ;  /* 0x0000000a7ad37981 */ /* 0x0002e2000c1e1500 */
[----:B0-----:R-:W-:-:S02]  /*37b0*/  LEA R126, P2, R196, R0, 0x1 ;  /* 0x00000000c47e7211 */ /* 0x001fc400078408ff */
[----:B-1----:R-:W-:Y:S02]  /*37c0*/  LEA R124, P1, R156, R0, 0x1 ;  /* 0x000000009c7c7211 */ /* 0x002fe400078208ff */
[----:B------:R-:W-:Y:S02]  /*37d0*/  LEA.HI.X.SX32 R127, R196, R2, 0x1, P2 ;  /* 0x00000002c47f7211 */ /* 0x000fe400010f0eff */
[C---:B------:R-:W-:Y:S02]  /*37e0*/  LEA R122, P2, R157.reuse, R0, 0x1 ;  /* 0x000000009d7a7211 */ /* 0x040fe400078408ff */
[-C--:B------:R-:W-:Y:S02]  /*37f0*/  LEA.HI.X.SX32 R125, R156, R2.reuse, 0x1, P1 ;  /* 0x000000029c7d7211 */ /* 0x080fe400008f0eff */
[----:B------:R0:W3:Y:S01]  /*3800*/  LDG.E.U16 R156, desc[UR10][R126.64] ;  /* 0x0000000a7e9c7981 */ /* 0x0000e2000c1e1500 */
[----:B------:R-:W-:-:S03]  /*3810*/  LEA.HI.X.SX32 R123, R157, R2, 0x1, P2 ;  /* 0x000000029d7b7211 */ /* 0x000fc600010f0eff */
[----:B------:R1:W3:Y:S01]  /*3820*/  LDG.E.U16 R157, desc[UR10][R124.64] ;  /* 0x0000000a7c9d7981 */ /* 0x0002e2000c1e1500 */
[CC--:B0-----:R-:W-:Y:S02]  /*3830*/  LEA R126, P1, R154.reuse, R0.reuse, 0x1 ;  /* 0x000000009a7e7211 */ /* 0x0c1fe400078208ff */
[C---:B-1----:R-:W-:Y:S02]  /*3840*/  LEA R124, P2, R155.reuse, R0, 0x1 ;  /* 0x000000009b7c7211 */ /* 0x042fe400078408ff */
        /* <DEDUP_REMOVED lines=10> */
[-C--:B0-----:R-:W-:Y:S02]  /*38f0*/  LEA R124, P1, R147, R0.reuse, 0x1 ;  /* 0x00000000937c7211 */ /* 0x081fe400078208ff */
[----:B-1----:R-:W-:Y:S02]  /*3900*/  LEA R122, P2, R153, R0, 0x1 ;  /* 0x00000000997a7211 */ /* 0x002fe400078408ff */
[-C--:B------:R-:W-:Y:S02]  /*3910*/  LEA.HI.X.SX32 R125, R147, R2.reuse, 0x1, P1 ;  /* 0x00000002937d7211 */ /* 0x080fe400008f0eff */
[----:B------:R0:W3:Y:S01]  /*3920*/  LDG.E.U16 R147, desc[UR10][R126.64] ;  /* 0x0000000a7e937981 */ /* 0x0000e2000c1e1500 */
[----:B------:R-:W-:-:S03]  /*3930*/  LEA.HI.X.SX32 R123, R153, R2, 0x1, P2 ;  /* 0x00000002997b7211 */ /* 0x000fc600010f0eff */
[----:B------:R1:W3:Y:S01]  /*3940*/  LDG.E.U16 R153, desc[UR10][R124.64] ;  /* 0x0000000a7c997981 */ /* 0x0002e2000c1e1500 */
[CC--:B0-----:R-:W-:Y:S02]  /*3950*/  LEA R126, P1, R159.reuse, R0.reuse, 0x1 ;  /* 0x000000009f7e7211 */ /* 0x0c1fe400078208ff */
[C---:B-1----:R-:W-:Y:S02]  /*3960*/  LEA R124, P2, R164.reuse, R0, 0x1 ;  /* 0x00000000a47c7211 */ /* 0x042fe400078408ff */
[-C--:B------:R-:W-:Y:S02]  /*3970*/  LEA.HI.X.SX32 R127, R159, R2.reuse, 0x1, P1 ;  /* 0x000000029f7f7211 */ /* 0x080fe400008f0eff */
[----:B------:R-:W-:Y:S01]  /*3980*/  LEA.HI.X.SX32 R125, R164, R2, 0x1, P2 ;  /* 0x00000002a47d7211 */ /* 0x000fe200010f0eff */
[----:B------:R0:W5:Y:S01]  /*3990*/  LDG.E.U16 R159, desc[UR10][R122.64] ;  /* 0x0000000a7a9f7981 */ /* 0x000162000c1e1500 */
[----:B------:R-:W-:Y:S01]  /*39a0*/  LEA R128, P1, R166, R0, 0x1 ;  /* 0x00000000a6807211 */ /* 0x000fe200078208ff */
[----:B------:R-:W-:-:S02]  /*39b0*/  IMAD R141, R141, 0x2, R196 ;  /* 0x000000028d8d7824 */ /* 0x000fc400078e02c4 */
[----:B------:R-:W5:Y:S01]  /*39c0*/  LDG.E.U16 R164, desc[UR10][R126.64] ;  /* 0x0000000a7ea47981 */ /* 0x000f62000c1e1500 */
[----:B------:R-:W-:-:S03]  /*39d0*/  LEA.HI.X.SX32 R129, R166, R2, 0x1, P1 ;  /* 0x00000002a6817211 */ /* 0x000fc600008f0eff */
[----:B------:R1:W5:Y:S01]  /*39e0*/  LDG.E.U16 R166, desc[UR10][R124.64] ;  /* 0x0000000a7ca67981 */ /* 0x000362000c1e1500 */
[----:B0-----:R-:W-:-:S04]  /*39f0*/  LEA R122, P2, R171, R0, 0x1 ;  /* 0x00000000ab7a7211 */ /* 0x001fc800078408ff */
[----:B------:R-:W-:Y:S02]  /*3a00*/  LEA.HI.X.SX32 R123, R171, R2, 0x1, P2 ;  /* 0x00000002ab7b7211 */ /* 0x000fe400010f0eff */
[----:B------:R-:W5:Y:S01]  /*3a10*/  LDG.E.U16 R171, desc[UR10][R128.64] ;  /* 0x0000000a80ab7981 */ /* 0x000f62000c1e1500 */
[----:B-1----:R-:W-:-:S04]  /*3a20*/  LEA R124, P1, R175, R0, 0x1 ;  /* 0x00000000af7c7211 */ /* 0x002fc800078208ff */
[----:B------:R-:W-:Y:S02]  /*3a30*/  LEA.HI.X.SX32 R125, R175, R2, 0x1, P1 ;  /* 0x00000002af7d7211 */ /* 0x000fe400008f0eff */
[C---:B------:R-:W-:Y:S01]  /*3a40*/  LEA R126, P1, R177.reuse, R0, 0x1 ;  /* 0x00000000b17e7211 */ /* 0x040fe200078208ff */
[----:B------:R0:W5:Y:S03]  /*3a50*/  LDG.E.U16 R175, desc[UR10][R122.64] ;  /* 0x0000000a7aaf7981 */ /* 0x000166000c1e1500 */
[----:B------:R-:W-:Y:S02]  /*3a60*/  LEA.HI.X.SX32 R127, R177, R2, 0x1, P1 ;  /* 0x00000002b17f7211 */ /* 0x000fe400008f0eff */
[----:B------:R1:W5:Y:S01]  /*3a70*/  LDG.E.U16 R177, desc[UR10][R124.64] ;  /* 0x0000000a7cb17981 */ /* 0x000362000c1e1500 */
[----:B0-----:R-:W-:-:S04]  /*3a80*/  LEA R122, P2, R186, R0, 0x1 ;  /* 0x00000000ba7a7211 */ /* 0x001fc800078408ff */
[----:B------:R-:W-:Y:S02]  /*3a90*/  LEA.HI.X.SX32 R123, R186, R2, 0x1, P2 ;  /* 0x00000002ba7b7211 */ /* 0x000fe400010f0eff */
[C---:B-1----:R-:W-:Y:S01]  /*3aa0*/  LEA R124, P2, R141.reuse, R0, 0x1 ;  /* 0x000000008d7c7211 */ /* 0x042fe200078408ff */
[----:B------:R0:W5:Y:S03]  /*3ab0*/  LDG.E.U16 R186, desc[UR10][R126.64] ;  /* 0x0000000a7eba7981 */ /* 0x000166000c1e1500 */
[----:B------:R-:W-:Y:S01]  /*3ac0*/  LEA.HI.X.SX32 R125, R141, R2, 0x1, P2 ;  /* 0x000000028d7d7211 */ /* 0x000fe200010f0eff */
[----:B------:R1:W5:Y:S01]  /*3ad0*/  LDG.E.U16 R250, desc[UR10][R122.64] ;  /* 0x0000000a7afa7981 */ /* 0x000362000c1e1500 */
[----:B0-----:R-:W-:-:S04]  /*3ae0*/  LEA R126, P1, R136, R0, 0x1 ;  /* 0x00000000887e7211 */ /* 0x001fc800078208ff */
[----:B------:R-:W-:Y:S02]  /*3af0*/  LEA.HI.X.SX32 R127, R136, R2, 0x1, P1 ;  /* 0x00000002887f7211 */ /* 0x000fe400008f0eff */
[C---:B-1----:R-:W-:Y:S01]  /*3b00*/  LEA R122, P1, R132.reuse, R0, 0x1 ;  /* 0x00000000847a7211 */ /* 0x042fe200078208ff */
[----:B------:R0:W5:Y:S03]  /*3b10*/  LDG.E.U16 R136, desc[UR10][R124.64] ;  /* 0x0000000a7c887981 */ /* 0x000166000c1e1500 */
[----:B------:R-:W-:Y:S01]  /*3b20*/  LEA.HI.X.SX32 R123, R132, R2, 0x1, P1 ;  /* 0x00000002847b7211 */ /* 0x000fe200008f0eff */
[----:B------:R-:W5:Y:S01]  /*3b30*/  LDG.E.U16 R126, desc[UR10][R126.64] ;  /* 0x0000000a7e7e7981 */ /* 0x000f62000c1e1500 */
[CC--:B------:R-:W-:Y:S02]  /*3b40*/  LEA R128, P1, R131.reuse, R0.reuse, 0x1 ;  /* 0x0000000083807211 */ /* 0x0c0fe400078208ff */
[C---:B0-----:R-:W-:Y:S01]  /*3b50*/  LEA R124, P2, R130.reuse, R0, 0x1 ;  /* 0x00000000827c7211 */ /* 0x041fe200078408ff */
[----:B------:R-:W0:Y:S03]  /*3b60*/  S2R R132, SR_TID.X ;  /* 0x0000000000847919 */ /* 0x000e260000002100 */
[-C--:B------:R-:W-:Y:S01]  /*3b70*/  LEA.HI.X.SX32 R125, R130, R2.reuse, 0x1, P2 ;  /* 0x00000002827d7211 */ /* 0x080fe200010f0eff */
[----:B------:R0:W5:Y:S01]  /*3b80*/  LDG.E.U16 R122, desc[UR10][R122.64] ;  /* 0x0000000a7a7a7981 */ /* 0x000162000c1e1500 */
[----:B------:R-:W-:-:S03]  /*3b90*/  LEA.HI.X.SX32 R129, R131, R2, 0x1, P1 ;  /* 0x0000000283817211 */ /* 0x000fc600008f0eff */
[----:B------:R-:W5:Y:S04]  /*3ba0*/  LDL.LU R130, [R1+0x4] ;  /* 0x0000040001827983 */ /* 0x000f680000300800 */
[----:B------:R-:W5:Y:S04]  /*3bb0*/  LDL.LU R127, [R1+0x14] ;  /* 0x00001400017f7983 */ /* 0x000f680000300800 */
[----:B------:R-:W5:Y:S04]  /*3bc0*/  LDL.LU R131, [R1+0x24] ;  /* 0x0000240001837983 */ /* 0x000f680000300800 */
[----:B------:R-:W5:Y:S04]  /*3bd0*/  LDG.E.U16 R124, desc[UR10][R124.64] ;  /* 0x0000000a7c7c7981 */ /* 0x000f68000c1e1500 */
[----:B------:R-:W5:Y:S04]  /*3be0*/  LDG.E.U16 R128, desc[UR10][R128.64] ;  /* 0x0000000a80807981 */ /* 0x000f68000c1e1500 */
[----:B------:R-:W5:Y:S01]  /*3bf0*/  LDL.LU R125, [R1+0x34] ;  /* 0x00003400017d7983 */ /* 0x000f620000300800 */
[----:B0-----:R-:W-:-:S02]  /*3c00*/  LOP3.LUT R123, R132, 0x3f, RZ, 0xc0, !PT ;  /* 0x0000003f847b7812 */ /* 0x001fc400078ec0ff */
[----:B------:R-:W-:-:S03]  /*3c10*/  SHF.R.S32.HI R196, RZ, 0x6, R132 ;  /* 0x00000006ffc47819 */ /* 0x000fc60000011484 */
[----:B------:R-:W-:Y:S01]  /*3c20*/  IMAD.SHL.U32 R123, R123, 0x2, RZ ;  /* 0x000000027b7b7824 */ /* 0x000fe200078e00ff */
[----:B------:R-:W-:-:S04]  /*3c30*/  SGXT R196, R196, 0x1 ;  /* 0x00000001c4c4781a */ /* 0x000fc80000000200 */
[----:B------:R-:W-:-:S05]  /*3c40*/  LOP3.LUT R196, R123, 0x90, R196, 0x78, !PT ;  /* 0x000000907bc47812 */ /* 0x000fca00078e78c4 */
[----:B--2---:R0:W-:Y:S04]  /*3c50*/  STS.U16 [R196+UR9+0x5800], R30 ;  /* 0x0058001ec4007988 */ /* 0x0041e80008000409 */
[----:B------:R-:W-:Y:S01]  /*3c60*/  STS.U16 [R196+UR9+0x1000], R249 ;  /* 0x001000f9c4007988 */ /* 0x000fe20008000409 */
[----:B0-----:R-:W-:-:S03]  /*3c70*/  LOP3.LUT R30, R196, 0x20, RZ, 0x3c, !PT ;  /* 0x00000020c41e7812 */ /* 0x001fc600078e3cff */
[----:B------:R-:W-:Y:S04]  /*3c80*/  STS.U16 [R196+UR9+0x1400], R246 ;  /* 0x001400f6c4007988 */ /* 0x000fe80008000409 */
        /* <DEDUP_REMOVED lines=9> */
[----:B------:R0:W-:Y:S04]  /*3d20*/  STS.U16 [R196+UR9+0x3c00], R216 ;  /* 0x003c00d8c4007988 */ /* 0x0001e80008000409 */
[----:B------:R-:W-:Y:S04]  /*3d30*/  STS.U16 [R196+UR9+0x4000], R213 ;  /* 0x004000d5c4007988 */ /* 0x000fe80008000409 */
[----:B------:R-:W-:Y:S01]  /*3d40*/  STS.U16 [R196+UR9+0x4400], R209 ;  /* 0x004400d1c4007988 */ /* 0x000fe20008000409 */
[----:B0-----:R-:W0:Y:S03]  /*3d50*/  LDC R216, c[0x0][0x3d4] ;  /* 0x0000f500ffd87b82 */ /* 0x001e260000000800 */
[----:B------:R-:W-:Y:S04]  /*3d60*/  STS.U16 [R196+UR9+0x4800], R203 ;  /* 0x004800cbc4007988 */ /* 0x000fe80008000409 */
[----:B------:R-:W-:Y:S04]  /*3d70*/  STS.U16 [R196+UR9+0x4c00], R198 ;  /* 0x004c00c6c4007988 */ /* 0x000fe80008000409 */
[----:B------:R-:W-:Y:S04]  /*3d80*/  STS.U16 [R196+UR9+0x5000], R193 ;  /* 0x005000c1c4007988 */ /* 0x000fe80008000409 */
[----:B------:R-:W-:Y:S04]  /*3d90*/  STS.U16 [R196+UR9+0x5400], R187 ;  /* 0x005400bbc4007988 */ /* 0x000fe80008000409 */
[----:B------:R-:W-:Y:S04]  /*3da0*/  STS.U16 [R196+UR9+0x5c00], R34 ;  /* 0x005c0022c4007988 */ /* 0x000fe80008000409 */
[----:B------:R1:W-:Y:S04]  /*3db0*/  STS.U16 [R196+UR9+0x6000], R38 ;  /* 0x00600026c4007988 */ /* 0x0003e80008000409 */
        /* <DEDUP_REMOVED lines=22> */
[----:B---3--:R-:W-:Y:S04]  /*3f20*/  STS.U16 [R196+UR9+0xbc00], R143 ;  /* 0x00bc008fc4007988 */ /* 0x008fe80008000409 */
[----:B----4-:R-:W-:Y:S04]  /*3f30*/  STS.U16 [R196+UR9+0xc000], R148 ;  /* 0x00c00094c4007988 */ /* 0x010fe80008000409 */
[----:B------:R-:W-:Y:S04]  /*3f40*/  STS.U16 [R196+UR9+0xc400], R152 ;  /* 0x00c40098c4007988 */ /* 0x000fe80008000409 */
[----:B------:R-:W-:Y:S04]  /*3f50*/  STS.U16 [R196+UR9+0xc800], R158 ;  /* 0x00c8009ec4007988 */ /* 0x000fe80008000409 */
[----:B-----5:R-:W-:Y:S04]  /*3f60*/  STS.U16 [R196+UR9+0xcc00], R160 ;  /* 0x00cc00a0c4007988 */ /* 0x020fe80008000409 */
        /* <DEDUP_REMOVED lines=15> */
[----:B------:R-:W-:Y:S01]  /*4060*/  STS.U16 [R196+UR9], R125 ;  /* 0x0000007dc4007988 */ /* 0x000fe20008000409 */
[C---:B-1----:R-:W-:Y:S01]  /*4070*/  LOP3.LUT R38, R196.reuse, 0x40, RZ, 0x3c, !PT ;  /* 0x00000040c4267812 */ /* 0x042fe200078e3cff */
[----:B------:R-:W-:Y:S01]  /*4080*/  UMOV UR12, 0x1 ;  /* 0x00000001000c7882 */ /* 0x000fe20000000000 */
[----:B--2---:R-:W1:Y:S01]  /*4090*/  LDC R118, c[0x0][0x3d8] ;  /* 0x0000f600ff767b82 */ /* 0x004e620000000800 */
[----:B---3--:R-:W2:Y:S04]  /*40a0*/  LDL.LU R127, [R1+0x30] ;  /* 0x00003000017f7983 */ /* 0x008ea80000300800 */
[----:B------:R-:W3:Y:S04]  /*40b0*/  LDL.LU R130, [R1+0x20] ;  /* 0x0000200001827983 */ /* 0x000ee80000300800 */
[----:B------:R4:W-:Y:S04]  /*40c0*/  STS.U16 [R30+UR9+0x900], R5 ;  /* 0x000900051e007988 */ /* 0x0009e80008000409 */
[----:B------:R5:W-:Y:S04]  /*40d0*/  STS.U16 [R30+UR9+0xd00], R4 ;  /* 0x000d00041e007988 */ /* 0x000be80008000409 */
[----:B----4-:R-:W4:Y:S04]  /*40e0*/  LDL.LU R5, [R1+0x58c] ;  /* 0x00058c0001057983 */ /* 0x010f280000300800 */
[----:B-----5:R-:W5:Y:S04]  /*40f0*/  LDL.LU R4, [R1+0x588] ;  /* 0x0005880001047983 */ /* 0x020f680000300800 */
        /* <DEDUP_REMOVED lines=60> */
[----:B--2---:R-:W-:Y:S04]  /*44c0*/  STS.U16 [R30+UR9+0x100], R127 ;  /* 0x0001007f1e007988 */ /* 0x004fe80008000409 */
[----:B---3--:R2:W-:Y:S01]  /*44d0*/  STS.U16 [R30+UR9+0x500], R130 ;  /* 0x000500821e007988 */ /* 0x0085e20008000409 */
[----:B0-----:R-:W-:Y:S01]  /*44e0*/  LOP3.LUT R27, R196, 0x60, RZ, 0x3c, !PT ;  /* 0x00000060c41b7812 */ /* 0x001fe200078e3cff */
[----:B------:R-:W0:Y:S02]  /*44f0*/  LDC R95, c[0x0][0x3c4] ;  /* 0x0000f100ff5f7b82 */ /* 0x000e240000000800 */
[----:B--2---:R-:W2:Y:S06]  /*4500*/  LDL.LU R130, [R1+0x2c] ;  /* 0x00002c0001827983 */ /* 0x004eac0000300800 */
[----:B------:R-:W3:Y:S01]  /*4510*/  LDC R30, c[0x0][0x3b8] ;  /* 0x0000ee00ff1e7b82 */ /* 0x000ee20000000800 */
[----:B-----5:R5:W-:Y:S01]  /*4520*/  STS.U16 [R38+UR9+0x600], R4 ;  /* 0x0006000426007988 */ /* 0x020be20008000409 */
[----:B------:R-:W-:-:S06]  /*4530*/  SHF.R.U32.HI R212, RZ, 0x5, R132 ;  /* 0x00000005ffd47819 */ /* 0x000fcc0000011684 */
[----:B------:R-:W0:Y:S01]  /*4540*/  LDC R99, c[0x0][0x3c4] ;  /* 0x0000f100ff637b82 */ /* 0x000e220000000800 */
[----:B-----5:R-:W5:Y:S07]  /*4550*/  LDL.LU R4, [R1+0x584] ;  /* 0x0005840001047983 */ /* 0x020f6e0000300800 */
[----:B------:R-:W0:Y:S01]  /*4560*/  LDC R119, c[0x0][0x3c4] ;  /* 0x0000f100ff777b82 */ /* 0x000e220000000800 */
[----:B------:R1:W-:Y:S04]  /*4570*/  STS.U16 [R38+UR9+0xa00], R3 ;  /* 0x000a000326007988 */ /* 0x0003e80008000409 */
[----:B------:R-:W-:Y:S03]  /*4580*/  STS.U16 [R38+UR9+0xe00], R252 ;  /* 0x000e00fc26007988 */ /* 0x000fe60008000409 */
[----:B------:R-:W0:Y:S01]  /*4590*/  LDC R79, c[0x0][0x3c4] ;  /* 0x0000f100ff4f7b82 */ /* 0x000e220000000800 */
[----:B-1----:R-:W5:Y:S07]  /*45a0*/  LDL.LU R3, [R1+0x580] ;  /* 0x0005800001037983 */ /* 0x002f6e0000300800 */
[----:B------:R-:W1:Y:S01]  /*45b0*/  LDC R103, c[0x0][0x3c4] ;  /* 0x0000f100ff677b82 */ /* 0x000e620000000800 */
[----:B------:R-:W-:Y:S04]  /*45c0*/  STS.U16 [R38+UR9+0x1200], R247 ;  /* 0x001200f726007988 */ /* 0x000fe80008000409 */
[----:B------:R-:W-:Y:S03]  /*45d0*/  STS.U16 [R38+UR9+0x1600], R244 ;  /* 0x001600f426007988 */ /* 0x000fe60008000409 */
[----:B------:R-:W0:Y:S01]  /*45e0*/  LDC R83, c[0x0][0x3c4] ;  /* 0x0000f100ff537b82 */ /* 0x000e220000000800 */
        /* <DEDUP_REMOVED lines=10> */
[----:B------:R-:W-:Y:S01]  /*4690*/  STS.U16 [R38+UR9+0x3600], R220 ;  /* 0x003600dc26007988 */ /* 0x000fe20008000409 */
[----:B------:R-:W-:-:S02]  /*46a0*/  PRMT R51, RZ, 0x7610, R51 ;  /* 0x00007610ff337816 */ /* 0x000fc40000000033 */
[----:B------:R-:W0:Y:S01]  /*46b0*/  LDC R111, c[0x0][0x3d8] ;  /* 0x0000f600ff6f7b82 */ /* 0x000e220000000800 */
[----:B------:R-:W-:Y:S04]  /*46c0*/  STS.U16 [R38+UR9+0x3a00], R217 ;  /* 0x003a00d926007988 */ /* 0x000fe80008000409 */
[----:B------:R-:W-:Y:S01]  /*46d0*/  STS.U16 [R38+UR9+0x3e00], R214 ;  /* 0x003e00d626007988 */ /* 0x000fe20008000409 */
[----:B------:R-:W-:Y:S02]  /*46e0*/  PRMT R55, RZ, 0x7610, R55 ;  /* 0x00007610ff377816 */ /* 0x000fe40000000037 */
[----:B------:R-:W0:Y:S01]  /*46f0*/  LDC R91, c[0x0][0x3d8] ;  /* 0x0000f600ff5b7b82 */ /* 0x000e220000000800 */
[----:B------:R1:W-:Y:S04]  /*4700*/  STS.U16 [R38+UR9+0x4200], R210 ;  /* 0x004200d226007988 */ /* 0x0003e80008000409 */
[----:B------:R-:W-:Y:S01]  /*4710*/  STS.U16 [R38+UR9+0x4600], R204 ;  /* 0x004600cc26007988 */ /* 0x000fe20008000409 */
[----:B------:R-:W-:-:S02]  /*4720*/  PRMT R59, RZ, 0x7610, R59 ;  /* 0x00007610ff3b7816 */ /* 0x000fc4000000003b */
[----:B------:R-:W-:Y:S01]  /*4730*/  PRMT R63, RZ, 0x7610, R63 ;  /* 0x00007610ff3f7816 */ /* 0x000fe2000000003f */
[----:B------:R-:W-:Y:S01]  /*4740*/  STS.U16 [R38+UR9+0x4a00], R200 ;  /* 0x004a00c826007988 */ /* 0x000fe20008000409 */
[----:B------:R-:W-:Y:S01]  /*4750*/  PRMT R67, RZ, 0x7610, R67 ;  /* 0x00007610ff437816 */ /* 0x000fe20000000043 */
[----:B-1----:R-:W1:Y:S02]  /*4760*/  LDC R210, c[0x0][0x3f0] ;  /* 0x0000fc00ffd27b82 */ /* 0x002e640000000800 */
[----:B------:R-:W-:Y:S04]  /*4770*/  STS.U16 [R38+UR9+0x4e00], R194 ;  /* 0x004e00c226007988 */ /* 0x000fe80008000409 */
[----:B------:R-:W-:Y:S02]  /*4780*/  STS.U16 [R38+UR9+0x5200], R188 ;  /* 0x005200bc26007988 */ /* 0x000fe40008000409 */
[----:B------:R-:W0:Y:S02]  /*4790*/  LDC R87, c[0x0][0x3d8] ;  /* 0x0000f600ff577b82 */ /* 0x000e240000000800 */
        /* <DEDUP_REMOVED lines=43> */
[----:B--2---:R-:W-:Y:S01]  /*4a50*/  STS.U16 [R38+UR9+0x200], R130 ;  /* 0x0002008226007988 */ /* 0x004fe20008000409 */
[----:B---3--:R-:W-:Y:S01]  /*4a60*/  LEA R141, R30, R141, 0x1 ;  /* 0x0000008d1e8d7211 */ /* 0x008fe200078e08ff */
[----:B0-----:R-:W0:Y:S02]  /*4a70*/  LDC R97, c[0x0][0x3c4] ;  /* 0x0000f100ff617b82 */ /* 0x001e240000000800 */
[----:B----4-:R-:W-:Y:S04]  /*4a80*/  STS.U16 [R27+UR9+0x700], R5 ;  /* 0x000700051b007988 */ /* 0x010fe80008000409 */
[----:B------:R-:W-:Y:S01]  /*4a90*/  STS.U16 [R27+UR9+0xb00], R6 ;  /* 0x000b00061b007988 */ /* 0x000fe20008000409 */
[C---:B------:R-:W-:Y:S01]  /*4aa0*/  LEA.HI R69, R132.reuse, 0x78, RZ, 0x1c ;  /* 0x0000007884457811 */ /* 0x040fe200078fe0ff */
[----:B------:R-:W2:Y:S02]  /*4ab0*/  LDC R117, c[0x0][0x3c4] ;  /* 0x0000f100ff757b82 */ /* 0x000ea40000000800 */
[----:B-----5:R3:W-:Y:S01]  /*4ac0*/  STS.U16 [R27+UR9+0x300], R4 ;  /* 0x000300041b007988 */ /* 0x0207e20008000409 */
[----:B------:R-:W-:-:S05]  /*4ad0*/  LEA.HI R81, R132, 0xb8, RZ, 0x1c ;  /* 0x000000b884517811 */ /* 0x000fca00078fe0ff */
[----:B------:R-:W4:Y:S01]  /*4ae0*/  LDC R105, c[0x0][0x3c4] ;  /* 0x0000f100ff697b82 */ /* 0x000f220000000800 */
[----:B---3--:R-:W3:Y:S01]  /*4af0*/  LDL.LU R4, [R1+0x57c] ;  /* 0x00057c0001047983 */ /* 0x008ee20000300800 */
[----:B------:R-:W-:-:S06]  /*4b00*/  LEA.HI R73, R132, 0xf8, RZ, 0x1c ;  /* 0x000000f884497811 */ /* 0x000fcc00078fe0ff */
[----:B------:R-:W5:Y:S01]  /*4b10*/  LDC R85, c[0x0][0x3c4] ;  /* 0x0000f100ff557b82 */ /* 0x000f620000000800 */
[----:B------:R-:W2:Y:S04]  /*4b20*/  LDL.LU R5, [R1+0x578] ;  /* 0x0005780001057983 */ /* 0x000ea80000300800 */
[----:B------:R-:W4:Y:S01]  /*4b30*/  LDL.LU R6, [R1+0x574] ;  /* 0x0005740001067983 */ /* 0x000f220000300800 */
[C---:B------:R-:W-:Y:S02]  /*4b40*/  LEA R30, P1, R3.reuse, R0, 0x1 ;  /* 0x00000000031e7211 */ /* 0x040fe400078208ff */
[----:B------:R-:W0:Y:S01]  /*4b50*/  LDC R109, c[0x0][0x3c4] ;  /* 0x0000f100ff6d7b82 */ /* 0x000e220000000800 */
[----:B------:R-:W-:Y:S01]  /*4b60*/  STS.U16 [R27+UR9+0xf00], R251 ;  /* 0x000f00fb1b007988 */ /* 0x000fe20008000409 */
[----:B------:R-:W-:-:S03]  /*4b70*/  LEA.HI.X.SX32 R31, R3, R2, 0x1, P1 ;  /* 0x00000002031f7211 */ /* 0x000fc600008f0eff */
[----:B------:R-:W-:Y:S03]  /*4b80*/  STS.U16 [R27+UR9+0x1300], R126 ;  /* 0x0013007e1b007988 */ /* 0x000fe60008000409 */
[----:B------:R-:W0:Y:S01]  /*4b90*/  LDC R89, c[0x0][0x3c4] ;  /* 0x0000f100ff597b82 */ /* 0x000e220000000800 */
[----:B------:R-:W-:Y:S04]  /*4ba0*/  STS.U16 [R27+UR9+0x1700], R122 ;  /* 0x0017007a1b007988 */ /* 0x000fe80008000409 */
[----:B------:R-:W-:Y:S01]  /*4bb0*/  STS.U16 [R27+UR9+0x1b00], R124 ;  /* 0x001b007c1b007988 */ /* 0x000fe20008000409 */
[----:B------:R-:W-:Y:S02]  /*4bc0*/  IMAD.SHL.U32 R95, R95, 0x8, RZ ;  /* 0x000000085f5f7824 */ /* 0x000fe400078e00ff */
[----:B------:R-:W0:Y:S01]  /*4bd0*/  LDC R113, c[0x0][0x3c4] ;  /* 0x0000f100ff717b82 */ /* 0x000e220000000800 */
[----:B------:R-:W-:Y:S04]  /*4be0*/  STS.U16 [R27+UR9+0x1f00], R128 ;  /* 0x001f00801b007988 */ /* 0x000fe80008000409 */
[----:B------:R0:W5:Y:S03]  /*4bf0*/  LDG.E.U16 R50, desc[UR10][R30.64] ;  /* 0x0000000a1e327981 */ /* 0x000166000c1e1500 */
[----:B------:R-:W0:Y:S01]  /*4c00*/  LDC R93, c[0x0][0x3c4] ;  /* 0x0000f100ff5d7b82 */ /* 0x000e220000000800 */
[----:B------:R-:W5:Y:S01]  /*4c10*/  LDL.LU R130, [R1+0x38] ;  /* 0x0000380001827983 */ /* 0x000f620000300800 */
[----:B------:R-:W-:-:S02]  /*4c20*/  IMAD R99, R99, 0xa, RZ ;  /* 0x0000000a63637824 */ /* 0x000fc400078e02ff */
[----:B------:R-:W-:-:S04]  /*4c30*/  IMAD R79, R79, 0x3, RZ ;  /* 0x000000034f4f7824 */ /* 0x000fc800078e02ff */
[----:B------:R-:W0:Y:S01]  /*4c40*/  LDC R121, c[0x0][0x3c4] ;  /* 0x0000f100ff797b82 */ /* 0x000e220000000800 */
[----:B------:R-:W-:-:S07]  /*4c50*/  IMAD R103, R103, 0xb, RZ ;  /* 0x0000000b67677824 */ /* 0x000fce00078e02ff */
[----:B------:R-:W0:Y:S01]  /*4c60*/  LDC R217, c[0x0][0x3c4] ;  /* 0x0000f100ffd97b82 */ /* 0x000e220000000800 */
[----:B------:R-:W-:Y:S01]  /*4c70*/  IMAD.SHL.U32 R83, R83, 0x4, RZ ;  /* 0x0000000453537824 */ /* 0x000fe200078e00ff */
[----:B------:R-:W-:Y:S01]  /*4c80*/  PRMT R29, RZ, 0x7610, R29 ;  /* 0x00007610ff1d7816 */ /* 0x000fe2000000001d */
[----:B------:R-:W-:Y:S01]  /*4c90*/  IMAD R115, R115, 0xf, RZ ;  /* 0x0000000f73737824 */ /* 0x000fe200078e02ff */
[----:B------:R-:W-:Y:S02]  /*4ca0*/  PRMT R33, RZ, 0x7610, R33 ;  /* 0x00007610ff217816 */ /* 0x000fe40000000021 */
[----:B------:R-:W-:Y:S02]  /*4cb0*/  PRMT R37, RZ, 0x7610, R37 ;  /* 0x00007610ff257816 */ /* 0x000fe40000000025 */
[----:B------:R-:W0:Y:S01]  /*4cc0*/  LDC R101, c[0x0][0x3d8] ;  /* 0x0000f600ff657b82 */ /* 0x000e220000000800 */
[-C--:B---3--:R-:W-:Y:S02]  /*4cd0*/  LEA R34, P1, R4, R0.reuse, 0x1 ;  /* 0x0000000004227211 */ /* 0x088fe400078208ff */
[----:B--2---:R-:W-:-:S02]  /*4ce0*/  LEA R38, P2, R5, R0, 0x1 ;  /* 0x0000000005267211 */ /* 0x004fc400078408ff */
[----:B------:R-:W-:Y:S02]  /*4cf0*/  LEA.HI.X.SX32 R35, R4, R2, 0x1, P1 ;  /* 0x0000000204237211 */ /* 0x000fe400008f0eff */
[C---:B----4-:R-:W-:Y:S02]  /*4d00*/  LEA R4, P1, R6.reuse, R0, 0x1 ;  /* 0x0000000006047211 */ /* 0x050fe400078208ff */
[----:B------:R-:W-:Y:S01]  /*4d10*/  LEA.HI.X.SX32 R39, R5, R2, 0x1, P2 ;  /* 0x0000000205277211 */ /* 0x000fe200010f0eff */
[----:B------:R-:W2:Y:S01]  /*4d20*/  LDG.E.U16 R34, desc[UR10][R34.64] ;  /* 0x0000000a22227981 */ /* 0x000ea2000c1e1500 */
[----:B------:R-:W-:Y:S02]  /*4d30*/  LEA R42, P2, R7, R0, 0x1 ;  /* 0x00000000072a7211 */ /* 0x000fe400078408ff */
[----:B------:R-:W-:Y:S01]  /*4d40*/  LEA.HI.X.SX32 R5, R6, R2, 0x1, P1 ;  /* 0x0000000206057211 */ /* 0x000fe200008f0eff */
[----:B------:R-:W3:Y:S01]  /*4d50*/  LDG.E.U16 R38, desc[UR10][R38.64] ;  /* 0x0000000a26267981 */ /* 0x000ee2000c1e1500 */
[----:B------:R-:W-:-:S02]  /*4d60*/  LEA R6, P1, R8, R0, 0x1 ;  /* 0x0000000008067211 */ /* 0x000fc400078208ff */
[----:B------:R-:W-:Y:S01]  /*4d70*/  LEA.HI.X.SX32 R43, R7, R2, 0x1, P2 ;  /* 0x00000002072b7211 */ /* 0x000fe200010f0eff */
[----:B------:R4:W3:Y:S01]  /*4d80*/  LDG.E.U16 R54, desc[UR10][R4.64] ;  /* 0x0000000a04367981 */ /* 0x0008e2000c1e1500 */
[C---:B------:R-:W-:Y:S02]  /*4d90*/  LEA R46, P2, R9.reuse, R0, 0x1 ;  /* 0x00000000092e7211 */ /* 0x040fe400078408ff */
[----:B------:R-:W-:Y:S01]  /*4da0*/  LEA.HI.X.SX32 R7, R8, R2, 0x1, P1 ;  /* 0x0000000208077211 */ /* 0x000fe200008f0eff */
[----:B------:R-:W3:Y:S01]  /*4db0*/  LDG.E.U16 R42, desc[UR10][R42.64] ;  /* 0x0000000a2a2a7981 */ /* 0x000ee2000c1e1500 */
[C---:B------:R-:W-:Y:S02]  /*4dc0*/  LEA R8, P1, R10.reuse, R0, 0x1 ;  /* 0x000000000a087211 */ /* 0x040fe400078208ff */
[-C--:B------:R-:W-:Y:S01]  /*4dd0*/  LEA.HI.X.SX32 R47, R9, R2.reuse, 0x1, P2 ;  /* 0x00000002092f7211 */ /* 0x080fe200010f0eff */
[----:B------:R1:W3:Y:S01]  /*4de0*/  LDG.E.U16 R58, desc[UR10][R6.64] ;  /* 0x0000000a063a7981 */ /* 0x0002e2000c1e1500 */
[----:B------:R-:W-:-:S02]  /*4df0*/  LEA.HI.X.SX32 R9, R10, R2, 0x1, P1 ;  /* 0x000000020a097211 */ /* 0x000fc400008f0eff */
[CC--:B0-----:R-:W-:Y:S01]  /*4e00*/  LEA R30, P2, R11.reuse, R0.reuse, 0x1 ;  /* 0x000000000b1e7211 */ /* 0x0c1fe200078408ff */
[----:B------:R-:W3:Y:S01]  /*4e10*/  LDG.E.U16 R46, desc[UR10][R46.64] ;  /* 0x0000000a2e2e7981 */ /* 0x000ee2000c1e1500 */
[C---:B----4-:R-:W-:Y:S02]  /*4e20*/  LEA R4, P1, R12.reuse, R0, 0x1 ;  /* 0x000000000c047211 */ /* 0x050fe400078208ff */
[-C--:B------:R-:W-:Y:S01]  /*4e30*/  LEA.HI.X.SX32 R31, R11, R2.reuse, 0x1, P2 ;  /* 0x000000020b1f7211 */ /* 0x080fe200010f0eff */
[----:B------:R0:W4:Y:S01]  /*4e40*/  LDG.E.U16 R62, desc[UR10][R8.64] ;  /* 0x0000000a083e7981 */ /* 0x000122000c1e1500 */
[----:B------:R-:W-:Y:S02]  /*4e50*/  LEA.HI.X.SX32 R5, R12, R2, 0x1, P1 ;  /* 0x000000020c057211 */ /* 0x000fe400008f0eff */
[-C--:B------:R-:W-:Y:S01]  /*4e60*/  LEA R10, P2, R13, R0.reuse, 0x1 ;  /* 0x000000000d0a7211 */ /* 0x080fe200078408ff */
[----:B------:R-:W4:Y:S01]  /*4e70*/  LDG.E.U16 R30, desc[UR10][R30.64] ;  /* 0x0000000a1e1e7981 */ /* 0x000f22000c1e1500 */
[----:B-1----:R-:W-:-:S02]  /*4e80*/  LEA R6, P1, R14, R0, 0x1 ;  /* 0x000000000e067211 */ /* 0x002fc400078208ff */
[-C--:B------:R-:W-:Y:S01]  /*4e90*/  LEA.HI.X.SX32 R11, R13, R2.reuse, 0x1, P2 ;  /* 0x000000020d0b7211 */ /* 0x080fe200010f0eff */
[----:B------:R1:W4:Y:S01]  /*4ea0*/  LDG.E.U16 R66, desc[UR10][R4.64] ;  /* 0x0000000a04427981 */ /* 0x000322000c1e1500 */
[----:B------:R-:W-:Y:S02]  /*4eb0*/  LEA.HI.X.SX32 R7, R14, R2, 0x1, P1 ;  /* 0x000000020e077211 */ /* 0x000fe400008f0eff */
[CC--:B------:R-:W-:Y:S01]  /*4ec0*/  LEA R12, P2, R15.reuse, R0.reuse, 0x1 ;  /* 0x000000000f0c7211 */ /* 0x0c0fe200078408ff */
[----:B------:R-:W4:Y:S01]  /*4ed0*/  LDG.E.U16 R70, desc[UR10][R10.64] ;  /* 0x0000000a0a467981 */ /* 0x000f22000c1e1500 */
[C---:B0-----:R-:W-:Y:S02]  /*4ee0*/  LEA R8, P1, R16.reuse, R0, 0x1 ;  /* 0x0000000010087211 */ /* 0x041fe400078208ff */
[-C--:B------:R-:W-:Y:S01]  /*4ef0*/  LEA.HI.X.SX32 R13, R15, R2.reuse, 0x1, P2 ;  /* 0x000000020f0d7211 */ /* 0x080fe200010f0eff */
[----:B------:R0:W4:Y:S01]  /*4f00*/  LDG.E.U16 R74, desc[UR10][R6.64] ;  /* 0x0000000a064a7981 */ /* 0x000122000c1e1500 */
[----:B------:R-:W-:-:S02]  /*4f10*/  LEA.HI.X.SX32 R9, R16, R2, 0x1, P1 ;  /* 0x0000000210097211 */ /* 0x000fc400008f0eff */
[CC--:B------:R-:W-:Y:S01]  /*4f20*/  LEA R14, P2, R17.reuse, R0.reuse, 0x1 ;  /* 0x00000000110e7211 */ /* 0x0c0fe200078408ff */
[----:B------:R-:W4:Y:S01]  /*4f30*/  LDG.E.U16 R78, desc[UR10][R12.64] ;  /* 0x0000000a0c4e7981 */ /* 0x000f22000c1e1500 */
[C---:B-1----:R-:W-:Y:S02]  /*4f40*/  LEA R4, P1, R18.reuse, R0, 0x1 ;  /* 0x0000000012047211 */ /* 0x042fe400078208ff */
[-C--:B------:R-:W-:Y:S01]  /*4f50*/  LEA.HI.X.SX32 R15, R17, R2.reuse, 0x1, P2 ;  /* 0x00000002110f7211 */ /* 0x080fe200010f0eff */
[----:B------:R1:W4:Y:S01]  /*4f60*/  LDG.E.U16 R82, desc[UR10][R8.64] ;  /* 0x0000000a08527981 */ /* 0x000322000c1e1500 */
[----:B------:R-:W-:Y:S02]  /*4f70*/  LEA.HI.X.SX32 R5, R18, R2, 0x1, P1 ;  /* 0x0000000212057211 */ /* 0x000fe400008f0eff */
[-C--:B------:R-:W-:Y:S01]  /*4f80*/  LEA R16, P2, R19, R0.reuse, 0x1 ;  /* 0x0000000013107211 */ /* 0x080fe200078408ff */
[----:B------:R-:W4:Y:S01]  /*4f90*/  LDG.E.U16 R86, desc[UR10][R14.64] ;  /* 0x0000000a0e567981 */ /* 0x000f22000c1e1500 */
[----:B0-----:R-:W-:-:S02]  /*4fa0*/  LEA R6, P1, R20, R0, 0x1 ;  /* 0x0000000014067211 */ /* 0x001fc400078208ff */
[-C--:B------:R-:W-:Y:S01]  /*4fb0*/  LEA.HI.X.SX32 R17, R19, R2.reuse, 0x1, P2 ;  /* 0x0000000213117211 */ /* 0x080fe200010f0eff */
[----:B------:R0:W4:Y:S01]  /*4fc0*/  LDG.E.U16 R90, desc[UR10][R4.64] ;  /* 0x0000000a045a7981 */ /* 0x000122000c1e1500 */
[----:B------:R-:W-:Y:S02]  /*4fd0*/  LEA.HI.X.SX32 R7, R20, R2, 0x1, P1 ;  /* 0x0000000214077211 */ /* 0x000fe400008f0eff */
[CC--:B------:R-:W-:Y:S01]  /*4fe0*/  LEA R10, P2, R21.reuse, R0.reuse, 0x1 ;  /* 0x00000000150a7211 */ /* 0x0c0fe200078408ff */
[----:B------:R-:W4:Y:S01]  /*4ff0*/  LDG.E.U16 R20, desc[UR10][R16.64] ;  /* 0x0000000a10147981 */ /* 0x000f22000c1e1500 */
[C---:B-1----:R-:W-:Y:S02]  /*5000*/  LEA R8, P1, R22.reuse, R0, 0x1 ;  /* 0x0000000016087211 */ /* 0x042fe400078208ff */
[-C--:B------:R-:W-:Y:S01]  /*5010*/  LEA.HI.X.SX32 R11, R21, R2.reuse, 0x1, P2 ;  /* 0x00000002150b7211 */ /* 0x080fe200010f0eff */
[----:B------:R1:W4:Y:S01]  /*5020*/  LDG.E.U16 R94, desc[UR10][R6.64] ;  /* 0x0000000a065e7981 */ /* 0x000322000c1e1500 */
[----:B------:R-:W-:-:S02]  /*5030*/  LEA.HI.X.SX32 R9, R22, R2, 0x1, P1 ;  /* 0x0000000216097211 */ /* 0x000fc400008f0eff */
[CC--:B------:R-:W-:Y:S01]  /*5040*/  LEA R12, P2, R23.reuse, R0.reuse, 0x1 ;  /* 0x00000000170c7211 */ /* 0x0c0fe200078408ff */
[----:B------:R-:W4:Y:S01]  /*5050*/  LDG.E.U16 R22, desc[UR10][R10.64] ;  /* 0x0000000a0a167981 */ /* 0x000f22000c1e1500 */
[C---:B0-----:R-:W-:Y:S02]  /*5060*/  LEA R4, P1, R24.reuse, R0, 0x1 ;  /* 0x0000000018047211 */ /* 0x041fe400078208ff */
        /* <DEDUP_REMOVED lines=9> */
[-C--:B------:R-:W-:Y:S01]  /*5100*/  LEA R16, P2, R28, R0.reuse, 0x1 ;  /* 0x000000001c107211 */ /* 0x080fe200078408ff */
[----:B------:R-:W4:Y:S01]  /*5110*/  LDG.E.U16 R26, desc[UR10][R14.64] ;  /* 0x0000000a0e1a7981 */ /* 0x000f22000c1e1500 */
[----:B0-----:R-:W-:Y:S02]  /*5120*/  LEA R8, P1, R32, R0, 0x1 ;  /* 0x0000000020087211 */ /* 0x001fe400078208ff */
[-C--:B------:R-:W-:Y:S02]  /*5130*/  LEA.HI.X.SX32 R17, R28, R2.reuse, 0x1, P2 ;  /* 0x000000021c117211 */ /* 0x080fe400010f0eff */
[----:B------:R-:W-:Y:S01]  /*5140*/  LEA.HI.X.SX32 R9, R32, R2, 0x1, P1 ;  /* 0x0000000220097211 */ /* 0x000fe200008f0eff */
[----:B------:R0:W4:Y:S01]  /*5150*/  LDG.E.U16 R28, desc[UR10][R6.64] ;  /* 0x0000000a061c7981 */ /* 0x000122000c1e1500 */
[----:B------:R-:W-:-:S02]  /*5160*/  LEA R10, P2, R36, R0, 0x1 ;  /* 0x00000000240a7211 */ /* 0x000fc400078408ff */
[----:B-1----:R-:W-:Y:S01]  /*5170*/  LEA R4, P1, R40, R0, 0x1 ;  /* 0x0000000028047211 */ /* 0x002fe200078208ff */
[----:B------:R-:W4:Y:S01]  /*5180*/  LDG.E.U16 R32, desc[UR10][R16.64] ;  /* 0x0000000a10207981 */ /* 0x000f22000c1e1500 */
[-C--:B------:R-:W-:Y:S02]  /*5190*/  LEA.HI.X.SX32 R11, R36, R2.reuse, 0x1, P2 ;  /* 0x00000002240b7211 */ /* 0x080fe400010f0eff */
[----:B------:R-:W-:Y:S01]  /*51a0*/  LEA.HI.X.SX32 R5, R40, R2, 0x1, P1 ;  /* 0x0000000228057211 */ /* 0x000fe200008f0eff */
[----:B------:R1:W4:Y:S01]  /*51b0*/  LDG.E.U16 R36, desc[UR10][R8.64] ;  /* 0x0000000a08247981 */ /* 0x000322000c1e1500 */
[-C--:B------:R-:W-:Y:S02]  /*51c0*/  LEA R12, P2, R44, R0.reuse, 0x1 ;  /* 0x000000002c0c7211 */ /* 0x080fe400078408ff */
[----:B0-----:R-:W-:Y:S01]  /*51d0*/  LEA R6, P1, R48, R0, 0x1 ;  /* 0x0000000030067211 */ /* 0x001fe200078208ff */
[----:B------:R-:W4:Y:S01]  /*51e0*/  LDG.E.U16 R40, desc[UR10][R10.64] ;  /* 0x0000000a0a287981 */ /* 0x000f22000c1e1500 */
[----:B------:R-:W-:-:S02]  /*51f0*/  LEA.HI.X.SX32 R13, R44, R2, 0x1, P2 ;  /* 0x000000022c0d7211 */ /* 0x000fc400010f0eff */
[----:B------:R-:W-:Y:S01]  /*5200*/  LEA.HI.X.SX32 R7, R48, R2, 0x1, P1 ;  /* 0x0000000230077211 */ /* 0x000fe200008f0eff */
[----:B------:R0:W4:Y:S01]  /*5210*/  LDG.E.U16 R44, desc[UR10][R4.64] ;  /* 0x0000000a042c7981 */ /* 0x000122000c1e1500 */
[-C--:B------:R-:W-:Y:S02]  /*5220*/  LEA R14, P2, R52, R0.reuse, 0x1 ;  /* 0x00000000340e7211 */ /* 0x080fe400078408ff */
[----:B-1----:R-:W-:Y:S01]  /*5230*/  LEA R8, P1, R56, R0, 0x1 ;  /* 0x0000000038087211 */ /* 0x002fe200078208ff */
[----:B------:R-:W4:Y:S01]  /*5240*/  LDG.E.U16 R48, desc[UR10][R12.64] ;  /* 0x0000000a0c307981 */ /* 0x000f22000c1e1500 */
[-C--:B------:R-:W-:Y:S02]  /*5250*/  LEA.HI.X.SX32 R15, R52, R2.reuse, 0x1, P2 ;  /* 0x00000002340f7211 */ /* 0x080fe400010f0eff */
[----:B------:R-:W-:Y:S01]  /*5260*/  LEA.HI.X.SX32 R9, R56, R2, 0x1, P1 ;  /* 0x0000000238097211 */ /* 0x000fe200008f0eff */
[----:B------:R1:W4:Y:S01]  /*5270*/  LDG.E.U16 R52, desc[UR10][R6.64] ;  /* 0x0000000a06347981 */ /* 0x000322000c1e1500 */
[----:B------:R-:W-:-:S02]  /*5280*/  LEA R16, P2, R60, R0, 0x1 ;  /* 0x000000003c107211 */ /* 0x000fc400078408ff */
[----:B0-----:R-:W-:Y:S01]  /*5290*/  LEA R4, P1, R64, R0, 0x1 ;  /* 0x0000000040047211 */ /* 0x001fe200078208ff */
[----:B------:R-:W4:Y:S01]  /*52a0*/  LDG.E.U16 R56, desc[UR10][R14.64] ;  /* 0x0000000a0e387981 */ /* 0x000f22000c1e1500 */
[-C--:B------:R-:W-:Y:S02]  /*52b0*/  LEA.HI.X.SX32 R17, R60, R2.reuse, 0x1, P2 ;  /* 0x000000023c117211 */ /* 0x080fe400010f0eff */
[----:B------:R-:W-:Y:S01]  /*52c0*/  LEA.HI.X.SX32 R5, R64, R2, 0x1, P1 ;  /* 0x0000000240057211 */ /* 0x000fe200008f0eff */
[----:B------:R0:W4:Y:S01]  /*52d0*/  LDG.E.U16 R60, desc[UR10][R8.64] ;  /* 0x0000000a083c7981 */ /* 0x000122000c1e1500 */
[-C--:B------:R-:W-:Y:S02]  /*52e0*/  LEA R10, P2, R68, R0.reuse, 0x1 ;  /* 0x00000000440a7211 */ /* 0x080fe400078408ff */
[----:B-1----:R-:W-:Y:S01]  /*52f0*/  LEA R6, P1, R72, R0, 0x1 ;  /* 0x0000000048067211 */ /* 0x002fe200078208ff */
[----:B------:R-:W4:Y:S01]  /*5300*/  LDG.E.U16 R64, desc[UR10][R16.64] ;  /* 0x0000000a10407981 */ /* 0x000f22000c1e1500 */
[----:B------:R-:W-:-:S02]  /*5310*/  LEA.HI.X.SX32 R11, R68, R2, 0x1, P2 ;  /* 0x00000002440b7211 */ /* 0x000fc400010f0eff */
[----:B------:R-:W-:Y:S01]  /*5320*/  LEA.HI.X.SX32 R7, R72, R2, 0x1, P1 ;  /* 0x0000000248077211 */ /* 0x000fe200008f0eff */
[----:B------:R1:W4:Y:S01]  /*5330*/  LDG.E.U16 R68, desc[UR10][R4.64] ;  /* 0x0000000a04447981 */ /* 0x000322000c1e1500 */
[-C--:B------:R-:W-:Y:S02]  /*5340*/  LEA R12, P2, R76, R0.reuse, 0x1 ;  /* 0x000000004c0c7211 */ /* 0x080fe400078408ff */
[----:B0-----:R-:W-:Y:S01]  /*5350*/  LEA R8, P1, R80, R0, 0x1 ;  /* 0x0000000050087211 */ /* 0x001fe200078208ff */
[----:B------:R-:W4:Y:S01]  /*5360*/  LDG.E.U16 R72, desc[UR10][R10.64] ;  /* 0x0000000a0a487981 */ /* 0x000f22000c1e1500 */
        /* <DEDUP_REMOVED lines=23> */
[----:B------:R0:W4:Y:S01]  /*54e0*/  LDG.E.U16 R104, desc[UR10][R10.64] ;  /* 0x0000000a0a687981 */ /* 0x000122000c1e1500 */
[-C--:B------:R-:W-:Y:S02]  /*54f0*/  LEA.HI.X.SX32 R13, R108, R2.reuse, 0x1, P2 ;  /* 0x000000026c0d7211 */ /* 0x080fe400010f0eff */
[----:B------:R-:W-:Y:S01]  /*5500*/  LEA.HI.X.SX32 R5, R112, R2, 0x1, P1 ;  /* 0x0000000270057211 */ /* 0x000fe200008f0eff */
[----:B------:R0:W4:Y:S01]  /*5510*/  LDG.E.U16 R106, desc[UR10][R8.64] ;  /* 0x0000000a086a7981 */ /* 0x000122000c1e1500 */
[-C--:B------:R-:W-:Y:S02]  /*5520*/  LEA R14, P2, R116, R0.reuse, 0x1 ;  /* 0x00000000740e7211 */ /* 0x080fe400078408ff */
[----:B-1----:R-:W-:Y:S01]  /*5530*/  LEA R6, P1, R120, R0, 0x1 ;  /* 0x0000000078067211 */ /* 0x002fe200078208ff */
[----:B------:R1:W4:Y:S01]  /*5540*/  LDG.E.U16 R108, desc[UR10][R12.64] ;  /* 0x0000000a0c6c7981 */ /* 0x000322000c1e1500 */
[----:B------:R-:W-:-:S02]  /*5550*/  LEA.HI.X.SX32 R15, R116, R2, 0x1, P2 ;  /* 0x00000002740f7211 */ /* 0x000fc400010f0eff */
[----:B------:R-:W-:Y:S01]  /*5560*/  LEA.HI.X.SX32 R7, R120, R2, 0x1, P1 ;  /* 0x0000000278077211 */ /* 0x000fe200008f0eff */
[----:B------:R1:W4:Y:S01]  /*5570*/  LDG.E.U16 R110, desc[UR10][R4.64] ;  /* 0x0000000a046e7981 */ /* 0x000322000c1e1500 */
[CC--:B------:R-:W-:Y:S01]  /*5580*/  LEA R16, P2, R134.reuse, R0.reuse, 0x1 ;  /* 0x0000000086107211 */ /* 0x0c0fe200078408ff */
[----:B------:R-:W-:Y:S01]  /*5590*/  IMAD R97, R97, 0x9, RZ ;  /* 0x0000000961617824 */ /* 0x000fe200078e02ff */
[----:B0-----:R-:W-:Y:S01]  /*55a0*/  LEA R10, P1, R139, R0, 0x1 ;  /* 0x000000008b0a7211 */ /* 0x001fe200078208ff */
[----:B------:R-:W4:Y:S01]  /*55b0*/  LDG.E.U16 R112, desc[UR10][R6.64] ;  /* 0x0000000a06707981 */ /* 0x000f22000c1e1500 */
[-C--:B------:R-:W-:Y:S01]  /*55c0*/  LEA.HI.X.SX32 R17, R134, R2.reuse, 0x1, P2 ;  /* 0x0000000286117211 */ /* 0x080fe200010f0eff */
[----:B------:R-:W-:Y:S01]  /*55d0*/  IMAD R105, R105, 0xc, RZ ;  /* 0x0000000c69697824 */ /* 0x000fe200078e02ff */
[----:B------:R-:W-:Y:S01]  /*55e0*/  LEA.HI.X.SX32 R11, R139, R2, 0x1, P1 ;  /* 0x000000028b0b7211 */ /* 0x000fe200008f0eff */
[----:B------:R0:W4:Y:S01]  /*55f0*/  LDG.E.U16 R14, desc[UR10][R14.64] ;  /* 0x0000000a0e0e7981 */ /* 0x000122000c1e1500 */
[-C--:B------:R-:W-:Y:S01]  /*5600*/  LEA R8, P1, R145, R0.reuse, 0x1 ;  /* 0x0000000091087211 */ /* 0x080fe200078208ff */
[----:B-----5:R-:W-:Y:S01]  /*5610*/  IMAD R85, R85, 0x5, RZ ;  /* 0x0000000555557824 */ /* 0x020fe200078e02ff */
[----:B-1----:R-:W-:Y:S01]  /*5620*/  LEA R12, P2, R151, R0, 0x1 ;  /* 0x00000000970c7211 */ /* 0x002fe200078408ff */
[----:B------:R1:W5:Y:S01]  /*5630*/  LDG.E.U16 R114, desc[UR10][R10.64] ;  /* 0x0000000a0a727981 */ /* 0x000362000c1e1500 */
[-C--:B------:R-:W-:Y:S01]  /*5640*/  LEA.HI.X.SX32 R9, R145, R2.reuse, 0x1, P1 ;  /* 0x0000000291097211 */ /* 0x080fe200008f0eff */
[----:B------:R-:W-:Y:S01]  /*5650*/  IMAD R109, R109, 0xd, RZ ;  /* 0x0000000d6d6d7824 */ /* 0x000fe200078e02ff */
[----:B------:R-:W-:Y:S01]  /*5660*/  LEA.HI.X.SX32 R13, R151, R2, 0x1, P2 ;  /* 0x00000002970d7211 */ /* 0x000fe200010f0eff */
[----:B------:R-:W5:Y:S01]  /*5670*/  LDG.E.U16 R16, desc[UR10][R16.64] ;  /* 0x0000000a10107981 */ /* 0x000f62000c1e1500 */
[CC--:B------:R-:W-:Y:S01]  /*5680*/  LEA R4, P1, R162.reuse, R0.reuse, 0x1 ;  /* 0x00000000a2047211 */ /* 0x0c0fe200078208ff */
[----:B0-----:R-:W0:Y:S01]  /*5690*/  LDC R15, c[0x0][0x3c8] ;  /* 0x0000f200ff0f7b82 */ /* 0x001e220000000800 */
[----:B------:R-:W-:Y:S01]  /*56a0*/  LEA R18, P2, R167, R0, 0x1 ;  /* 0x00000000a7127211 */ /* 0x000fe200078408ff */
[----:B------:R1:W5:Y:S01]  /*56b0*/  LDG.E.U16 R8, desc[UR10][R8.64] ;  /* 0x0000000a08087981 */ /* 0x000362000c1e1500 */
[----:B------:R-:W-:-:S02]  /*56c0*/  LEA.HI.X.SX32 R5, R162, R2, 0x1, P1 ;  /* 0x00000002a2057211 */ /* 0x000fc400008f0eff */
[----:B------:R-:W-:Y:S01]  /*56d0*/  LEA.HI.X.SX32 R19, R167, R2, 0x1, P2 ;  /* 0x00000002a7137211 */ /* 0x000fe200010f0eff */
[----:B------:R-:W5:Y:S01]  /*56e0*/  LDG.E.U16 R12, desc[UR10][R12.64] ;  /* 0x0000000a0c0c7981 */ /* 0x000f62000c1e1500 */
[-C--:B------:R-:W-:Y:S01]  /*56f0*/  LEA R6, P1, R173, R0.reuse, 0x1 ;  /* 0x00000000ad067211 */ /* 0x080fe200078208ff */
[----:B------:R-:W-:Y:S01]  /*5700*/  IMAD R89, R89, 0x6, RZ ;  /* 0x0000000659597824 */ /* 0x000fe200078e02ff */
[----:B-1----:R-:W-:Y:S01]  /*5710*/  LEA R10, P2, R141, R0, 0x1 ;  /* 0x000000008d0a7211 */ /* 0x002fe200078408ff */
[----:B------:R1:W5:Y:S01]  /*5720*/  LDG.E.U16 R116, desc[UR10][R4.64] ;  /* 0x0000000a04747981 */ /* 0x000362000c1e1500 */
[-C--:B------:R-:W-:Y:S01]  /*5730*/  LEA.HI.X.SX32 R7, R173, R2.reuse, 0x1, P1 ;  /* 0x00000002ad077211 */ /* 0x080fe200008f0eff */
[----:B------:R-:W0:Y:S01]  /*5740*/  LDC R9, c[0x0][0x3d8] ;  /* 0x0000f600ff097b82 */ /* 0x000e220000000800 */
[----:B------:R-:W-:Y:S01]  /*5750*/  LEA.HI.X.SX32 R11, R141, R2, 0x1, P2 ;  /* 0x000000028d0b7211 */ /* 0x000fe200010f0eff */
[----:B------:R-:W5:Y:S04]  /*5760*/  LDG.E.U16 R18, desc[UR10][R18.64] ;  /* 0x0000000a12127981 */ /* 0x000f68000c1e1500 */
[----:B------:R-:W5:Y:S01]  /*5770*/  LDG.E.U16 R6, desc[UR10][R6.64] ;  /* 0x0000000a06067981 */ /* 0x000f62000c1e1500 */
[----:B------:R-:W-:Y:S01]  /*5780*/  R2UR UR8, R130 ;  /* 0x00000000820872ca */ /* 0x000fe200000e0000 */
[----:B------:R-:W-:Y:S01]  /*5790*/  IMAD.SHL.U32 R0, R212, 0x200000, RZ ;  /* 0x00200000d4007824 */ /* 0x000fe200078e00ff */
[----:B-1----:R-:W1:Y:S01]  /*57a0*/  LDC R5, c[0x0][0x3c8] ;  /* 0x0000f200ff057b82 */ /* 0x002e620000000800 */
[----:B------:R0:W5:Y:S01]  /*57b0*/  LDG.E.U16 R10, desc[UR10][R10.64] ;  /* 0x0000000a0a0a7981 */ /* 0x000162000c1e1500 */
[----:B------:R-:W-:Y:S01]  /*57c0*/  LOP3.LUT R2, R132, 0x40, RZ, 0xc0, !PT ;  /* 0x0000004084027812 */ /* 0x000fe200078ec0ff */
[----:B------:R-:W0:Y:S04]  /*57d0*/  S2R R130, SR_CTAID.Y ;  /* 0x0000000000827919 */ /* 0x000e280000002600 */
[----:B------:R-:W-:Y:S01]  /*57e0*/  IMAD R197, R2, 0x20, R123 ;  /* 0x0000002002c57824 */ /* 0x000fe200078e027b */
[----:B------:R-:W1:Y:S01]  /*57f0*/  LDC R13, c[0x0][0x3c8] ;  /* 0x0000f200ff0d7b82 */ /* 0x000e620000000800 */
[----:B------:R-:W-:Y:S07]  /*5800*/  STS.U16 [R27+UR9+0x2300], R50 ;  /* 0x002300321b007988 */ /* 0x000fee0008000409 */
[----:B------:R-:W1:Y:S01]  /*5810*/  LDC R2, c[0x0][0x3d0] ;  /* 0x0000f400ff027b82 */ /* 0x000e620000000800 */
[----:B------:R-:W-:-:S04]  /*5820*/  LOP3.LUT R0, R0, 0x600000, RZ, 0xc0, !PT ;  /* 0x0060000000007812 */ /* 0x000fc800078ec0ff */
[----:B------:R-:W-:Y:S02]  /*5830*/  R2UR UR6, R0 ;  /* 0x00000000000672ca */ /* 0x000fe400000e0000 */
[----:B------:R-:W-:Y:S01]  /*5840*/  LOP3.LUT R0, R132, 0xf, RZ, 0xc0, !PT ;  /* 0x0000000f84007812 */ /* 0x000fe200078ec0ff */
[----:B0-----:R-:W0:Y:S04]  /*5850*/  LDC R11, c[0x0][0x3c8] ;  /* 0x0000f200ff0b7b82 */ /* 0x001e280000000800 */
[----:B------:R-:W-:Y:S02]  /*5860*/  IMAD R3, R0, R216, RZ ;  /* 0x000000d800037224 */ /* 0x000fe400078e02ff */
[----:B------:R-:W-:Y:S01]  /*5870*/  IMAD R113, R113, 0xe, RZ ;  /* 0x0000000e71717824 */ /* 0x000fe200078e02ff */
[----:B------:R-:W-:Y:S01]  /*5880*/  PRMT R31, RZ, 0x7610, R31 ;  /* 0x00007610ff1f7816 */ /* 0x000fe2000000001f */
[----:B------:R-:W-:Y:S01]  /*5890*/  IMAD R93, R93, 0x7, RZ ;  /* 0x000000075d5d7824 */ /* 0x000fe200078e02ff */
[----:B------:R-:W-:Y:S01]  /*58a0*/  SHF.L.U32 R0, R3, 0x1, RZ ;  /* 0x0000000103007819 */ /* 0x000fe200000006ff */
[----:B------:R-:W0:Y:S01]  /*58b0*/  LDC R17, c[0x0][0x3d8] ;  /* 0x0000f600ff117b82 */ /* 0x000e220000000800 */
[----:B-1----:R-:W-:Y:S01]  /*58c0*/  IMAD R2, R130, R2, RZ ;  /* 0x0000000282027224 */ /* 0x002fe200078e02ff */
[----:B------:R-:W-:-:S06]  /*58d0*/  PRMT R35, RZ, 0x7610, R35 ;  /* 0x00007610ff237816 */ /* 0x000fcc0000000023 */
[----:B------:R-:W1:Y:S01]  /*58e0*/  LDC R19, c[0x0][0x3d8] ;  /* 0x0000f600ff137b82 */ /* 0x000e620000000800 */
[C---:B------:R-:W-:Y:S02]  /*58f0*/  IMAD.SHL.U32 R71, R2.reuse, 0x2, RZ ;  /* 0x0000000202477824 */ /* 0x040fe400078e00ff */
[----:B------:R-:W-:Y:S01]  /*5900*/  IMAD.HI R4, R2, 0x2, RZ ;  /* 0x0000000202047827 */ /* 0x000fe200078e02ff */
[----:B------:R-:W-:Y:S01]  /*5910*/  LOP3.LUT R2, R132, 0x7f, RZ, 0xc0, !PT ;  /* 0x0000007f84027812 */ /* 0x000fe200078ec0ff */
[----:B------:R-:W-:Y:S01]  /*5920*/  UIADD3 UR6, UPT, UPT, UR8, UR6, URZ ;  /* 0x0000000608067290 */ /* 0x000fe2000fffe0ff */
[----:B------:R-:W-:Y:S02]  /*5930*/  PRMT R39, RZ, 0x7610, R39 ;  /* 0x00007610ff277816 */ /* 0x000fe40000000027 */
[----:B------:R-:W0:Y:S01]  /*5940*/  LDC R120, c[0x0][0x3d8] ;  /* 0x0000f600ff787b82 */ /* 0x000e220000000800 */
[----:B------:R-:W-:-:S05]  /*5950*/  IMAD R2, R2, R5, RZ ;  /* 0x0000000502027224 */ /* 0x000fca00078e02ff */
[----:B------:R-:W-:Y:S01]  /*5960*/  STTM.x64 tmem[UR6], RZ ;  /* 0x000000ff000079ed */ /* 0x000fe20008340006 */
[----:B------:R-:W-:Y:S01]  /*5970*/  STTM.x64 tmem[UR6+0x40], RZ ;  /* 0x000040ff000079ed */ /* 0x000fe20008340006 */
[----:B------:R-:W-:Y:S01]  /*5980*/  STTM.x64 tmem[UR6+0x80], RZ ;  /* 0x000080ff000079ed */ /* 0x000fe20008340006 */
[----:B------:R-:W-:Y:S01]  /*5990*/  STTM.x64 tmem[UR6+0xc0], RZ ;  /* 0x0000c0ff000079ed */ /* 0x000fe20008340006 */
[----:B------:R-:W-:Y:S01]  /*59a0*/  IMAD.HI R3, R3, 0x2, RZ ;  /* 0x0000000203037827 */ /* 0x000fe200078e02ff */
[----:B--2---:R-:W-:Y:S04]  /*59b0*/  STS.U16 [R27+UR9+0x2700], R34 ;  /* 0x002700221b007988 */ /* 0x004fe80008000409 */
[----:B---3--:R-:W-:Y:S04]  /*59c0*/  STS.U16 [R27+UR9+0x2b00], R38 ;  /* 0x002b00261b007988 */ /* 0x008fe80008000409 */
[----:B------:R-:W-:Y:S04]  /*59d0*/  STS.U16 [R27+UR9+0x2f00], R54 ;  /* 0x002f00361b007988 */ /* 0x000fe80008000409 */
[----:B------:R-:W-:Y:S04]  /*59e0*/  STS.U16 [R27+UR9+0x3300], R42 ;  /* 0x0033002a1b007988 */ /* 0x000fe80008000409 */
[----:B------:R-:W-:Y:S04]  /*59f0*/  STS.U16 [R27+UR9+0x3700], R58 ;  /* 0x0037003a1b007988 */ /* 0x000fe80008000409 */
[----:B----4-:R2:W-:Y:S02]  /*5a00*/  STS.U16 [R27+UR9+0x6300], R20 ;  /* 0x006300141b007988 */ /* 0x0105e40008000409 */
[----:B--2---:R-:W2:Y:S02]  /*5a10*/  LDC.64 R20, c[0x0][0x3c0] ;  /* 0x0000f000ff147b82 */ /* 0x004ea40000000a00 */
[----:B------:R3:W-:Y:S04]  /*5a20*/  STS.U16 [R27+UR9+0x7300], R24 ;  /* 0x007300181b007988 */ /* 0x0007e80008000409 */
[----:B------:R4:W-:Y:S02]  /*5a30*/  STS.U16 [R27+UR9+0x6b00], R22 ;  /* 0x006b00161b007988 */ /* 0x0009e40008000409 */
[----:B---3--:R-:W3:Y:S08]  /*5a40*/  LDC.64 R24, c[0x0][0x390] ;  /* 0x0000e400ff187b82 */ /* 0x008ef00000000a00 */
[----:B----4-:R-:W4:Y:S01]  /*5a50*/  LDC.64 R22, c[0x0][0x388] ;  /* 0x0000e200ff167b82 */ /* 0x010f220000000a00 */
[----:B---3--:R-:W-:Y:S01]  /*5a60*/  IADD3 R71, P2, P3, R0, R24, R71 ;  /* 0x0000001800477210 */ /* 0x008fe20007b5e047 */
[----:B--2---:R-:W-:-:S05]  /*5a70*/  IMAD R0, R130, R20, RZ ;  /* 0x0000001482007224 */ /* 0x004fca00078e02ff */
[----:B----4-:R-:W-:-:S04]  /*5a80*/  LEA R199, P1, R0, R22, 0x1 ;  /* 0x0000001600c77211 */ /* 0x010fc800078208ff */
[----:B------:R-:W-:Y:S02]  /*5a90*/  LEA.HI.X.SX32 R7, R0, R23, 0x1, P1 ;  /* 0x0000001700077211 */ /* 0x000fe400008f0eff */
[----:B------:R-:W-:-:S04]  /*5aa0*/  LEA R204, P1, R2, R199, 0x1 ;  /* 0x000000c702cc7211 */ /* 0x000fc800078208ff */
[----:B------:R-:W-:Y:S02]  /*5ab0*/  LEA.HI.X.SX32 R205, R2, R7, 0x1, P1 ;  /* 0x0000000702cd7211 */ /* 0x000fe400008f0eff */
[C---:B------:R-:W-:Y:S01]  /*5ac0*/  LOP3.LUT P1, RZ, R132.reuse, 0x7f, RZ, 0xc0, !PT ;  /* 0x0000007f84ff7812 */ /* 0x040fe2000782c0ff */
[----:B------:R-:W-:Y:S01]  /*5ad0*/  STS.U16 [R27+UR9+0x3b00], R46 ;  /* 0x003b002e1b007988 */ /* 0x000fe20008000409 */
[----:B------:R-:W-:-:S03]  /*5ae0*/  LEA.HI R23, R132, 0x1f8, RZ, 0x1c ;  /* 0x000001f884177811 */ /* 0x000fc600078fe0ff */
[----:B------:R-:W-:Y:S04]  /*5af0*/  STS.U16 [R27+UR9+0x3f00], R62 ;  /* 0x003f003e1b007988 */ /* 0x000fe80008000409 */
[----:B------:R-:W-:Y:S04]  /*5b00*/  STS.U16 [R27+UR9+0x4300], R30 ;  /* 0x0043001e1b007988 */ /* 0x000fe80008000409 */
[----:B------:R-:W-:Y:S04]  /*5b10*/  STS.U16 [R27+UR9+0x4700], R66 ;  /* 0x004700421b007988 */ /* 0x000fe80008000409 */
[----:B------:R2:W-:Y:S04]  /*5b20*/  STS.U16 [R27+UR9+0x4b00], R70 ;  /* 0x004b00461b007988 */ /* 0x0005e80008000409 */
[----:B------:R-:W-:Y:S04]  /*5b30*/  STS.U16 [R27+UR9+0x4f00], R74 ;  /* 0x004f004a1b007988 */ /* 0x000fe80008000409 */
[----:B------:R-:W-:Y:S04]  /*5b40*/  STS.U16 [R27+UR9+0x5300], R78 ;  /* 0x0053004e1b007988 */ /* 0x000fe80008000409 */
[----:B------:R-:W-:Y:S01]  /*5b50*/  STS.U16 [R27+UR9+0x5700], R82 ;  /* 0x005700521b007988 */ /* 0x000fe20008000409 */
[----:B--2---:R-:W-:-:S03]  /*5b60*/  LEA.HI R70, R132, 0x1b8, RZ, 0x1c ;  /* 0x000001b884467811 */ /* 0x004fc600078fe0ff */
        /* <DEDUP_REMOVED lines=18> */
[----:B------:R3:W-:Y:S04]  /*5c90*/  STS.U16 [R27+UR9+0xaf00], R76 ;  /* 0x00af004c1b007988 */ /* 0x0007e80008000409 */
[----:B------:R-:W-:Y:S04]  /*5ca0*/  STS.U16 [R27+UR9+0xb300], R80 ;  /* 0x00b300501b007988 */ /* 0x000fe80008000409 */
[----:B------:R4:W-:Y:S01]  /*5cb0*/  STS.U16 [R27+UR9+0xb700], R84 ;  /* 0x00b700541b007988 */ /* 0x0009e20008000409 */
[----:B--2---:R-:W-:-:S03]  /*5cc0*/  LEA.HI R72, R132, 0x178, RZ, 0x1c ;  /* 0x0000017884487811 */ /* 0x004fc600078fe0ff */
[----:B------:R-:W-:Y:S01]  /*5cd0*/  STS.U16 [R27+UR9+0xbb00], R88 ;  /* 0x00bb00581b007988 */ /* 0x000fe20008000409 */
[----:B---3--:R-:W-:-:S03]  /*5ce0*/  LEA.HI R76, R132, 0x138, RZ, 0x1c ;  /* 0x00000138844c7811 */ /* 0x008fc600078fe0ff */
[----:B------:R-:W-:Y:S04]  /*5cf0*/  STS.U16 [R27+UR9+0xbf00], R92 ;  /* 0x00bf005c1b007988 */ /* 0x000fe80008000409 */
[----:B------:R-:W-:Y:S01]  /*5d00*/  STS.U16 [R27+UR9+0xc300], R96 ;  /* 0x00c300601b007988 */ /* 0x000fe20008000409 */
[----:B----4-:R-:W-:-:S03]  /*5d10*/  LEA.HI R84, R132, 0x38, RZ, 0x1c ;  /* 0x0000003884547811 */ /* 0x010fc600078fe0ff */
[----:B------:R-:W-:Y:S04]  /*5d20*/  STS.U16 [R27+UR9+0xc700], R100 ;  /* 0x00c700641b007988 */ /* 0x000fe80008000409 */
[----:B------:R-:W-:Y:S04]  /*5d30*/  STS.U16 [R27+UR9+0xcb00], R104 ;  /* 0x00cb00681b007988 */ /* 0x000fe80008000409 */
[----:B------:R-:W-:Y:S04]  /*5d40*/  STS.U16 [R27+UR9+0xcf00], R106 ;  /* 0x00cf006a1b007988 */ /* 0x000fe80008000409 */
[----:B------:R2:W-:Y:S04]  /*5d50*/  STS.U16 [R27+UR9+0xd300], R108 ;  /* 0x00d3006c1b007988 */ /* 0x0005e80008000409 */
[----:B------:R-:W-:Y:S04]  /*5d60*/  STS.U16 [R27+UR9+0xd700], R110 ;  /* 0x00d7006e1b007988 */ /* 0x000fe80008000409 */
[----:B------:R-:W-:Y:S04]  /*5d70*/  STS.U16 [R27+UR9+0xdb00], R14 ;  /* 0x00db000e1b007988 */ /* 0x000fe80008000409 */
[----:B------:R-:W-:Y:S01]  /*5d80*/  STS.U16 [R27+UR9+0xdf00], R112 ;  /* 0x00df00701b007988 */ /* 0x000fe20008000409 */
[----:B--2---:R-:W-:-:S03]  /*5d90*/  SHF.R.U32.HI R108, RZ, 0x4, R132 ;  /* 0x00000004ff6c7819 */ /* 0x004fc60000011684 */
[----:B-----5:R-:W-:Y:S04]  /*5da0*/  STS.U16 [R27+UR9+0xe300], R16 ;  /* 0x00e300101b007988 */ /* 0x020fe80008000409 */
[----:B------:R-:W-:Y:S04]  /*5db0*/  STS.U16 [R27+UR9+0xe700], R114 ;  /* 0x00e700721b007988 */ /* 0x000fe80008000409 */
[----:B------:R2:W-:Y:S04]  /*5dc0*/  STS.U16 [R27+UR9+0xeb00], R8 ;  /* 0x00eb00081b007988 */ /* 0x0005e80008000409 */
[----:B------:R-:W-:Y:S04]  /*5dd0*/  STS.U16 [R27+UR9+0xef00], R12 ;  /* 0x00ef000c1b007988 */ /* 0x000fe80008000409 */
[----:B------:R-:W-:Y:S04]  /*5de0*/  STS.U16 [R27+UR9+0xf300], R116 ;  /* 0x00f300741b007988 */ /* 0x000fe80008000409 */
[----:B------:R-:W-:Y:S04]  /*5df0*/  STS.U16 [R27+UR9+0xf700], R18 ;  /* 0x00f700121b007988 */ /* 0x000fe80008000409 */
[----:B------:R-:W-:Y:S04]  /*5e00*/  STS.U16 [R27+UR9+0xfb00], R6 ;  /* 0x00fb00061b007988 */ /* 0x000fe80008000409 */
[----:B------:R3:W-:Y:S01]  /*5e10*/  STS.U16 [R27+UR9+0xff00], R10 ;  /* 0x00ff000a1b007988 */ /* 0x0007e20008000409 */
[----:B------:R-:W-:Y:S01]  /*5e20*/  IMAD.U32 R132, RZ, RZ, UR9 ;  /* 0x00000009ff847e24 */ /* 0x000fe2000f8e00ff */
[----:B------:R-:W-:Y:S01]  /*5e30*/  VOTEU.ALL UP0, P1 ;  /* 0x0000000000ff7886 */ /* 0x000fe20000800000 */
[----:B0-----:R-:W-:Y:S01]  /*5e40*/  IMAD R0, R11, 0x80, R2 ;  /* 0x000000800b007824 */ /* 0x001fe200078e0202 */
[----:B------:R-:W0:Y:S01]  /*5e50*/  FENCE.VIEW.ASYNC.T ;  /* 0x00000000000073c6 */ /* 0x000e220000000200 */
[----:B------:R-:W-:-:S02]  /*5e60*/  IADD3.X R3, PT, PT, R3, R25, R4, P2, P3 ;  /* 0x0000001903037210 */ /* 0x000fc400017e6404 */
[----:B------:R-:W-:Y:S01]  /*5e70*/  SHF.L.U32 R77, R21, 0x1, RZ ;  /* 0x00000001154d7819 */ /* 0x000fe200000006ff */
[----:B0-----:R-:W-:Y:S01]  /*5e80*/  VOTEU.ALL UP1, P1 ;  /* 0x0000000000ff7886 */ /* 0x001fe20000820000 */
[----:B------:R-:W-:Y:S01]  /*5e90*/  IADD3 R2, PT, PT, R132, 0x1c000, RZ ;  /* 0x0001c00084027810 */ /* 0x000fe20007ffe0ff */
[----:B------:R-:W-:Y:S01]  /*5ea0*/  IMAD.WIDE R248, R95, 0x2, R204 ;  /* 0x000000025ff87825 */ /* 0x000fe200078e02cc */
[----:B------:R-:W-:-:S04]  /*5eb0*/  @!UP0 UIADD3 UR4, UPT, UPT, -UR12, 0x100000, URZ ;  /* 0x001000000c048890 */ /* 0x000fc8000fffe1ff */
[----:B------:R-:W-:Y:S02]  /*5ec0*/  @!UP0 USHF.L.U32 UR5, UR4, 0xb, URZ ;  /* 0x0000000b04058899 */ /* 0x000fe400080006ff */
[----:B------:R-:W-:Y:S01]  /*5ed0*/  @!UP0 USHF.L.U32 UR4, UR4, 0x1, URZ ;  /* 0x0000000104048899 */ /* 0x000fe200080006ff */
[----:B------:R-:W-:Y:S01]  /*5ee0*/  STL [R1+0x570], R132 ;  /* 0x0005708401007387 */ /* 0x000fe20000100800 */
[----:B------:R-:W-:Y:S01]  /*5ef0*/  R2UR UR7, R2 ;  /* 0x00000000020772ca */ /* 0x000fe200000e0000 */
[----:B------:R-:W-:-:S04]  /*5f00*/  IMAD.WIDE R240, R117, 0x2, R204 ;  /* 0x0000000275f07825 */ /* 0x000fc800078e02cc */
[----:B------:R-:W-:Y:S01]  /*5f10*/  IMAD.WIDE R232, R97, 0x2, R204 ;  /* 0x0000000261e87825 */ /* 0x000fe200078e02cc */
[----:B------:R-:W-:Y:S01]  /*5f20*/  BAR.SYNC.DEFER_BLOCKING 0x0 ;  /* 0x0000000000007b1d */ /* 0x000fe20000010000 */
[----:B------:R-:W-:-:S04]  /*5f30*/  LEA R202, P2, R0, R199, 0x1 ;  /* 0x000000c700ca7211 */ /* 0x000fc800078408ff */
[----:B------:R-:W-:Y:S01]  /*5f40*/  LEA.HI.X.SX32 R203, R0, R7, 0x1, P2 ;  /* 0x0000000700cb7211 */ /* 0x000fe200010f0eff */
[----:B------:R-:W-:-:S04]  /*5f50*/  IMAD.WIDE R224, R77, 0x2, R204 ;  /* 0x000000024de07825 */ /* 0x000fc800078e02cc */
[--C-:B------:R-:W-:Y:S01]  /*5f60*/  IMAD.WIDE R214, R99, 0x2, R204.reuse ;  /* 0x0000000263d67825 */ /* 0x100fe200078e02cc */
[----:B------:R-:W-:Y:S03]  /*5f70*/  STL.64 [R1+0x380], R224 ;  /* 0x000380e001007387 */ /* 0x000fe60000100a00 */
[----:B------:R-:W-:-:S04]  /*5f80*/  IMAD.WIDE R190, R79, 0x2, R204 ;  /* 0x000000024fbe7825 */ /* 0x000fc800078e02cc */
[----:B------:R-:W-:-:S04]  /*5f90*/  IMAD.WIDE R182, R103, 0x2, R204 ;  /* 0x0000000267b67825 */ /* 0x000fc800078e02cc */
[----:B------:R-:W-:-:S04]  /*5fa0*/  IMAD.WIDE R174, R83, 0x2, R204 ;  /* 0x0000000253ae7825 */ /* 0x000fc800078e02cc */
[----:B------:R-:W-:Y:S01]  /*5fb0*/  IMAD.WIDE R166, R105, 0x2, R204 ;  /* 0x0000000269a67825 */ /* 0x000fe200078e02cc */
[----:B------:R-:W0:Y:S02]  /*5fc0*/  FENCE.VIEW.ASYNC.S ;  /* 0x00000000000073c6 */ /* 0x000e240000000000 */
[----:B0-----:R0:W4:Y:S01]  /*5fd0*/  @!UP1 SYNCS.EXCH.64 URZ, [UR7], UR4 ;  /* 0x0000000407ff95b2 */ /* 0x0011220008000100 */
[--C-:B------:R-:W-:Y:S01]  /*5fe0*/  IMAD.WIDE R222, R77, 0x2, R202.reuse ;  /* 0x000000024dde7825 */ /* 0x100fe200078e02ca */
[----:B------:R-:W-:Y:S03]  /*5ff0*/  STL.64 [R1+0x460], R248 ;  /* 0x000460f801007387 */ /* 0x000fe60000100a00 */
[--C-:B------:R-:W-:Y:S01]  /*6000*/  IMAD.WIDE R246, R95, 0x2, R202.reuse ;  /* 0x000000025ff67825 */ /* 0x100fe200078e02ca */
[----:B------:R-:W-:Y:S03]  /*6010*/  STL.64 [R1+0x378], R222 ;  /* 0x000378de01007387 */ /* 0x000fe60000100a00 */
[----:B------:R-:W-:Y:S01]  /*6020*/  IMAD.WIDE R238, R119, 0x2, R202 ;  /* 0x0000000277ee7825 */ /* 0x000fe200078e02ca */
[----:B------:R-:W-:Y:S03]  /*6030*/  STL.64 [R1+0x458], R246 ;  /* 0x000458f601007387 */ /* 0x000fe60000100a00 */
[----:B------:R-:W-:-:S02]  /*6040*/  IMAD R4, R13, 0x80, R0 ;  /* 0x000000800d047824 */ /* 0x000fc400078e0200 */
[----:B------:R-:W-:Y:S01]  /*6050*/  IMAD.WIDE R158, R85, 0x2, R204 ;  /* 0x00000002559e7825 */ /* 0x000fe200078e02cc */
[----:B------:R-:W-:Y:S01]  /*6060*/  STL.64 [R1+0x510], R240 ;  /* 0x000510f001007387 */ /* 0x000fe20000100a00 */
[----:B------:R-:W-:Y:S01]  /*6070*/  ISETP.GT.AND P2, PT, R210, RZ, PT ;  /* 0x000000ffd200720c */ /* 0x000fe20003f44270 */
[----:B------:R-:W5:Y:S08]  /*6080*/  LDC R102, c[0x0][0x3d8] ;  /* 0x0000f600ff667b82 */ /* 0x000f700000000800 */
[----:B----4-:R-:W-:Y:S01]  /*6090*/  BAR.SYNC.DEFER_BLOCKING 0x0 ;  /* 0x0000000000007b1d */ /* 0x010fe20000010000 */
[----:B------:R-:W-:-:S04]  /*60a0*/  IMAD.WIDE R230, R97, 0x2, R202 ;  /* 0x0000000261e67825 */ /* 0x000fc800078e02ca */
[----:B------:R-:W-:Y:S01]  /*60b0*/  IMAD.WIDE R208, R99, 0x2, R202 ;  /* 0x0000000263d07825 */ /* 0x000fe200078e02ca */
[----:B------:R-:W-:Y:S02]  /*60c0*/  PRMT R24, RZ, 0x7610, R24 ;  /* 0x00007610ff187816 */ /* 0x000fe40000000018 */
[----:B------:R-:W4:Y:S01]  /*60d0*/  LDC R90, c[0x0][0x3d8] ;  /* 0x0000f600ff5a7b82 */ /* 0x000f220000000800 */
[----:B------:R-:W-:Y:S01]  /*60e0*/  STL.64 [R1+0x508], R238 ;  /* 0x000508ee01007387 */ /* 0x000fe20000100a00 */
[----:B------:R-:W-:Y:S02]  /*60f0*/  IMAD R5, R15, 0x80, R4 ;  /* 0x000000800f057824 */ /* 0x000fe400078e0204 */
[--C-:B------:R-:W-:Y:S01]  /*6100*/  IMAD.WIDE R188, R79, 0x2, R202.reuse ;  /* 0x000000024fbc7825 */ /* 0x100fe200078e02ca */
[----:B------:R-:W-:Y:S01]  /*6110*/  STL.64 [R1+0x448], R232 ;  /* 0x000448e801007387 */ /* 0x000fe20000100a00 */
[-C--:B------:R-:W-:Y:S02]  /*6120*/  LEA R200, P3, R4, R199.reuse, 0x1 ;  /* 0x000000c704c87211 */ /* 0x080fe400078608ff */
[--C-:B------:R-:W-:Y:S01]  /*6130*/  IMAD.WIDE R180, R103, 0x2, R202.reuse ;  /* 0x0000000267b47825 */ /* 0x100fe200078e02ca */
[----:B------:R-:W-:Y:S01]  /*6140*/  STL.64 [R1+0x440], R230 ;  /* 0x000440e601007387 */ /* 0x000fe20000100a00 */
[----:B------:R-:W-:Y:S01]  /*6150*/  LEA R198, P4, R5, R199, 0x1 ;  /* 0x000000c705c67211 */ /* 0x000fe200078808ff */
[----:B------:R-:W0:Y:S02]  /*6160*/  LDC R98, c[0x0][0x3d8] ;  /* 0x0000f600ff627b82 */ /* 0x000e240000000800 */
[----:B------:R-:W-:Y:S01]  /*6170*/  STL.64 [R1+0x430], R214 ;  /* 0x000430d601007387 */ /* 0x000fe20000100a00 */
[----:B------:R-:W-:-:S03]  /*6180*/  IMAD.WIDE R172, R83, 0x2, R202 ;  /* 0x0000000253ac7825 */ /* 0x000fc600078e02ca */
[----:B------:R-:W-:Y:S01]  /*6190*/  STL.64 [R1+0x428], R208 ;  /* 0x000428d001007387 */ /* 0x000fe20000100a00 */
[----:B------:R-:W-:Y:S01]  /*61a0*/  IMAD.WIDE R164, R105, 0x2, R202 ;  /* 0x0000000269a47825 */ /* 0x000fe200078e02ca */
[----:B------:R-:W-:Y:S01]  /*61b0*/  PRMT R25, RZ, 0x7610, R25 ;  /* 0x00007610ff197816 */ /* 0x000fe20000000019 */
[----:B--2---:R-:W2:Y:S01]  /*61c0*/  LDC R8, c[0x0][0x3d8] ;  /* 0x0000f600ff087b82 */ /* 0x004ea20000000800 */
[----:B------:R-:W-:Y:S01]  /*61d0*/  STL.64 [R1+0x4e0], R190 ;  /* 0x0004e0be01007387 */ /* 0x000fe20000100a00 */
[----:B------:R-:W-:-:S03]  /*61e0*/  LEA.HI.X.SX32 R201, R4, R7, 0x1, P3 ;  /* 0x0000000704c97211 */ /* 0x000fc600018f0eff */
[----:B------:R-:W-:Y:S01]  /*61f0*/  STL.64 [R1+0x4d8], R188 ;  /* 0x0004d8bc01007387 */ /* 0x000fe20000100a00 */
[----:B------:R-:W-:Y:S01]  /*6200*/  LEA.HI.X.SX32 R199, R5, R7, 0x1, P4 ;  /* 0x0000000705c77211 */ /* 0x000fe200020f0eff */
[----:B------:R-:W-:Y:S01]  /*6210*/  IMAD.WIDE R156, R85, 0x2, R202 ;  /* 0x00000002559c7825 */ /* 0x000fe200078e02ca */
[----:B------:R-:W-:Y:S01]  /*6220*/  PRMT R26, RZ, 0x7610, R26 ;  /* 0x00007610ff1a7816 */ /* 0x000fe2000000001a */
[----:B------:R-:W-:Y:S02]  /*6230*/  STL.64 [R1+0x418], R182 ;  /* 0x000418b601007387 */ /* 0x000fe40000100a00 */
[C---:B------:R-:W-:Y:S01]  /*6240*/  IMAD.WIDE R152, R109.reuse, 0x2, R204 ;  /* 0x000000026d987825 */ /* 0x040fe200078e02cc */
[----:B---3--:R-:W-:Y:S01]  /*6250*/  PRMT R27, RZ, 0x7610, R27 ;  /* 0x00007610ff1b7816 */ /* 0x008fe2000000001b */
[----:B------:R-:W-:Y:S01]  /*6260*/  STL.64 [R1+0x410], R180 ;  /* 0x000410b401007387 */ /* 0x000fe20000100a00 */
[----:B------:R-:W-:Y:S01]  /*6270*/  PRMT R28, RZ, 0x7610, R28 ;  /* 0x00007610ff1c7816 */ /* 0x000fe2000000001c */
[----:B------:R-:W-:Y:S01]  /*6280*/  IMAD.WIDE R150, R109, 0x2, R202 ;  /* 0x000000026d967825 */ /* 0x000fe200078e02ca */
[----:B------:R-:W-:Y:S01]  /*6290*/  PRMT R30, RZ, 0x7610, R30 ;  /* 0x00007610ff1e7816 */ /* 0x000fe2000000001e */
[----:B------:R-:W-:Y:S02]  /*62a0*/  STL.64 [R1+0x4c8], R174 ;  /* 0x0004c8ae01007387 */ /* 0x000fe40000100a00 */
        /* <DEDUP_REMOVED lines=11> */
[----:B------:R-:W-:Y:S01]  /*6360*/  STL.64 [R1+0x4b0], R158 ;  /* 0x0004b09e01007387 */ /* 0x000fe20000100a00 */
[----:B------:R-:W-:Y:S01]  /*6370*/  PRMT R40, RZ, 0x7610, R40 ;  /* 0x00007610ff287816 */ /* 0x000fe20000000028 */
[----:B------:R-:W-:Y:S01]  /*6380*/  IMAD.WIDE R144, R89, 0x2, R202 ;  /* 0x0000000259907825 */ /* 0x000fe200078e02ca */
[----:B------:R-:W-:Y:S01]  /*6390*/  PRMT R41, RZ, 0x7610, R41 ;  /* 0x00007610ff297816 */ /* 0x000fe20000000029 */
[----:B------:R-:W-:Y:S01]  /*63a0*/  STL.64 [R1+0x4a8], R156 ;  /* 0x0004a89c01007387 */ /* 0x000fe20000100a00 */
[----:B------:R-:W-:Y:S01]  /*63b0*/  SGXT.U32 R108, R108, 0x3 ;  /* 0x000000036c6c781a */ /* 0x000fe20000000000 */
[C---:B------:R-:W-:Y:S01]  /*63c0*/  IMAD.WIDE R244, R95.reuse, 0x2, R200 ;  /* 0x000000025ff47825 */ /* 0x040fe200078e02c8 */
[----:B------:R-:W-:Y:S01]  /*63d0*/  PRMT R42, RZ, 0x7610, R42 ;  /* 0x00007610ff2a7816 */ /* 0x000fe2000000002a */
[----:B------:R-:W-:Y:S01]  /*63e0*/  STL.64 [R1+0x3e8], R152 ;  /* 0x0003e89801007387 */ /* 0x000fe20000100a00 */
[----:B------:R-:W-:Y:S01]  /*63f0*/  PRMT R43, RZ, 0x7610, R43 ;  /* 0x00007610ff2b7816 */ /* 0x000fe2000000002b */
[----:B------:R-:W-:Y:S01]  /*6400*/  IMAD.WIDE R242, R95, 0x2, R198 ;  /* 0x000000025ff27825 */ /* 0x000fe200078e02c6 */
        /* <DEDUP_REMOVED lines=16> */
[----:B------:R-:W3:Y:S01]  /*6510*/  LDC R13, c[0x0][0x3d8] ;  /* 0x0000f600ff0d7b82 */ /* 0x000ee20000000800 */
[----:B------:R-:W4:Y:S02]  /*6520*/  @P2 LDG.E.U16 R24, desc[UR10][R204.64] ;  /* 0x0000000acc182981 */ /* 0x000f24000c1e1500 */
[----:B------:R-:W-:-:S02]  /*6530*/  IMAD.WIDE R220, R77, 0x2, R200 ;  /* 0x000000024ddc7825 */ /* 0x000fc400078e02c8 */
[----:B------:R-:W4:Y:S02]  /*6540*/  @P2 LDG.E.U16 R25, desc[UR10][R202.64] ;  /* 0x0000000aca192981 */ /* 0x000f24000c1e1500 */
[----:B------:R-:W-:Y:S01]  /*6550*/  IMAD.WIDE R124, R115, 0x2, R202 ;  /* 0x00000002737c7825 */ /* 0x000fe200078e02ca */
[----:B------:R-:W-:Y:S01]  /*6560*/  PRMT R53, RZ, 0x7610, R53 ;  /* 0x00007610ff357816 */ /* 0x000fe20000000035 */
[----:B------:R-:W4:Y:S01]  /*6570*/  @P2 LDG.E.U16 R26, desc[UR10][R200.64] ;  /* 0x0000000ac81a2981 */ /* 0x000f22000c1e1500 */
[----:B------:R-:W0:Y:S01]  /*6580*/  LDC R12, c[0x0][0x3d8] ;  /* 0x0000f600ff0c7b82 */ /* 0x000e220000000800 */
[C---:B------:R-:W-:Y:S02]  /*6590*/  IMAD.WIDE R228, R97.reuse, 0x2, R200 ;  /* 0x0000000261e47825 */ /* 0x040fe400078e02c8 */
[----:B------:R-:W4:Y:S04]  /*65a0*/  @P2 LDG.E.U16 R27, desc[UR10][R198.64] ;  /* 0x0000000ac61b2981 */ /* 0x000f28000c1e1500 */
[----:B------:R-:W4:Y:S01]  /*65b0*/  @P2 LDG.E.U16 R28, desc[UR10][R248.64] ;  /* 0x0000000af81c2981 */ /* 0x000f22000c1e1500 */
[----:B------:R-:W-:Y:S01]  /*65c0*/  IMAD.WIDE R226, R97, 0x2, R198 ;  /* 0x0000000261e27825 */ /* 0x000fe200078e02c6 */
[----:B------:R-:W-:Y:S01]  /*65d0*/  PRMT R54, RZ, 0x7610, R54 ;  /* 0x00007610ff367816 */ /* 0x000fe20000000036 */
[----:B------:R-:W0:Y:S01]  /*65e0*/  LDC R11, c[0x0][0x3d8] ;  /* 0x0000f600ff0b7b82 */ /* 0x000e220000000800 */
[----:B------:R-:W4:Y:S04]  /*65f0*/  @P2 LDG.E.U16 R29, desc[UR10][R246.64] ;  /* 0x0000000af61d2981 */ /* 0x000f28000c1e1500 */
[----:B------:R-:W4:Y:S01]  /*6600*/  @P2 LDG.E.U16 R30, desc[UR10][R244.64] ;  /* 0x0000000af41e2981 */ /* 0x000f22000c1e1500 */
[----:B------:R-:W-:-:S02]  /*6610*/  PRMT R56, RZ, 0x7610, R56 ;  /* 0x00007610ff387816 */ /* 0x000fc40000000038 */
[----:B------:R-:W0:Y:S01]  /*6620*/  LDC R10, c[0x0][0x3d8] ;  /* 0x0000f600ff0a7b82 */ /* 0x000e220000000800 */
[----:B------:R-:W4:Y:S04]  /*6630*/  @P2 LDG.E.U16 R31, desc[UR10][R242.64] ;  /* 0x0000000af21f2981 */ /* 0x000f28000c1e1500 */
[----:B------:R-:W-:Y:S01]  /*6640*/  STL.64 [R1+0x3c8], R138 ;  /* 0x0003c88a01007387 */ /* 0x000fe20000100a00 */
[----:B------:R-:W-:Y:S02]  /*6650*/  PRMT R57, RZ, 0x7610, R57 ;  /* 0x00007610ff397816 */ /* 0x000fe40000000039 */
[----:B------:R-:W-:Y:S01]  /*6660*/  PRMT R58, RZ, 0x7610, R58 ;  /* 0x00007610ff3a7816 */ /* 0x000fe2000000003a */
[----:B------:R-:W4:Y:S01]  /*6670*/  @P2 LDG.E.U16 R32, desc[UR10][R240.64] ;  /* 0x0000000af0202981 */ /* 0x000f22000c1e1500 */
[--C-:B------:R-:W-:Y:S01]  /*6680*/  IMAD.WIDE R194, R99, 0x2, R200.reuse ;  /* 0x0000000263c27825 */ /* 0x100fe200078e02c8 */
[----:B------:R-:W0:Y:S02]  /*6690*/  LDC R6, c[0x0][0x3d8] ;  /* 0x0000f600ff067b82 */ /* 0x000e240000000800 */
[----:B------:R-:W-:Y:S04]  /*66a0*/  STL.64 [R1+0x480], R134 ;  /* 0x0004808601007387 */ /* 0x000fe80000100a00 */
[----:B------:R-:W4:Y:S01]  /*66b0*/  @P2 LDG.E.U16 R33, desc[UR10][R238.64] ;  /* 0x0000000aee212981 */ /* 0x000f22000c1e1500 */
[----:B------:R-:W-:Y:S01]  /*66c0*/  IMAD.WIDE R186, R79, 0x2, R200 ;  /* 0x000000024fba7825 */ /* 0x000fe200078e02c8 */
[----:B------:R-:W-:Y:S01]  /*66d0*/  PRMT R60, RZ, 0x7610, R60 ;  /* 0x00007610ff3c7816 */ /* 0x000fe2000000003c */
[----:B------:R-:W0:Y:S01]  /*66e0*/  LDC R92, c[0x0][0x3d8] ;  /* 0x0000f600ff5c7b82 */ /* 0x000e220000000800 */
[----:B------:R-:W-:Y:S04]  /*66f0*/  STL.64 [R1+0x478], R130 ;  /* 0x0004788201007387 */ /* 0x000fe80000100a00 */
[----:B------:R-:W4:Y:S01]  /*6700*/  @P2 LDG.E.U16 R34, desc[UR10][R236.64] ;  /* 0x0000000aec222981 */ /* 0x000f22000c1e1500 */
[----:B------:R-:W-:Y:S01]  /*6710*/  IMAD.WIDE R178, R103, 0x2, R200 ;  /* 0x0000000267b27825 */ /* 0x000fe200078e02c8 */
[----:B------:R-:W-:Y:S01]  /*6720*/  PRMT R61, RZ, 0x7610, R61 ;  /* 0x00007610ff3d7816 */ /* 0x000fe2000000003d */
[----:B------:R-:W0:Y:S01]  /*6730*/  LDC R68, c[0x0][0x3d8] ;  /* 0x0000f600ff447b82 */ /* 0x000e220000000800 */
[----:B------:R-:W-:Y:S01]  /*6740*/  STL.64 [R1+0x3b0], R126 ;  /* 0x0003b07e01007387 */ /* 0x000fe20000100a00 */
[----:B------:R-:W-:-:S03]  /*6750*/  IMAD.WIDE R218, R77, 0x2, R198 ;  /* 0x000000024dda7825 */ /* 0x000fc600078e02c6 */
        /* <DEDUP_REMOVED lines=9> */
[----:B------:R-:W-:Y:S04]  /*67f0*/  STL.64 [R1+0x450], R244 ;  /* 0x000450f401007387 */ /* 0x000fe80000100a00 */
[----:B------:R-:W4:Y:S01]  /*6800*/  @P2 LDG.E.U16 R37, desc[UR10][R230.64] ;  /* 0x0000000ae6252981 */ /* 0x000f22000c1e1500 */
[----:B------:R-:W-:-:S02]  /*6810*/  IMAD R108, R108, R9, RZ ;  /* 0x000000096c6c7224 */ /* 0x000fc400078e02ff */
[----:B------:R-:W-:Y:S01]  /*6820*/  IMAD.WIDE R154, R85, 0x2, R200 ;  /* 0x00000002559a7825 */ /* 0x000fe200078e02c8 */
[----:B------:R-:W-:Y:S01]  /*6830*/  STL.64 [R1+0x3a8], R124 ;  /* 0x0003a87c01007387 */ /* 0x000fe20000100a00 */
[----:B------:R-:W-:Y:S01]  /*6840*/  PRMT R64, RZ, 0x7610, R64 ;  /* 0x00007610ff407816 */ /* 0x000fe20000000040 */
[----:B------:R-:W0:Y:S02]  /*6850*/  LDC R77, c[0x0][0x3d8] ;  /* 0x0000f600ff4d7b82 */ /* 0x000e240000000800 */
[----:B------:R-:W4:Y:S01]  /*6860*/  @P2 LDG.E.U16 R38, desc[UR10][R228.64] ;  /* 0x0000000ae4262981 */ /* 0x000f22000c1e1500 */
[----:B------:R-:W-:-:S03]  /*6870*/  IMAD.WIDE R148, R109, 0x2, R200 ;  /* 0x000000026d947825 */ /* 0x000fc600078e02c8 */
[----:B------:R-:W-:Y:S01]  /*6880*/  STL.64 [R1+0x500], R236 ;  /* 0x000500ec01007387 */ /* 0x000fe20000100a00 */
[----:B------:R-:W-:Y:S01]  /*6890*/  IMAD.WIDE R192, R99, 0x2, R198 ;  /* 0x0000000263c07825 */ /* 0x000fe200078e02c6 */
[----:B------:R-:W-:Y:S01]  /*68a0*/  PRMT R65, RZ, 0x7610, R65 ;  /* 0x00007610ff417816 */ /* 0x000fe20000000041 */
[----:B------:R-:W0:Y:S01]  /*68b0*/  LDC R74, c[0x0][0x3d8] ;  /* 0x0000f600ff4a7b82 */ /* 0x000e220000000800 */
[----:B------:R-:W4:Y:S01]  /*68c0*/  @P2 LDG.E.U16 R39, desc[UR10][R226.64] ;  /* 0x0000000ae2272981 */ /* 0x000f22000c1e1500 */
[----:B------:R-:W-:-:S03]  /*68d0*/  IMAD.WIDE R142, R89, 0x2, R200 ;  /* 0x00000002598e7825 */ /* 0x000fc600078e02c8 */
[----:B------:R-:W-:Y:S01]  /*68e0*/  STL.64 [R1+0x438], R228 ;  /* 0x000438e401007387 */ /* 0x000fe20000100a00 */
[----:B------:R-:W-:Y:S01]  /*68f0*/  PRMT R66, RZ, 0x7610, R66 ;  /* 0x00007610ff427816 */ /* 0x000fe20000000042 */
[----:B------:R-:W-:Y:S01]  /*6900*/  IMAD R84, R84, R17, RZ ;  /* 0x0000001154547224 */ /* 0x000fe200078e02ff */
[----:B------:R-:W-:Y:S01]  /*6910*/  PRMT R22, RZ, 0x7610, R22 ;  /* 0x00007610ff167816 */ /* 0x000fe20000000016 */
        /* <DEDUP_REMOVED lines=10> */
[----:B------:R-:W-:-:S03]  /*69c0*/  IMAD R106, R75, 0x8, R108 ;  /* 0x000000084b6a7824 */ /* 0x000fc600078e026c */
        /* <DEDUP_REMOVED lines=12> */
[----:B-1----:R-:W-:Y:S02]  /*6a90*/  IMAD R72, R72, R19, RZ ;  /* 0x0000001348487224 */ /* 0x002fe400078e02ff */
[----:B------:R-:W-:Y:S01]  /*6aa0*/  IMAD.WIDE R168, R83, 0x2, R198 ;  /* 0x0000000253a87825 */ /* 0x000fe200078e02c6 */
[----:B------:R-:W-:Y:S01]  /*6ab0*/  STL.64 [R1+0x3f0], R162 ;  /* 0x0003f0a201007387 */ /* 0x000fe20000100a00 */
[----:B------:R-:W-:Y:S01]  /*6ac0*/  PRMT R4, RZ, 0x7610, R4 ;  /* 0x00007610ff047816 */ /* 0x000fe20000000004 */
[----:B------:R-:W1:Y:S02]  /*6ad0*/  LDC R103, c[0x0][0x3d8] ;  /* 0x0000f600ff677b82 */ /* 0x000e640000000800 */
[----:B------:R-:W4:Y:S01]  /*6ae0*/  @P2 LDG.E.U16 R45, desc[UR10][R208.64] ;  /* 0x0000000ad02d2981 */ /* 0x000f22000c1e1500 */
[----:B------:R-:W-:-:S03]  /*6af0*/  IMAD R107, R107, 0x8, R106 ;  /* 0x000000086b6b7824 */ /* 0x000fc600078e026a */
[----:B------:R-:W-:Y:S01]  /*6b00*/  STL.64 [R1+0x4a0], R154 ;  /* 0x0004a09a01007387 */ /* 0x000fe20000100a00 */
[----:B------:R-:W-:Y:S01]  /*6b10*/  IMAD.WIDE R160, R105, 0x2, R198 ;  /* 0x0000000269a07825 */ /* 0x000fe200078e02c6 */
[----:B------:R-:W-:Y:S01]  /*6b20*/  PRMT R0, RZ, 0x7610, R0 ;  /* 0x00007610ff007816 */ /* 0x000fe20000000000 */
[----:B------:R-:W0:Y:S01]  /*6b30*/  LDC R104, c[0x0][0x3d8] ;  /* 0x0000f600ff687b82 */ /* 0x000e220000000800 */
[----:B------:R-:W4:Y:S04]  /*6b40*/  @P2 LDG.E.U16 R46, desc[UR10][R194.64] ;  /* 0x0000000ac22e2981 */ /* 0x000f28000c1e1500 */
[----:B------:R-:W-:Y:S01]  /*6b50*/  STL.64 [R1+0x3d8], R148 ;  /* 0x0003d89401007387 */ /* 0x000fe20000100a00 */
[----:B------:R-:W-:Y:S01]  /*6b60*/  IMAD.WIDE R94, R113, 0x2, R198 ;  /* 0x00000002715e7825 */ /* 0x000fe200078e02c6 */
[----:B------:R-:W-:Y:S01]  /*6b70*/  PRMT R14, RZ, 0x7610, R14 ;  /* 0x00007610ff0e7816 */ /* 0x000fe2000000000e */
[----:B------:R-:W0:Y:S01]  /*6b80*/  LDC R105, c[0x0][0x3d8] ;  /* 0x0000f600ff697b82 */ /* 0x000e220000000800 */
[----:B------:R-:W4:Y:S04]  /*6b90*/  @P2 LDG.E.U16 R47, desc[UR10][R192.64] ;  /* 0x0000000ac02f2981 */ /* 0x000f28000c1e1500 */
[----:B------:R-:W-:Y:S03]  /*6ba0*/  STL.64 [R1+0x488], R142 ;  /* 0x0004888e01007387 */ /* 0x000fe60000100a00 */
[----:B------:R-:W0:Y:S01]  /*6bb0*/  LDC R110, c[0x0][0x3d8] ;  /* 0x0000f600ff6e7b82 */ /* 0x000e220000000800 */
[----:B------:R-:W4:Y:S04]  /*6bc0*/  @P2 LDG.E.U16 R48, desc[UR10][R190.64] ;  /* 0x0000000abe302981 */ /* 0x000f28000c1e1500 */
[----:B------:R-:W-:Y:S03]  /*6bd0*/  STL.64 [R1+0x3c0], R136 ;  /* 0x0003c08801007387 */ /* 0x000fe60000100a00 */
[----:B------:R-:W0:Y:S01]  /*6be0*/  LDC R112, c[0x0][0x3d8] ;  /* 0x0000f600ff707b82 */ /* 0x000e220000000800 */
[----:B------:R-:W4:Y:S01]  /*6bf0*/  @P2 LDG.E.U16 R49, desc[UR10][R188.64] ;  /* 0x0000000abc312981 */ /* 0x000f22000c1e1500 */
[----:B-----5:R-:W-:-:S03]  /*6c00*/  IMAD R102, R102, 0x8, R107 ;  /* 0x0000000866667824 */ /* 0x020fc600078e026b */
[----:B------:R-:W-:Y:S01]  /*6c10*/  STL.64 [R1+0x470], R128 ;  /* 0x0004708001007387 */ /* 0x000fe20000100a00 */
[----:B--2---:R-:W-:Y:S01]  /*6c20*/  IMAD R69, R69, R8, RZ ;  /* 0x0000000845457224 */ /* 0x004fe200078e02ff */
[----:B------:R-:W-:Y:S01]  /*6c30*/  PRMT R7, RZ, 0x7610, R7 ;  /* 0x00007610ff077816 */ /* 0x000fe20000000007 */
[----:B------:R-:W2:Y:S01]  /*6c40*/  LDC R114, c[0x0][0x3d8] ;  /* 0x0000f600ff727b82 */ /* 0x000ea20000000800 */
[----:B------:R-:W5:Y:S04]  /*6c50*/  @P2 LDG.E.U16 R50, desc[UR10][R186.64] ;  /* 0x0000000aba322981 */ /* 0x000f68000c1e1500 */
[----:B------:R-:W-:Y:S01]  /*6c60*/  STL.64 [R1+0x3a0], R122 ;  /* 0x0003a07a01007387 */ /* 0x000fe20000100a00 */
[----:B------:R-:W-:Y:S02]  /*6c70*/  PRMT R5, RZ, 0x7610, R5 ;  /* 0x00007610ff057816 */ /* 0x000fe40000000005 */
[----:B------:R-:W0:Y:S01]  /*6c80*/  LDC R116, c[0x0][0x3d8] ;  /* 0x0000f600ff747b82 */ /* 0x000e220000000800 */
[----:B------:R-:W2:Y:S04]  /*6c90*/  @P2 LDG.E.U16 R51, desc[UR10][R184.64] ;  /* 0x0000000ab8332981 */ /* 0x000ea8000c1e1500 */
[----:B------:R-:W-:Y:S03]  /*6ca0*/  STL.64 [R1+0x368], R218 ;  /* 0x000368da01007387 */ /* 0x000fe60000100a00 */
[----:B------:R-:W0:Y:S01]  /*6cb0*/  LDC R117, c[0x0][0x3d8] ;  /* 0x0000f600ff757b82 */ /* 0x000e220000000800 */
[----:B------:R-:W2:Y:S01]  /*6cc0*/  @P2 LDG.E.U16 R52, desc[UR10][R182.64] ;  /* 0x0000000ab6342981 */ /* 0x000ea2000c1e1500 */
[----:B------:R-:W-:-:S03]  /*6cd0*/  IMAD.WIDE R82, R85, 0x2, R198 ;  /* 0x0000000255527825 */ /* 0x000fc600078e02c6 */
[----:B------:R-:W-:Y:S03]  /*6ce0*/  STL.64 [R1+0x540], R242 ;  /* 0x000540f201007387 */ /* 0x000fe60000100a00 */
[----:B------:R-:W1:Y:S01]  /*6cf0*/  LDC R119, c[0x0][0x3d8] ;  /* 0x0000f600ff777b82 */ /* 0x000e620000000800 */
[----:B------:R-:W2:Y:S01]  /*6d00*/  @P2 LDG.E.U16 R53, desc[UR10][R180.64] ;  /* 0x0000000ab4352981 */ /* 0x000ea2000c1e1500 */
[----:B------:R-:W-:-:S03]  /*6d10*/  IMAD.WIDE R96, R109, 0x2, R198 ;  /* 0x000000026d607825 */ /* 0x000fc600078e02c6 */
[----:B------:R-:W-:Y:S03]  /*6d20*/  STL.64 [R1+0x568], R234 ;  /* 0x000568ea01007387 */ /* 0x000fe60000100a00 */
[----:B------:R-:W1:Y:S01]  /*6d30*/  LDC R121, c[0x0][0x3d8] ;  /* 0x0000f600ff797b82 */ /* 0x000e620000000800 */
[----:B------:R-:W2:Y:S01]  /*6d40*/  @P2 LDG.E.U16 R54, desc[UR10][R178.64] ;  /* 0x0000000ab2362981 */ /* 0x000ea2000c1e1500 */
[----:B------:R-:W-:-:S03]  /*6d50*/  LEA R101, R101, R102, 0x3 ;  /* 0x0000006665657211 */ /* 0x000fc600078e18ff */
[----:B------:R-:W-:Y:S04]  /*6d60*/  STL.64 [R1+0x538], R226 ;  /* 0x000538e201007387 */ /* 0x000fe80000100a00 */
[----:B------:R-:W2:Y:S04]  /*6d70*/  @P2 LDG.E.U16 R55, desc[UR10][R176.64] ;  /* 0x0000000ab0372981 */ /* 0x000ea8000c1e1500 */
[----:B------:R-:W2:Y:S04]  /*6d80*/  @P2 LDG.E.U16 R56, desc[UR10][R174.64] ;  /* 0x0000000aae382981 */ /* 0x000ea8000c1e1500 */
[----:B------:R-:W2:Y:S04]  /*6d90*/  @P2 LDG.E.U16 R57, desc[UR10][R172.64] ;  /* 0x0000000aac392981 */ /* 0x000ea8000c1e1500 */
[----:B------:R-:W2:Y:S04]  /*6da0*/  @P2 LDG.E.U16 R58, desc[UR10][R170.64] ;  /* 0x0000000aaa3a2981 */ /* 0x000ea8000c1e1500 */
[----:B------:R-:W2:Y:S01]  /*6db0*/  @P2 LDG.E.U16 R59, desc[UR10][R168.64] ;  /* 0x0000000aa83b2981 */ /* 0x000ea2000c1e1500 */
[----:B------:R-:W-:-:S03]  /*6dc0*/  IMAD.WIDE R78, R89, 0x2, R198 ;  /* 0x00000002594e7825 */ /* 0x000fc600078e02c6 */
[----:B------:R-:W2:Y:S01]  /*6dd0*/  @P2 LDG.E.U16 R60, desc[UR10][R166.64] ;  /* 0x0000000aa63c2981 */ /* 0x000ea2000c1e1500 */
[----:B------:R-:W-:Y:S01]  /*6de0*/  PRMT R17, RZ, 0x7610, R17 ;  /* 0x00007610ff117816 */ /* 0x000fe20000000011 */
[----:B---3--:R-:W-:Y:S02]  /*6df0*/  IMAD R70, R70, R13, RZ ;  /* 0x0000000d46467224 */ /* 0x008fe400078e02ff */
[----:B------:R-:W3:Y:S04]  /*6e00*/  @P2 LDG.E.U16 R61, desc[UR10][R164.64] ;  /* 0x0000000aa43d2981 */ /* 0x000ee8000c1e1500 */
[----:B------:R-:W2:Y:S01]  /*6e10*/  @P2 LDG.E.U16 R62, desc[UR10][R162.64] ;  /* 0x0000000aa23e2981 */ /* 0x000ea2000c1e1500 */
[----:B------:R-:W-:Y:S01]  /*6e20*/  PRMT R19, RZ, 0x7610, R19 ;  /* 0x00007610ff137816 */ /* 0x000fe20000000013 */
[----:B0-----:R-:W-:-:S02]  /*6e30*/  IMAD R81, R81, R12, RZ ;  /* 0x0000000c51517224 */ /* 0x001fc400078e02ff */
[----:B------:R-:W2:Y:S04]  /*6e40*/  @P2 LDG.E.U16 R63, desc[UR10][R160.64] ;  /* 0x0000000aa03f2981 */ /* 0x000ea8000c1e1500 */
[----:B------:R-:W2:Y:S04]  /*6e50*/  @P2 LDG.E.U16 R64, desc[UR10][R158.64] ;  /* 0x0000000a9e402981 */ /* 0x000ea8000c1e1500 */
[----:B------:R-:W2:Y:S04]  /*6e60*/  @P2 LDG.E.U16 R65, desc[UR10][R156.64] ;  /* 0x0000000a9c412981 */ /* 0x000ea8000c1e1500 */
[----:B------:R-:W2:Y:S04]  /*6e70*/  @P2 LDG.E.U16 R66, desc[UR10][R154.64] ;  /* 0x0000000a9a422981 */ /* 0x000ea8000c1e1500 */
[----:B------:R-:W2:Y:S01]  /*6e80*/  @P2 LDG.E.U16 R15, desc[UR10][R152.64] ;  /* 0x0000000a980f2981 */ /* 0x000ea2000c1e1500 */
[----:B------:R-:W-:Y:S01]  /*6e90*/  PRMT R8, RZ, 0x7610, R8 ;  /* 0x00007610ff087816 */ /* 0x000fe20000000008 */
[----:B------:R-:W-:-:S02]  /*6ea0*/  IMAD R76, R76, R11, RZ ;  /* 0x0000000b4c4c7224 */ /* 0x000fc400078e02ff */
[----:B------:R-:W-:Y:S01]  /*6eb0*/  IMAD R23, R23, R10, RZ ;  /* 0x0000000a17177224 */ /* 0x000fe200078e02ff */
[----:B------:R-:W-:Y:S01]  /*6ec0*/  STL.64 [R1+0x530], R192 ;  /* 0x000530c001007387 */ /* 0x000fe20000100a00 */
[----:B------:R-:W-:Y:S01]  /*6ed0*/  PRMT R9, RZ, 0x7610, R9 ;  /* 0x00007610ff097816 */ /* 0x000fe20000000009 */
[----:B------:R-:W-:Y:S01]  /*6ee0*/  IMAD R73, R73, R6, RZ ;  /* 0x0000000649497224 */ /* 0x000fe200078e02ff */
[----:B------:R-:W0:Y:S01]  /*6ef0*/  LDC R85, c[0x0][0x3d8] ;  /* 0x0000f600ff557b82 */ /* 0x000e220000000800 */
[----:B------:R-:W-:Y:S04]  /*6f00*/  STL.64 [R1+0x560], R184 ;  /* 0x000560b801007387 */ /* 0x000fe80000100a00 */
[----:B------:R-:W-:Y:S03]  /*6f10*/  STL.64 [R1+0x528], R176 ;  /* 0x000528b001007387 */ /* 0x000fe60000100a00 */
[----:B------:R-:W0:Y:S01]  /*6f20*/  LDC R89, c[0x0][0x3d8] ;  /* 0x0000f600ff597b82 */ /* 0x000e220000000800 */
[----:B------:R-:W-:Y:S04]  /*6f30*/  STL.64 [R1+0x558], R168 ;  /* 0x000558a801007387 */ /* 0x000fe80000100a00 */
[----:B------:R-:W-:Y:S03]  /*6f40*/  STL.64 [R1+0x520], R160 ;  /* 0x000520a001007387 */ /* 0x000fe60000100a00 */
[----:B------:R-:W0:Y:S01]  /*6f50*/  LDC R109, c[0x0][0x3d8] ;  /* 0x0000f600ff6d7b82 */ /* 0x000e220000000800 */
[----:B------:R-:W-:Y:S04]  /*6f60*/  STL.64 [R1+0x550], R82 ;  /* 0x0005505201007387 */ /* 0x000fe80000100a00 */
[----:B------:R4:W-:Y:S03]  /*6f70*/  STL.64 [R1+0x518], R96 ;  /* 0x0005186001007387 */ /* 0x0009e60000100a00 */
[----:B------:R-:W0:Y:S01]  /*6f80*/  LDC R113, c[0x0][0x3d8] ;  /* 0x0000f600ff717b82 */ /* 0x000e220000000800 */
[----:B------:R4:W2:Y:S04]  /*6f90*/  @P2 LDG.E.U16 R18, desc[UR10][R96.64] ;  /* 0x0000000a60122981 */ /* 0x0008a8000c1e1500 */
[----:B------:R1:W2:Y:S04]  /*6fa0*/  @P2 LDG.E.U16 R67, desc[UR10][R82.64] ;  /* 0x0000000a52432981 */ /* 0x0002a8000c1e1500 */
[----:B------:R1:W2:Y:S01]  /*6fb0*/  @P2 LDG.E.U16 R22, desc[UR10][R78.64] ;  /* 0x0000000a4e162981 */ /* 0x0002a2000c1e1500 */
[----:B----4-:R-:W-:-:S03]  /*6fc0*/  IMAD R97, R90, 0x8, R101 ;  /* 0x000000085a617824 */ /* 0x010fc600078e0265 */
[----:B------:R-:W4:Y:S01]  /*6fd0*/  @P2 LDG.E.U16 R16, desc[UR10][R150.64] ;  /* 0x0000000a96102981 */ /* 0x000f22000c1e1500 */
[----:B------:R-:W-:Y:S01]  /*6fe0*/  PRMT R13, RZ, 0x7610, R13 ;  /* 0x00007610ff0d7816 */ /* 0x000fe2000000000d */
[----:B------:R-:W-:Y:S02]  /*6ff0*/  IMAD R98, R98, 0x8, R97 ;  /* 0x0000000862627824 */ /* 0x000fe400078e0261 */
[----:B------:R-:W2:Y:S01]  /*7000*/  @P2 LDG.E.U16 R17, desc[UR10][R148.64] ;  /* 0x0000000a94112981 */ /* 0x000ea2000c1e1500 */
[----:B-1----:R-:W-:Y:S01]  /*7010*/  IMAD.WIDE R82, R93, 0x2, R198 ;  /* 0x000000025d527825 */ /* 0x002fe200078e02c6 */
[----:B------:R-:W-:Y:S01]  /*7020*/  PRMT R12, RZ, 0x7610, R12 ;  /* 0x00007610ff0c7816 */ /* 0x000fe2000000000c */
[----:B------:R-:W1:Y:S01]  /*7030*/  LDC R96, c[0x0][0x3d8] ;  /* 0x0000f600ff607b82 */ /* 0x000e620000000800 */
[----:B------:R0:W-:Y:S01]  /*7040*/  STL.64 [R1+0x548], R78 ;  /* 0x0005484e01007387 */ /* 0x0001e20000100a00 */
[----:B------:R-:W-:Y:S01]  /*7050*/  IMAD R90, R111, 0x10, R98 ;  /* 0x000000106f5a7824 */ /* 0x000fe200078e0262 */
[----:B------:R-:W-:-:S02]  /*7060*/  PRMT R11, RZ, 0x7610, R11 ;  /* 0x00007610ff0b7816 */ /* 0x000fc4000000000b */
[----:B------:R-:W-:Y:S01]  /*7070*/  STL.64 [R1+0x3b8], R94 ;  /* 0x0003b85e01007387 */ /* 0x000fe20000100a00 */
[----:B------:R-:W-:-:S03]  /*7080*/  PRMT R10, RZ, 0x7610, R10 ;  /* 0x00007610ff0a7816 */ /* 0x000fc6000000000a */
[----:B------:R-:W2:Y:S04]  /*7090*/  @P2 LDG.E.U16 R19, desc[UR10][R146.64] ;  /* 0x0000000a92132981 */ /* 0x000ea8000c1e1500 */
[----:B------:R-:W2:Y:S01]  /*70a0*/  @P2 LDG.E.U16 R20, desc[UR10][R144.64] ;  /* 0x0000000a90142981 */ /* 0x000ea2000c1e1500 */
[----:B0-----:R-:W-:Y:S01]  /*70b0*/  IMAD.WIDE R78, R115, 0x2, R198 ;  /* 0x00000002734e7825 */ /* 0x001fe200078e02c6 */
[----:B------:R-:W-:Y:S01]  /*70c0*/  LEA R91, R91, R90, 0x3 ;  /* 0x0000005a5b5b7211 */ /* 0x000fe200078e18ff */
[----:B------:R-:W0:Y:S01]  /*70d0*/  LDC R93, c[0x0][0x3d8] ;  /* 0x0000f600ff5d7b82 */ /* 0x000e220000000800 */
[----:B------:R-:W-:Y:S04]  /*70e0*/  STL.64 [R1+0x468], R82 ;  /* 0x0004685201007387 */ /* 0x000fe80000100a00 */
[----:B------:R-:W2:Y:S01]  /*70f0*/  @P2 LDG.E.U16 R21, desc[UR10][R142.64] ;  /* 0x0000000a8e152981 */ /* 0x000ea2000c1e1500 */
[----:B------:R-:W-:-:S02]  /*7100*/  PRMT R6, RZ, 0x7610, R6 ;  /* 0x00007610ff067816 */ /* 0x000fc40000000006 */
[----:B------:R-:W0:Y:S01]  /*7110*/  LDC R111, c[0x0][0x3d8] ;  /* 0x0000f600ff6f7b82 */ /* 0x000e220000000800 */
[----:B------:R1:W-:Y:S04]  /*7120*/  STL.64 [R1+0x398], R78 ;  /* 0x0003984e01007387 */ /* 0x0003e80000100a00 */
[----:B------:R1:W2:Y:S04]  /*7130*/  @P2 LDG.E.U16 R4, desc[UR10][R78.64] ;  /* 0x0000000a4e042981 */ /* 0x0002a8000c1e1500 */
[----:B------:R-:W2:Y:S04]  /*7140*/  @P2 LDG.E.U16 R0, desc[UR10][R140.64] ;  /* 0x0000000a8c002981 */ /* 0x000ea8000c1e1500 */
[----:B------:R-:W2:Y:S01]  /*7150*/  @P2 LDG.E.U16 R14, desc[UR10][R138.64] ;  /* 0x0000000a8a0e2981 */ /* 0x000ea2000c1e1500 */
[----:B------:R-:W0:Y:S03]  /*7160*/  LDC R115, c[0x0][0x3d8] ;  /* 0x0000f600ff737b82 */ /* 0x000e260000000800 */
[----:B------:R-:W2:Y:S01]  /*7170*/  @P2 LDG.E.U16 R13, desc[UR10][R136.64] ;  /* 0x0000000a880d2981 */ /* 0x000ea2000c1e1500 */
[----:B------:R-:W-:-:S03]  /*7180*/  IMAD R92, R92, 0x8, R91 ;  /* 0x000000085c5c7824 */ /* 0x000fc600078e025b */
[----:B------:R1:W2:Y:S02]  /*7190*/  @P2 LDG.E.U16 R8, desc[UR10][R82.64] ;  /* 0x0000000a52082981 */ /* 0x0002a4000c1e1500 */
[----:B-1----:R-:W1:Y:S02]  /*71a0*/  LDC R78, c[0x0][0x3d8] ;  /* 0x0000f600ff4e7b82 */ /* 0x002e640000000800 */
[----:B------:R0:W2:Y:S04]  /*71b0*/  @P2 LDG.E.U16 R12, desc[UR10][R94.64] ;  /* 0x0000000a5e0c2981 */ /* 0x0000a8000c1e1500 */
[----:B------:R0:W2:Y:S02]  /*71c0*/  @P2 LDG.E.U16 R11, desc[UR10][R134.64] ;  /* 0x0000000a860b2981 */ /* 0x0000a4000c1e1500 */
[----:B------:R-:W5:Y:S02]  /*71d0*/  LDC R79, c[0x0][0x3d8] ;  /* 0x0000f600ff4f7b82 */ /* 0x000f640000000800 */
[----:B------:R-:W2:Y:S04]  /*71e0*/  @P2 LDG.E.U16 R10, desc[UR10][R130.64] ;  /* 0x0000000a820a2981 */ /* 0x000ea8000c1e1500 */
[----:B------:R-:W2:Y:S02]  /*71f0*/  @P2 LDG.E.U16 R9, desc[UR10][R128.64] ;  /* 0x0000000a80092981 */ /* 0x000ea4000c1e1500 */
[----:B------:R-:W0:Y:S01]  /*7200*/  LDC R82, c[0x0][0x3d8] ;  /* 0x0000f600ff527b82 */ /* 0x000e220000000800 */
[----:B------:R-:W-:Y:S01]  /*7210*/  IMAD R68, R68, 0x8, R92 ;  /* 0x0000000844447824 */ /* 0x000fe200078e025c */
[----:B------:R-:W2:Y:S04]  /*7220*/  @P2 LDG.E.U16 R7, desc[UR10][R126.64] ;  /* 0x0000000a7e072981 */ /* 0x000ea8000c1e1500 */
[----:B------:R-:W2:Y:S01]  /*7230*/  @P2 LDG.E.U16 R6, desc[UR10][R124.64] ;  /* 0x0000000a7c062981 */ /* 0x000ea2000c1e1500 */
[----:B------:R-:W-:-:S03]  /*7240*/  IMAD R88, R88, 0x8, R68 ;  /* 0x0000000858587824 */ /* 0x000fc600078e0244 */
[----:B------:R0:W2:Y:S01]  /*7250*/  @P2 LDG.E.U16 R5, desc[UR10][R122.64] ;  /* 0x0000000a7a052981 */ /* 0x0000a2000c1e1500 */
[-C--:B------:R-:W-:Y:S01]  /*7260*/  LEA R140, P4, R108, R71.reuse, 0x1 ;  /* 0x000000476c8c7211 */ /* 0x080fe200078808ff */
[----:B------:R-:W5:Y:S01]  /*7270*/  LDC R83, c[0x0][0x3d8] ;  /* 0x0000f600ff537b82 */ /* 0x000f620000000800 */
[----:B------:R-:W-:Y:S02]  /*7280*/  LEA R87, R87, R88, 0x3 ;  /* 0x0000005857577211 */ /* 0x000fe400078e18ff */
[----:B------:R-:W-:Y:S02]  /*7290*/  LEA R136, P5, R106, R71, 0x1 ;  /* 0x000000476a887211 */ /* 0x000fe400078a08ff */
[-C--:B------:R-:W-:Y:S01]  /*72a0*/  LEA.HI.X.SX32 R141, R108, R3.reuse, 0x1, P4 ;  /* 0x000000036c8d7211 */ /* 0x080fe200020f0eff */
[----:B-1----:R-:W-:Y:S01]  /*72b0*/  IMAD R78, R78, 0x8, R87 ;  /* 0x000000084e4e7824 */ /* 0x002fe200078e0257 */
[----:B------:R-:W-:Y:S01]  /*72c0*/  LEA.HI.X.SX32 R137, R106, R3, 0x1, P5 ;  /* 0x000000036a897211 */ /* 0x000fe200028f0eff */
[----:B0-----:R-:W0:Y:S01]  /*72d0*/  LDC R94, c[0x0][0x3d8] ;  /* 0x0000f600ff5e7b82 */ /* 0x001e220000000800 */
[----:B------:R-:W-:Y:S01]  /*72e0*/  LEA R134, P6, R107, R71, 0x1 ;  /* 0x000000476b867211 */ /* 0x000fe200078c08ff */
[----:B------:R-:W-:Y:S01]  /*72f0*/  STL.64 [R1+0x360], R140 ;  /* 0x0003608c01007387 */ /* 0x000fe20000100a00 */
[----:B------:R-:W-:-:S02]  /*7300*/  IMAD R82, R82, 0x10, R78 ;  /* 0x0000001052527824 */ /* 0x000fc400078e024e */
[----:B------:R-:W-:Y:S01]  /*7310*/  LEA.HI.X.SX32 R135, R107, R3, 0x1, P6 ;  /* 0x000000036b877211 */ /* 0x000fe200030f0eff */
[----:B------:R1:W-:Y:S01]  /*7320*/  STL.64 [R1+0x358], R136 ;  /* 0x0003588801007387 */ /* 0x0003e20000100a00 */
[----:B------:R-:W-:Y:S01]  /*7330*/  IMAD R86, R86, 0x8, R82 ;  /* 0x0000000856567824 */ /* 0x000fe200078e0252 */
[-C--:B------:R-:W-:Y:S01]  /*7340*/  LEA R138, P3, R84, R71.reuse, 0x1 ;  /* 0x00000047548a7211 */ /* 0x080fe200078608ff */
[----:B------:R-:W0:Y:S01]  /*7350*/  LDC R95, c[0x0][0x3d8] ;  /* 0x0000f600ff5f7b82 */ /* 0x000e220000000800 */
[----:B------:R-:W-:Y:S07]  /*7360*/  STL.64 [R1+0x350], R134 ;  /* 0x0003508601007387 */ /* 0x000fee0000100a00 */
[----:B------:R-:W0:Y:S01]  /*7370*/  LDC R122, c[0x0][0x3d8] ;  /* 0x0000f600ff7a7b82 */ /* 0x000e220000000800 */
[----:B-1----:R-:W-:-:S02]  /*7380*/  LEA R136, P6, R101, R71, 0x1 ;  /* 0x0000004765887211 */ /* 0x002fc400078c08ff */
[C---:B------:R-:W-:Y:S02]  /*7390*/  LEA R140, P5, R102.reuse, R71, 0x1 ;  /* 0x00000047668c7211 */ /* 0x040fe400078a08ff */
[-C--:B------:R-:W-:Y:S02]  /*73a0*/  LEA.HI.X.SX32 R137, R101, R3.reuse, 0x1, P6 ;  /* 0x0000000365897211 */ /* 0x080fe400030f0eff */
[----:B------:R-:W-:Y:S01]  /*73b0*/  LEA R75, R75, R86, 0x3 ;  /* 0x000000564b4b7211 */ /* 0x000fe200078e18ff */
[----:B------:R-:W1:Y:S01]  /*73c0*/  LDC R123, c[0x0][0x3d8] ;  /* 0x0000f600ff7b7b82 */ /* 0x000e620000000800 */
[----:B------:R-:W-:Y:S01]  /*73d0*/  LEA.HI.X.SX32 R141, R102, R3, 0x1, P5 ;  /* 0x00000003668d7211 */ /* 0x000fe200028f0eff */
[----:B------:R5:W-:Y:S01]  /*73e0*/  STL.64 [R1+0x340], R136 ;  /* 0x0003408801007387 */ /* 0x000be20000100a00 */
[----:B------:R-:W-:Y:S01]  /*73f0*/  LEA R106, P6, R98, R71, 0x1 ;  /* 0x00000047626a7211 */ /* 0x000fe200078c08ff */
[----:B------:R-:W-:Y:S01]  /*7400*/  IMAD R77, R77, 0x8, R75 ;  /* 0x000000084d4d7824 */ /* 0x000fe200078e024b */
[----:B------:R-:W-:-:S02]  /*7410*/  LEA.HI.X.SX32 R139, R84, R3, 0x1, P3 ;  /* 0x00000003548b7211 */ /* 0x000fc400018f0eff */
[----:B------:R-:W-:Y:S01]  /*7420*/  LEA.HI.X.SX32 R107, R98, R3, 0x1, P6 ;  /* 0x00000003626b7211 */ /* 0x000fe200030f0eff */
[----:B------:R-:W0:Y:S01]  /*7430*/  LDC R124, c[0x0][0x3d8] ;  /* 0x0000f600ff7c7b82 */ /* 0x000e220000000800 */
[----:B-----5:R-:W-:Y:S01]  /*7440*/  LEA R136, P5, R97, R71, 0x1 ;  /* 0x0000004761887211 */ /* 0x020fe200078a08ff */
[----:B------:R-:W-:-:S06]  /*7450*/  IMAD R85, R85, 0x8, R77 ;  /* 0x0000000855557824 */ /* 0x000fcc00078e024d */
[----:B------:R-:W5:Y:S01]  /*7460*/  LDC R125, c[0x0][0x3d8] ;  /* 0x0000f600ff7d7b82 */ /* 0x000f620000000800 */
[----:B------:R-:W-:Y:S01]  /*7470*/  LEA.HI.X.SX32 R137, R97, R3, 0x1, P5 ;  /* 0x0000000361897211 */ /* 0x000fe200028f0eff */
[----:B------:R-:W-:Y:S01]  /*7480*/  STL.64 [R1+0x348], R140 ;  /* 0x0003488c01007387 */ /* 0x000fe20000100a00 */
[----:B------:R-:W-:-:S03]  /*7490*/  IMAD R74, R74, 0x8, R85 ;  /* 0x000000084a4a7824 */ /* 0x000fc600078e0255 */
[----:B------:R1:W-:Y:S02]  /*74a0*/  STL.64 [R1+0x328], R138 ;  /* 0x0003288a01007387 */ /* 0x0003e40000100a00 */
[----:B------:R-:W0:Y:S02]  /*74b0*/  LDC R126, c[0x0][0x3d8] ;  /* 0x0000f600ff7e7b82 */ /* 0x000e240000000800 */
[----:B------:R-:W-:Y:S04]  /*74c0*/  STL.64 [R1+0x338], R136 ;  /* 0x0003388801007387 */ /* 0x000fe80000100a00 */
[----:B------:R1:W-:Y:S02]  /*74d0*/  STL.64 [R1+0x330], R106 ;  /* 0x0003306a01007387 */ /* 0x0003e40000100a00 */
[----:B------:R-:W0:Y:S01]  /*74e0*/  LDC R127, c[0x0][0x3d8] ;  /* 0x0000f600ff7f7b82 */ /* 0x000e220000000800 */
[----:B-1----:R-:W-:-:S02]  /*74f0*/  LEA R138, P3, R90, R71, 0x1 ;  /* 0x000000475a8a7211 */ /* 0x002fc400078608ff */
[----:B------:R-:W-:Y:S02]  /*7500*/  LEA R84, R96, R74, 0x3 ;  /* 0x0000004a60547211 */ /* 0x000fe400078e18ff */
[----:B------:R-:W-:-:S03]  /*7510*/  LEA.HI.X.SX32 R139, R90, R3, 0x1, P3 ;  /* 0x000000035a8b7211 */ /* 0x000fc600018f0eff */
[----:B------:R-:W1:Y:S01]  /*7520*/  LDC R128, c[0x0][0x3d8] ;  /* 0x0000f600ff807b82 */ /* 0x000e620000000800 */
[CC--:B------:R-:W-:Y:S02]  /*7530*/  LEA R106, P6, R92.reuse, R71.reuse, 0x1 ;  /* 0x000000475c6a7211 */ /* 0x0c0fe400078c08ff */
[C---:B------:R-:W-:Y:S02]  /*7540*/  LEA R136, P5, R91.reuse, R71, 0x1 ;  /* 0x000000475b887211 */ /* 0x040fe400078a08ff */
[-C--:B------:R-:W-:Y:S01]  /*7550*/  LEA.HI.X.SX32 R107, R92, R3.reuse, 0x1, P6 ;  /* 0x000000035c6b7211 */ /* 0x080fe200030f0eff */
[----:B------:R-:W-:Y:S01]  /*7560*/  STL.64 [R1+0x320], R138 ;  /* 0x0003208a01007387 */ /* 0x000fe20000100a00 */
[----:B------:R-:W-:Y:S01]  /*7570*/  LEA.HI.X.SX32 R137, R91, R3, 0x1, P5 ;  /* 0x000000035b897211 */ /* 0x000fe200028f0eff */
[----:B------:R-:W-:Y:S01]  /*7580*/  IMAD R80, R80, 0x10, R84 ;  /* 0x0000001050507824 */ /* 0x000fe200078e0254 */
[----:B------:R-:W0:Y:S01]  /*7590*/  LDC R129, c[0x0][0x3d8] ;  /* 0x0000f600ff817b82 */ /* 0x000e220000000800 */
[----:B------:R5:W-:Y:S01]  /*75a0*/  STL.64 [R1+0x310], R106 ;  /* 0x0003106a01007387 */ /* 0x000be20000100a00 */
[----:B------:R-:W-:Y:S01]  /*75b0*/  LEA R90, P6, R88, R71, 0x1 ;  /* 0x00000047585a7211 */ /* 0x000fe200078c08ff */
[----:B------:R-:W-:-:S03]  /*75c0*/  IMAD R79, R79, 0x8, R80 ;  /* 0x000000084f4f7824 */ /* 0x000fc600078e0250 */
[----:B------:R-:W-:Y:S02]  /*75d0*/  LEA.HI.X.SX32 R91, R88, R3, 0x1, P6 ;  /* 0x00000003585b7211 */ /* 0x000fe400030f0eff */
[----:B------:R-:W0:Y:S01]  /*75e0*/  LDC R130, c[0x0][0x3d8] ;  /* 0x0000f600ff827b82 */ /* 0x000e220000000800 */
[----:B-----5:R-:W-:-:S07]  /*75f0*/  LEA R106, P5, R68, R71, 0x1 ;  /* 0x00000047446a7211 */ /* 0x020fce00078a08ff */
[----:B------:R-:W5:Y:S01]  /*7600*/  LDC R131, c[0x0][0x3d8] ;  /* 0x0000f600ff837b82 */ /* 0x000f620000000800 */
[----:B------:R-:W-:Y:S01]  /*7610*/  LEA.HI.X.SX32 R107, R68, R3, 0x1, P5 ;  /* 0x00000003446b7211 */ /* 0x000fe200028f0eff */
[----:B------:R-:W-:Y:S01]  /*7620*/  STL.64 [R1+0x318], R136 ;  /* 0x0003188801007387 */ /* 0x000fe20000100a00 */
[----:B------:R-:W-:Y:S01]  /*7630*/  IMAD R83, R83, 0x8, R79 ;  /* 0x0000000853537824 */ /* 0x000fe200078e024f */
[----:B------:R-:W-:Y:S02]  /*7640*/  LEA R134, P4, R69, R71, 0x1 ;  /* 0x0000004745867211 */ /* 0x000fe400078808ff */
[----:B------:R3:W-:Y:S04]  /*7650*/  STL.64 [R1+0x308], R106 ;  /* 0x0003086a01007387 */ /* 0x0007e80000100a00 */
[----:B------:R1:W-:Y:S01]  /*7660*/  STL.64 [R1+0x300], R90 ;  /* 0x0003005a01007387 */ /* 0x0003e20000100a00 */
[----:B------:R-:W-:-:S02]  /*7670*/  LEA R68, R89, R83, 0x3 ;  /* 0x0000005359447211 */ /* 0x000fc400078e18ff */
[----:B------:R-:W-:Y:S02]  /*7680*/  LEA.HI.X.SX32 R135, R69, R3, 0x1, P4 ;  /* 0x0000000345877211 */ /* 0x000fe400020f0eff */
[CC--:B---3--:R-:W-:Y:S02]  /*7690*/  LEA R106, P5, R87.reuse, R71.reuse, 0x1 ;  /* 0x00000047576a7211 */ /* 0x0c8fe400078a08ff */
[C---:B-1----:R-:W-:Y:S02]  /*76a0*/  LEA R90, P6, R78.reuse, R71, 0x1 ;  /* 0x000000474e5a7211 */ /* 0x042fe400078c08ff */
[-C--:B------:R-:W-:Y:S02]  /*76b0*/  LEA.HI.X.SX32 R107, R87, R3.reuse, 0x1, P5 ;  /* 0x00000003576b7211 */ /* 0x080fe400028f0eff */
[----:B------:R-:W-:Y:S02]  /*76c0*/  LEA.HI.X.SX32 R91, R78, R3, 0x1, P6 ;  /* 0x000000034e5b7211 */ /* 0x000fe400030f0eff */
[----:B------:R-:W-:-:S02]  /*76d0*/  LEA R92, P4, R82, R71, 0x1 ;  /* 0x00000047525c7211 */ /* 0x000fc400078808ff */
[----:B------:R-:W-:Y:S01]  /*76e0*/  LEA R88, P6, R75, R71, 0x1 ;  /* 0x000000474b587211 */ /* 0x000fe200078c08ff */
[----:B------:R-:W-:Y:S01]  /*76f0*/  IMAD R69, R93, 0x8, R68 ;  /* 0x000000085d457824 */ /* 0x000fe200078e0244 */
[----:B------:R-:W-:Y:S01]  /*7700*/  STL.64 [R1+0x2e8], R134 ;  /* 0x0002e88601007387 */ /* 0x000fe20000100a00 */
[-C--:B------:R-:W-:Y:S02]  /*7710*/  LEA.HI.X.SX32 R93, R82, R3.reuse, 0x1, P4 ;  /* 0x00000003525d7211 */ /* 0x080fe400020f0eff */
[----:B------:R-:W-:Y:S01]  /*7720*/  LEA.HI.X.SX32 R89, R75, R3, 0x1, P6 ;  /* 0x000000034b597211 */ /* 0x000fe200030f0eff */
[----:B------:R-:W-:Y:S04]  /*7730*/  STL.64 [R1+0x2f8], R106 ;  /* 0x0002f86a01007387 */ /* 0x000fe80000100a00 */
[----:B------:R1:W-:Y:S04]  /*7740*/  STL.64 [R1+0x2f0], R90 ;  /* 0x0002f05a01007387 */ /* 0x0003e80000100a00 */
[----:B------:R-:W-:Y:S04]  /*7750*/  STL.64 [R1+0x2e0], R92 ;  /* 0x0002e05c01007387 */ /* 0x000fe80000100a00 */
[----:B------:R3:W-:Y:S01]  /*7760*/  STL.64 [R1+0x2d0], R88 ;  /* 0x0002d05801007387 */ /* 0x0007e20000100a00 */
[----:B-1----:R-:W-:-:S04]  /*7770*/  LEA R90, P5, R86, R71, 0x1 ;  /* 0x00000047565a7211 */ /* 0x002fc800078a08ff */
[----:B------:R-:W-:Y:S02]  /*7780*/  LEA.HI.X.SX32 R91, R86, R3, 0x1, P5 ;  /* 0x00000003565b7211 */ /* 0x000fe400028f0eff */
[-C--:B------:R-:W-:Y:S02]  /*7790*/  LEA R86, P6, R85, R71.reuse, 0x1 ;  /* 0x0000004755567211 */ /* 0x080fe400078c08ff */
[----:B---3--:R-:W-:Y:S02]  /*77a0*/  LEA R88, P5, R77, R71, 0x1 ;  /* 0x000000474d587211 */ /* 0x008fe400078a08ff */
[-C--:B------:R-:W-:Y:S02]  /*77b0*/  LEA.HI.X.SX32 R87, R85, R3.reuse, 0x1, P6 ;  /* 0x0000000355577211 */ /* 0x080fe400030f0eff */
[----:B------:R-:W-:Y:S01]  /*77c0*/  LEA.HI.X.SX32 R89, R77, R3, 0x1, P5 ;  /* 0x000000034d597211 */ /* 0x000fe200028f0eff */
[----:B------:R-:W-:Y:S01]  /*77d0*/  STL.64 [R1+0x2d8], R90 ;  /* 0x0002d85a01007387 */ /* 0x000fe20000100a00 */
[----:B------:R-:W-:-:S03]  /*77e0*/  LEA R96, P3, R81, R71, 0x1 ;  /* 0x0000004751607211 */ /* 0x000fc600078608ff */
[----:B------:R1:W-:Y:S01]  /*77f0*/  STL.64 [R1+0x2c8], R88 ;  /* 0x0002c85801007387 */ /* 0x0003e20000100a00 */
[----:B------:R-:W-:-:S03]  /*7800*/  LEA.HI.X.SX32 R97, R81, R3, 0x1, P3 ;  /* 0x0000000351617211 */ /* 0x000fc600018f0eff */
[----:B------:R3:W-:Y:S01]  /*7810*/  STL.64 [R1+0x2c0], R86 ;  /* 0x0002c05601007387 */ /* 0x0007e20000100a00 */
[-C--:B-1----:R-:W-:Y:S02]  /*7820*/  LEA R88, P5, R74, R71.reuse, 0x1 ;  /* 0x000000474a587211 */ /* 0x082fe400078a08ff */
[----:B---3--:R-:W-:Y:S02]  /*7830*/  LEA R86, P6, R84, R71, 0x1 ;  /* 0x0000004754567211 */ /* 0x008fe400078c08ff */
[-C--:B------:R-:W-:Y:S02]  /*7840*/  LEA.HI.X.SX32 R89, R74, R3.reuse, 0x1, P5 ;  /* 0x000000034a597211 */ /* 0x080fe400028f0eff */
[----:B------:R-:W-:Y:S01]  /*7850*/  LEA.HI.X.SX32 R87, R84, R3, 0x1, P6 ;  /* 0x0000000354577211 */ /* 0x000fe200030f0eff */
[----:B------:R-:W-:Y:S01]  /*7860*/  STL.64 [R1+0x2a8], R96 ;  /* 0x0002a86001007387 */ /* 0x000fe20000100a00 */
[----:B------:R-:W-:-:S03]  /*7870*/  LEA R92, P3, R80, R71, 0x1 ;  /* 0x00000047505c7211 */ /* 0x000fc600078608ff */
[----:B------:R-:W-:Y:S04]  /*7880*/  STL.64 [R1+0x2b8], R88 ;  /* 0x0002b85801007387 */ /* 0x000fe80000100a00 */
[----:B------:R1:W-:Y:S01]  /*7890*/  STL.64 [R1+0x2b0], R86 ;  /* 0x0002b05601007387 */ /* 0x0003e20000100a00 */
[----:B------:R-:W-:Y:S01]  /*78a0*/  LEA.HI.X.SX32 R93, R80, R3, 0x1, P3 ;  /* 0x00000003505d7211 */ /* 0x000fe200018f0eff */
[----:B0-----:R-:W-:Y:S01]  /*78b0*/  IMAD R78, R94, 0x8, R69 ;  /* 0x000000085e4e7824 */ /* 0x001fe200078e0245 */
[-C--:B-1----:R-:W-:Y:S02]  /*78c0*/  LEA R86, P6, R83, R71.reuse, 0x1 ;  /* 0x0000004753567211 */ /* 0x082fe400078c08ff */
[----:B------:R-:W-:Y:S02]  /*78d0*/  LEA R88, P5, R79, R71, 0x1 ;  /* 0x000000474f587211 */ /* 0x000fe400078a08ff */
[-C--:B------:R-:W-:Y:S01]  /*78e0*/  LEA.HI.X.SX32 R87, R83, R3.reuse, 0x1, P6 ;  /* 0x0000000353577211 */ /* 0x080fe200030f0eff */
[----:B------:R-:W-:Y:S01]  /*78f0*/  STL.64 [R1+0x2a0], R92 ;  /* 0x0002a05c01007387 */ /* 0x000fe20000100a00 */
[----:B------:R-:W-:-:S03]  /*7900*/  LEA.HI.X.SX32 R89, R79, R3, 0x1, P5 ;  /* 0x000000034f597211 */ /* 0x000fc600028f0eff */
[----:B------:R0:W-:Y:S01]  /*7910*/  STL.64 [R1+0x290], R86 ;  /* 0x0002905601007387 */ /* 0x0001e20000100a00 */
[----:B------:R-:W-:Y:S01]  /*7920*/  IMAD R82, R95, 0x8, R78 ;  /* 0x000000085f527824 */ /* 0x000fe200078e024e */
[-C--:B------:R-:W-:Y:S02]  /*7930*/  LEA R84, P6, R69, R71.reuse, 0x1 ;  /* 0x0000004745547211 */ /* 0x080fe400078c08ff */
[----:B------:R-:W-:Y:S01]  /*7940*/  STL.64 [R1+0x298], R88 ;  /* 0x0002985801007387 */ /* 0x000fe20000100a00 */
[----:B0-----:R-:W-:-:S04]  /*7950*/  LEA R86, P5, R68, R71, 0x1 ;  /* 0x0000004744567211 */ /* 0x001fc800078a08ff */
[----:B------:R-:W-:Y:S02]  /*7960*/  LEA.HI.X.SX32 R87, R68, R3, 0x1, P5 ;  /* 0x0000000344577211 */ /* 0x000fe400028f0eff */
[----:B------:R-:W-:Y:S02]  /*7970*/  LEA R75, R99, R82, 0x4 ;  /* 0x00000052634b7211 */ /* 0x000fe400078e20ff */
[----:B------:R-:W-:Y:S01]  /*7980*/  LEA R90, P4, R73, R71, 0x1 ;  /* 0x00000047495a7211 */ /* 0x000fe200078808ff */
[----:B------:R0:W-:Y:S01]  /*7990*/  STL.64 [R1+0x288], R86 ;  /* 0x0002885601007387 */ /* 0x0001e20000100a00 */
[-C--:B------:R-:W-:Y:S01]  /*79a0*/  LEA.HI.X.SX32 R85, R69, R3.reuse, 0x1, P6 ;  /* 0x0000000345557211 */ /* 0x080fe200030f0eff */
[----:B------:R-:W-:Y:S01]  /*79b0*/  IMAD R77, R100, 0x8, R75 ;  /* 0x00000008644d7824 */ /* 0x000fe200078e024b */
[----:B------:R-:W-:-:S03]  /*79c0*/  LEA.HI.X.SX32 R91, R73, R3, 0x1, P4 ;  /* 0x00000003495b7211 */ /* 0x000fc600020f0eff */
[----:B------:R1:W-:Y:S01]  /*79d0*/  STL.64 [R1+0x280], R84 ;  /* 0x0002805401007387 */ /* 0x0003e20000100a00 */
[----:B0-----:R-:W-:Y:S01]  /*79e0*/  LEA R86, P5, R78, R71, 0x1 ;  /* 0x000000474e567211 */ /* 0x001fe200078a08ff */
[----:B------:R-:W-:-:S03]  /*79f0*/  IMAD R81, R103, 0x8, R77 ;  /* 0x0000000867517824 */ /* 0x000fc600078e024d */
[----:B------:R-:W-:Y:S02]  /*7a00*/  LEA.HI.X.SX32 R87, R78, R3, 0x1, P5 ;  /* 0x000000034e577211 */ /* 0x000fe400028f0eff */
[----:B-1----:R-:W-:Y:S01]  /*7a10*/  LEA R84, P6, R82, R71, 0x1 ;  /* 0x0000004752547211 */ /* 0x002fe200078c08ff */
[----:B------:R0:W-:Y:S01]  /*7a20*/  STL.64 [R1+0x268], R90 ;  /* 0x0002685a01007387 */ /* 0x0001e20000100a00 */
[----:B------:R-:W-:Y:S02]  /*7a30*/  IMAD R74, R104, 0x8, R81 ;  /* 0x00000008684a7824 */ /* 0x000fe400078e0251 */
[----:B------:R-:W-:Y:S01]  /*7a40*/  LEA.HI.X.SX32 R85, R82, R3, 0x1, P6 ;  /* 0x0000000352557211 */ /* 0x000fe200030f0eff */
[----:B------:R1:W-:Y:S02]  /*7a50*/  STL.64 [R1+0x278], R86 ;  /* 0x0002785601007387 */ /* 0x0003e40000100a00 */
[----:B------:R-:W-:Y:S02]  /*7a60*/  LEA R80, R105, R74, 0x3 ;  /* 0x0000004a69507211 */ /* 0x000fe400078e18ff */
[----:B0-----:R-:W-:-:S02]  /*7a70*/  LEA R90, P4, R75, R71, 0x1 ;  /* 0x000000474b5a7211 */ /* 0x001fc400078808ff */
[----:B-1----:R-:W-:Y:S02]  /*7a80*/  LEA R86, P5, R77, R71, 0x1 ;  /* 0x000000474d567211 */ /* 0x002fe400078a08ff */
[-C--:B------:R-:W-:Y:S01]  /*7a90*/  LEA.HI.X.SX32 R91, R75, R3.reuse, 0x1, P4 ;  /* 0x000000034b5b7211 */ /* 0x080fe200020f0eff */
[----:B------:R0:W-:Y:S01]  /*7aa0*/  STL.64 [R1+0x270], R84 ;  /* 0x0002705401007387 */ /* 0x0001e20000100a00 */
[----:B------:R-:W-:Y:S01]  /*7ab0*/  LEA.HI.X.SX32 R87, R77, R3, 0x1, P5 ;  /* 0x000000034d577211 */ /* 0x000fe200028f0eff */
[----:B------:R-:W-:Y:S02]  /*7ac0*/  IMAD R79, R109, 0x8, R80 ;  /* 0x000000086d4f7824 */ /* 0x000fe400078e0250 */
[----:B------:R-:W-:Y:S04]  /*7ad0*/  STL.64 [R1+0x260], R90 ;  /* 0x0002605a01007387 */ /* 0x000fe80000100a00 */
[----:B------:R1:W-:Y:S01]  /*7ae0*/  STL.64 [R1+0x258], R86 ;  /* 0x0002585601007387 */ /* 0x0003e20000100a00 */
[----:B0-----:R-:W-:-:S04]  /*7af0*/  LEA R84, P6, R81, R71, 0x1 ;  /* 0x0000004751547211 */ /* 0x001fc800078c08ff */
[----:B------:R-:W-:Y:S02]  /*7b00*/  LEA.HI.X.SX32 R85, R81, R3, 0x1, P6 ;  /* 0x0000000351557211 */ /* 0x000fe400030f0eff */
[-C--:B------:R-:W-:Y:S02]  /*7b10*/  LEA R82, P6, R80, R71.reuse, 0x1 ;  /* 0x0000004750527211 */ /* 0x080fe400078c08ff */
[----:B-1----:R-:W-:Y:S01]  /*7b20*/  LEA R86, P5, R74, R71, 0x1 ;  /* 0x000000474a567211 */ /* 0x002fe200078a08ff */
[----:B------:R-:W-:Y:S01]  /*7b30*/  IMAD R68, R110, 0x8, R79 ;  /* 0x000000086e447824 */ /* 0x000fe200078e024f */
[-C--:B------:R-:W-:Y:S02]  /*7b40*/  LEA.HI.X.SX32 R83, R80, R3.reuse, 0x1, P6 ;  /* 0x0000000350537211 */ /* 0x080fe400030f0eff */
[----:B------:R-:W-:Y:S01]  /*7b50*/  LEA.HI.X.SX32 R87, R74, R3, 0x1, P5 ;  /* 0x000000034a577211 */ /* 0x000fe200028f0eff */
[----:B------:R-:W-:Y:S01]  /*7b60*/  IMAD R69, R111, 0x10, R68 ;  /* 0x000000106f457824 */ /* 0x000fe200078e0244 */
[----:B------:R-:W-:Y:S01]  /*7b70*/  STL.64 [R1+0x250], R84 ;  /* 0x0002505401007387 */ /* 0x000fe20000100a00 */
[----:B------:R-:W-:-:S03]  /*7b80*/  LEA R88, P3, R76, R71, 0x1 ;  /* 0x000000474c587211 */ /* 0x000fc600078608ff */
[----:B------:R0:W-:Y:S01]  /*7b90*/  STL.64 [R1+0x248], R86 ;  /* 0x0002485601007387 */ /* 0x0001e20000100a00 */
[----:B------:R-:W-:-:S03]  /*7ba0*/  LEA R78, R112, R69, 0x3 ;  /* 0x00000045704e7211 */ /* 0x000fc600078e18ff */
[----:B------:R1:W-:Y:S01]  /*7bb0*/  STL.64 [R1+0x240], R82 ;  /* 0x0002405201007387 */ /* 0x0003e20000100a00 */
[----:B------:R-:W-:Y:S02]  /*7bc0*/  LEA.HI.X.SX32 R89, R76, R3, 0x1, P3 ;  /* 0x000000034c597211 */ /* 0x000fe400018f0eff */
[CC--:B0-----:R-:W-:Y:S02]  /*7bd0*/  LEA R86, P5, R79.reuse, R71.reuse, 0x1 ;  /* 0x000000474f567211 */ /* 0x0c1fe400078a08ff */
[C---:B-1----:R-:W-:Y:S02]  /*7be0*/  LEA R82, P6, R68.reuse, R71, 0x1 ;  /* 0x0000004744527211 */ /* 0x042fe400078c08ff */
[-C--:B------:R-:W-:Y:S02]  /*7bf0*/  LEA.HI.X.SX32 R87, R79, R3.reuse, 0x1, P5 ;  /* 0x000000034f577211 */ /* 0x080fe400028f0eff */
[----:B------:R-:W-:Y:S01]  /*7c00*/  LEA.HI.X.SX32 R83, R68, R3, 0x1, P6 ;  /* 0x0000000344537211 */ /* 0x000fe200030f0eff */
[----:B------:R-:W-:Y:S01]  /*7c10*/  IMAD R73, R113, 0x8, R78 ;  /* 0x0000000871497824 */ /* 0x000fe200078e024e */
[----:B------:R-:W-:Y:S04]  /*7c20*/  STL.64 [R1+0x228], R88 ;  /* 0x0002285801007387 */ /* 0x000fe80000100a00 */
[----:B------:R0:W-:Y:S01]  /*7c30*/  STL.64 [R1+0x238], R86 ;  /* 0x0002385601007387 */ /* 0x0001e20000100a00 */
[----:B--2---:R-:W-:-:S03]  /*7c40*/  IMAD R75, R114, 0x8, R73 ;  /* 0x00000008724b7824 */ /* 0x004fc600078e0249 */
[----:B------:R1:W-:Y:S01]  /*7c50*/  STL.64 [R1+0x230], R82 ;  /* 0x0002305201007387 */ /* 0x0003e20000100a00 */
[----:B------:R-:W-:Y:S01]  /*7c60*/  IMAD R77, R115, 0x8, R75 ;  /* 0x00000008734d7824 */ /* 0x000fe200078e024b */
[CC--:B0-----:R-:W-:Y:S02]  /*7c70*/  LEA R86, P3, R69.reuse, R71.reuse, 0x1 ;  /* 0x0000004745567211 */ /* 0x0c1fe400078608ff */
[C---:B-1----:R-:W-:Y:S02]  /*7c80*/  LEA R82, P5, R78.reuse, R71, 0x1 ;  /* 0x000000474e527211 */ /* 0x042fe400078a08ff */
[-C--:B------:R-:W-:Y:S02]  /*7c90*/  LEA.HI.X.SX32 R87, R69, R3.reuse, 0x1, P3 ;  /* 0x0000000345577211 */ /* 0x080fe400018f0eff */
[----:B------:R-:W-:Y:S02]  /*7ca0*/  LEA.HI.X.SX32 R83, R78, R3, 0x1, P5 ;  /* 0x000000034e537211 */ /* 0x000fe400028f0eff */
[----:B------:R-:W-:Y:S01]  /*7cb0*/  LEA R80, P6, R73, R71, 0x1 ;  /* 0x0000004749507211 */ /* 0x000fe200078c08ff */
[----:B------:R-:W-:Y:S01]  /*7cc0*/  STL.64 [R1+0x220], R86 ;  /* 0x0002205601007387 */ /* 0x000fe20000100a00 */
[----:B------:R-:W-:-:S02]  /*7cd0*/  LEA R74, R116, R77, 0x3 ;  /* 0x0000004d744a7211 */ /* 0x000fc400078e18ff */
[----:B------:R-:W-:Y:S01]  /*7ce0*/  LEA.HI.X.SX32 R81, R73, R3, 0x1, P6 ;  /* 0x0000000349517211 */ /* 0x000fe200030f0eff */
[----:B------:R0:W-:Y:S01]  /*7cf0*/  STL.64 [R1+0x218], R82 ;  /* 0x0002185201007387 */ /* 0x0001e20000100a00 */
[----:B------:R-:W-:Y:S01]  /*7d00*/  LEA R78, P6, R77, R71, 0x1 ;  /* 0x000000474d4e7211 */ /* 0x000fe200078c08ff */
[----:B------:R-:W-:-:S03]  /*7d10*/  IMAD R76, R117, 0x8, R74 ;  /* 0x00000008754c7824 */ /* 0x000fc600078e024a */
[----:B------:R-:W-:Y:S02]  /*7d20*/  LEA.HI.X.SX32 R79, R77, R3, 0x1, P6 ;  /* 0x000000034d4f7211 */ /* 0x000fe400030f0eff */
[----:B0-----:R-:W-:-:S04]  /*7d30*/  LEA R82, P5, R75, R71, 0x1 ;  /* 0x000000474b527211 */ /* 0x001fc800078a08ff */
[----:B------:R-:W-:Y:S01]  /*7d40*/  LEA.HI.X.SX32 R83, R75, R3, 0x1, P5 ;  /* 0x000000034b537211 */ /* 0x000fe200028f0eff */
[----:B------:R-:W-:Y:S01]  /*7d50*/  STL.64 [R1+0x210], R80 ;  /* 0x0002105001007387 */ /* 0x000fe20000100a00 */
[----:B------:R-:W-:Y:S01]  /*7d60*/  LEA R84, P4, R72, R71, 0x1 ;  /* 0x0000004748547211 */ /* 0x000fe200078808ff */
[----:B------:R-:W-:Y:S02]  /*7d70*/  IMAD R68, R118, 0x10, R76 ;  /* 0x0000001076447824 */ /* 0x000fe400078e024c */
[----:B------:R0:W-:Y:S01]  /*7d80*/  STL.64 [R1+0x208], R82 ;  /* 0x0002085201007387 */ /* 0x0001e20000100a00 */
[----:B------:R-:W-:-:S03]  /*7d90*/  LEA.HI.X.SX32 R85, R72, R3, 0x1, P4 ;  /* 0x0000000348557211 */ /* 0x000fc600020f0eff */
[----:B------:R1:W-:Y:S01]  /*7da0*/  STL.64 [R1+0x200], R78 ;  /* 0x0002004e01007387 */ /* 0x0003e20000100a00 */
[----:B------:R-:W-:Y:S01]  /*7db0*/  IMAD R69, R119, 0x8, R68 ;  /* 0x0000000877457824 */ /* 0x000fe200078e0244 */
[-C--:B0-----:R-:W-:Y:S02]  /*7dc0*/  LEA R82, P5, R74, R71.reuse, 0x1 ;  /* 0x000000474a527211 */ /* 0x081fe400078a08ff */
[----:B-1----:R-:W-:Y:S02]  /*7dd0*/  LEA R78, P6, R76, R71, 0x1 ;  /* 0x000000474c4e7211 */ /* 0x002fe400078c08ff */
[-C--:B------:R-:W-:Y:S02]  /*7de0*/  LEA.HI.X.SX32 R83, R74, R3.reuse, 0x1, P5 ;  /* 0x000000034a537211 */ /* 0x080fe400028f0eff */
[----:B------:R-:W-:Y:S01]  /*7df0*/  LEA.HI.X.SX32 R79, R76, R3, 0x1, P6 ;  /* 0x000000034c4f7211 */ /* 0x000fe200030f0eff */
[----:B------:R0:W-:Y:S01]  /*7e00*/  STL.64 [R1+0x1e8], R84 ;  /* 0x0001e85401007387 */ /* 0x0001e20000100a00 */
[----:B------:R-:W-:-:S03]  /*7e10*/  LEA R73, R120, R69, 0x3 ;  /* 0x0000004578497211 */ /* 0x000fc600078e18ff */
[----:B------:R-:W-:Y:S04]  /*7e20*/  STL.64 [R1+0x1f8], R82 ;  /* 0x0001f85201007387 */ /* 0x000fe80000100a00 */
[----:B------:R1:W-:Y:S01]  /*7e30*/  STL.64 [R1+0x1f0], R78 ;  /* 0x0001f04e01007387 */ /* 0x0003e20000100a00 */
[----:B------:R-:W-:Y:S01]  /*7e40*/  IMAD R75, R121, 0x8, R73 ;  /* 0x00000008794b7824 */ /* 0x000fe200078e0249 */
[----:B0-----:R-:W-:-:S03]  /*7e50*/  LEA R84, P5, R68, R71, 0x1 ;  /* 0x0000004744547211 */ /* 0x001fc600078a08ff */
[----:B------:R-:W-:Y:S01]  /*7e60*/  IMAD R72, R122, 0x8, R75 ;  /* 0x000000087a487824 */ /* 0x000fe200078e024b */
[----:B-1----:R-:W-:-:S04]  /*7e70*/  LEA R78, P6, R69, R71, 0x1 ;  /* 0x00000047454e7211 */ /* 0x002fc800078c08ff */
[----:B------:R-:W-:Y:S01]  /*7e80*/  LEA.HI.X.SX32 R79, R69, R3, 0x1, P6 ;  /* 0x00000003454f7211 */ /* 0x000fe200030f0eff */
[----:B------:R-:W-:Y:S01]  /*7e90*/  IMAD R74, R123, 0x8, R72 ;  /* 0x000000087b4a7824 */ /* 0x000fe200078e0248 */
[----:B------:R-:W-:Y:S02]  /*7ea0*/  LEA R80, P3, R70, R71, 0x1 ;  /* 0x0000004746507211 */ /* 0x000fe400078608ff */
[----:B------:R-:W-:Y:S01]  /*7eb0*/  LEA.HI.X.SX32 R85, R68, R3, 0x1, P5 ;  /* 0x0000000344557211 */ /* 0x000fe200028f0eff */
[----:B------:R0:W-:Y:S01]  /*7ec0*/  STL.64 [R1+0x1d8], R78 ;  /* 0x0001d84e01007387 */ /* 0x0001e20000100a00 */
[----:B------:R-:W-:Y:S02]  /*7ed0*/  LEA R76, P6, R75, R71, 0x1 ;  /* 0x000000474b4c7211 */ /* 0x000fe400078c08ff */
[----:B------:R-:W-:Y:S02]  /*7ee0*/  LEA.HI.X.SX32 R81, R70, R3, 0x1, P3 ;  /* 0x0000000346517211 */ /* 0x000fe400018f0eff */
[----:B------:R-:W-:-:S02]  /*7ef0*/  LEA R68, R124, R74, 0x3 ;  /* 0x0000004a7c447211 */ /* 0x000fc400078e18ff */
[----:B------:R-:W-:Y:S02]  /*7f00*/  LEA.HI.X.SX32 R77, R75, R3, 0x1, P6 ;  /* 0x000000034b4d7211 */ /* 0x000fe400030f0eff */
[C---:B0-----:R-:W-:Y:S01]  /*7f10*/  LEA R78, P5, R73.reuse, R71, 0x1 ;  /* 0x00000047494e7211 */ /* 0x041fe200078a08ff */
[----:B------:R-:W-:Y:S03]  /*7f20*/  STL.64 [R1+0x1e0], R84 ;  /* 0x0001e05401007387 */ /* 0x000fe60000100a00 */
[----:B------:R-:W-:Y:S01]  /*7f30*/  LEA.HI.X.SX32 R79, R73, R3, 0x1, P5 ;  /* 0x00000003494f7211 */ /* 0x000fe200028f0eff */
[----:B------:R-:W-:Y:S01]  /*7f40*/  STL.64 [R1+0x1a8], R80 ;  /* 0x0001a85001007387 */ /* 0x000fe20000100a00 */
[----:B------:R-:W-:-:S03]  /*7f50*/  IMAD R69, R125, 0x10, R68 ;  /* 0x000000107d457824 */ /* 0x000fc600078e0244 */
[----:B------:R0:W-:Y:S04]  /*7f60*/  STL.64 [R1+0x1d0], R78 ;  /* 0x0001d04e01007387 */ /* 0x0001e80000100a00 */
[----:B------:R1:W-:Y:S01]  /*7f70*/  STL.64 [R1+0x1c8], R76 ;  /* 0x0001c84c01007387 */ /* 0x0003e20000100a00 */
[----:B------:R-:W-:Y:S01]  /*7f80*/  IMAD R70, R126, 0x8, R69 ;  /* 0x000000087e467824 */ /* 0x000fe200078e0245 */
[-C--:B0-----:R-:W-:Y:S02]  /*7f90*/  LEA R78, P3, R72, R71.reuse, 0x1 ;  /* 0x00000047484e7211 */ /* 0x081fe400078608ff */
[----:B-1----:R-:W-:Y:S02]  /*7fa0*/  LEA R76, P5, R74, R71, 0x1 ;  /* 0x000000474a4c7211 */ /* 0x002fe400078a08ff */
[----:B------:R-:W-:-:S02]  /*7fb0*/  LEA.HI.X.SX32 R79, R72, R3, 0x1, P3 ;  /* 0x00000003484f7211 */ /* 0x000fc400018f0eff */
[----:B------:R-:W-:Y:S01]  /*7fc0*/  LEA.HI.X.SX32 R77, R74, R3, 0x1, P5 ;  /* 0x000000034a4d7211 */ /* 0x000fe200028f0eff */
[----:B------:R-:W-:Y:S02]  /*7fd0*/  IMAD R73, R127, 0x8, R70 ;  /* 0x000000087f497824 */ /* 0x000fe400078e0246 */
[----:B------:R0:W-:Y:S04]  /*7fe0*/  STL.64 [R1+0x1c0], R78 ;  /* 0x0001c04e01007387 */ /* 0x0001e80000100a00 */
[----:B------:R1:W-:Y:S01]  /*7ff0*/  STL.64 [R1+0x1b8], R76 ;  /* 0x0001b84c01007387 */ /* 0x0003e20000100a00 */
[----:B------:R-:W-:Y:S02]  /*8000*/  LEA R72, R128, R73, 0x3 ;  /* 0x0000004980487211 */ /* 0x000fe400078e18ff */
[----:B0-----:R-:W-:-:S02]  /*8010*/  LEA R78, P3, R68, R71, 0x1 ;  /* 0x00000047444e7211 */ /* 0x001fc400078608ff */
[C---:B-1----:R-:W-:Y:S02]  /*8020*/  LEA R76, P5, R69.reuse, R71, 0x1 ;  /* 0x00000047454c7211 */ /* 0x042fe400078a08ff */
[-C--:B------:R-:W-:Y:S02]  /*8030*/  LEA.HI.X.SX32 R79, R68, R3.reuse, 0x1, P3 ;  /* 0x00000003444f7211 */ /* 0x080fe400018f0eff */
[----:B------:R-:W-:Y:S01]  /*8040*/  LEA.HI.X.SX32 R77, R69, R3, 0x1, P5 ;  /* 0x00000003454d7211 */ /* 0x000fe200028f0eff */
[----:B------:R-:W-:Y:S01]  /*8050*/  IMAD R68, R129, 0x8, R72 ;  /* 0x0000000881447824 */ /* 0x000fe200078e0248 */
[----:B------:R-:W-:Y:S01]  /*8060*/  LEA R80, P3, R70, R71, 0x1 ;  /* 0x0000004746507211 */ /* 0x000fe200078608ff */
[----:B------:R0:W-:Y:S02]  /*8070*/  STL.64 [R1+0x1b0], R78 ;  /* 0x0001b04e01007387 */ /* 0x0001e40000100a00 */
[----:B------:R-:W-:Y:S02]  /*8080*/  IMAD R69, R130, 0x8, R68 ;  /* 0x0000000882457824 */ /* 0x000fe400078e0244 */
[----:B------:R1:W-:Y:S01]  /*8090*/  STL.64 [R1+0x1a0], R76 ;  /* 0x0001a04c01007387 */ /* 0x0003e20000100a00 */
[----:B------:R-:W-:Y:S01]  /*80a0*/  LEA.HI.X.SX32 R81, R70, R3, 0x1, P3 ;  /* 0x0000000346517211 */ /* 0x000fe200018f0eff */
[----:B------:R-:W-:-:S04]  /*80b0*/  @!UP0 UIADD3 UR4, UPT, UPT, -UR12, 0x100000, URZ ;  /* 0x001000000c048890 */ /* 0x000fc8000fffe1ff */
[----:B------:R-:W-:Y:S02]  /*80c0*/  @!UP0 USHF.L.U32 UR5, UR4, 0xb, URZ ;  /* 0x0000000b04058899 */ /* 0x000fe400080006ff */
[----:B------:R-:W-:Y:S01]  /*80d0*/  @!UP0 USHF.L.U32 UR4, UR4, 0x1, URZ ;  /* 0x0000000104048899 */ /* 0x000fe200080006ff */
[CC--:B0-----:R-:W-:Y:S02]  /*80e0*/  LEA R78, P5, R73.reuse, R71.reuse, 0x1 ;  /* 0x00000047494e7211 */ /* 0x0c1fe400078a08ff */
[C---:B-1----:R-:W-:Y:S02]  /*80f0*/  LEA R76, P6, R72.reuse, R71, 0x1 ;  /* 0x00000047484c7211 */ /* 0x042fe400078c08ff */
[-C--:B------:R-:W-:Y:S01]  /*8100*/  LEA.HI.X.SX32 R79, R73, R3.reuse, 0x1, P5 ;  /* 0x00000003494f7211 */ /* 0x080fe200028f0eff */
[----:B-----5:R-:W-:Y:S01]  /*8110*/  IMAD R70, R131, 0x8, R69 ;  /* 0x0000000883467824 */ /* 0x020fe200078e0245 */
[----:B------:R-:W-:Y:S01]  /*8120*/  LEA.HI.X.SX32 R77, R72, R3, 0x1, P6 ;  /* 0x00000003484d7211 */ /* 0x000fe200030f0eff */
[----:B------:R0:W-:Y:S01]  /*8130*/  STL.64 [R1+0x198], R80 ;  /* 0x0001985001007387 */ /* 0x0001e20000100a00 */
[----:B------:R-:W-:Y:S01]  /*8140*/  LEA R82, P4, R23, R71, 0x1 ;  /* 0x0000004717527211 */ /* 0x000fe200078808ff */
[----:B------:R-:W-:-:S02]  /*8150*/  VOTEU.ALL UP1, P1 ;  /* 0x0000000000ff7886 */ /* 0x000fc40000820000 */
[----:B------:R1:W-:Y:S01]  /*8160*/  STL.64 [R1+0x190], R78 ;  /* 0x0001904e01007387 */ /* 0x0003e20000100a00 */
[----:B------:R-:W-:Y:S02]  /*8170*/  LEA.HI.X.SX32 R83, R23, R3, 0x1, P4 ;  /* 0x0000000317537211 */ /* 0x000fe400020f0eff */
[----:B------:R-:W-:Y:S01]  /*8180*/  LOP3.LUT R75, R197, 0x10, RZ, 0x3c, !PT ;  /* 0x00000010c54b7812 */ /* 0x000fe200078e3cff */
[----:B------:R2:W-:Y:S01]  /*8190*/  STL.64 [R1+0x188], R76 ;  /* 0x0001884c01007387 */ /* 0x0005e20000100a00 */
[----:B------:R3:W5:Y:S01]  /*81a0*/  @!UP1 SYNCS.EXCH.64 URZ, [UR9+0x1c008], UR4 ;  /* 0x01c0080409ff95b2 */ /* 0x0007620008000100 */
[CC--:B0-----:R-:W-:Y:S02]  /*81b0*/  LEA R80, P3, R68.reuse, R71.reuse, 0x1 ;  /* 0x0000004744507211 */ /* 0x0c1fe400078608ff */
[----:B-1----:R-:W-:Y:S02]  /*81c0*/  LEA R78, P5, R69, R71, 0x1 ;  /* 0x00000047454e7211 */ /* 0x002fe400078a08ff */
[----:B------:R-:W-:-:S02]  /*81d0*/  LEA.HI.X.SX32 R81, R68, R3, 0x1, P3 ;  /* 0x0000000344517211 */ /* 0x000fc400018f0eff */
[C---:B--2---:R-:W-:Y:S02]  /*81e0*/  LEA R76, P6, R70.reuse, R71, 0x1 ;  /* 0x00000047464c7211 */ /* 0x044fe400078c08ff */
[-C--:B------:R-:W-:Y:S02]  /*81f0*/  LEA.HI.X.SX32 R79, R69, R3.reuse, 0x1, P5 ;  /* 0x00000003454f7211 */ /* 0x080fe400028f0eff */
[----:B------:R-:W-:Y:S01]  /*8200*/  LEA.HI.X.SX32 R77, R70, R3, 0x1, P6 ;  /* 0x00000003464d7211 */ /* 0x000fe200030f0eff */
[----:B------:R-:W-:Y:S04]  /*8210*/  STL.64 [R1+0x168], R82 ;  /* 0x0001685201007387 */ /* 0x000fe80000100a00 */
        /* <DEDUP_REMOVED lines=8> */
[----:B------:R-:W-:Y:S04]  /*82a0*/  STL.64 [R1+0x180], R80 ;  /* 0x0001805001007387 */ /* 0x000fe80000100a00 */
[----:B------:R-:W-:Y:S04]  /*82b0*/  STS.U16 [R75+UR9+0x10080], R32 ;  /* 0x010080204b007988 */ /* 0x000fe80008000409 */
[----:B------:R-:W-:Y:S04]  /*82c0*/  STL.64 [R1+0x178], R78 ;  /* 0x0001784e01007387 */ /* 0x000fe80000100a00 */
[----:B------:R-:W-:Y:S04]  /*82d0*/  STS.U16 [R75+UR9+0x11080], R33 ;  /* 0x011080214b007988 */ /* 0x000fe80008000409 */
[----:B------:R0:W-:Y:S04]  /*82e0*/  STL.64 [R1+0x170], R76 ;  /* 0x0001704c01007387 */ /* 0x0001e80000100a00 */
[----:B------:R-:W-:Y:S04]  /*82f0*/  STS.U16 [R75+UR9+0x12080], R34 ;  /* 0x012080224b007988 */ /* 0x000fe80008000409 */
[----:B------:R-:W-:Y:S01]  /*8300*/  STS.U16 [R75+UR9+0x13080], R35 ;  /* 0x013080234b007988 */ /* 0x000fe20008000409 */
[----:B0-----:R-:W-:-:S03]  /*8310*/  LOP3.LUT R76, R197, 0x20, RZ, 0x3c, !PT ;  /* 0x00000020c54c7812 */ /* 0x001fc600078e3cff */
[----:B------:R-:W-:Y:S04]  /*8320*/  STS.U16 [R75+UR9+0x10480], R36 ;  /* 0x010480244b007988 */ /* 0x000fe80008000409 */
[----:B------:R-:W-:Y:S04]  /*8330*/  STS.U16 [R75+UR9+0x11480], R37 ;  /* 0x011480254b007988 */ /* 0x000fe80008000409 */
[----:B------:R-:W-:Y:S04]  /*8340*/  STS.U16 [R75+UR9+0x12480], R38 ;  /* 0x012480264b007988 */ /* 0x000fe80008000409 */
[----:B------:R0:W-:Y:S04]  /*8350*/  STS.U16 [R75+UR9+0x13480], R39 ;  /* 0x013480274b007988 */ /* 0x0001e80008000409 */
[----:B------:R-:W-:Y:S04]  /*8360*/  STS.U16 [R76+UR9+0x10100], R40 ;  /* 0x010100284c007988 */ /* 0x000fe80008000409 */
[----:B------:R-:W-:Y:S01]  /*8370*/  STS.U16 [R76+UR9+0x11100], R41 ;  /* 0x011100294c007988 */ /* 0x000fe20008000409 */
[----:B0-----:R-:W-:-:S03]  /*8380*/  LOP3.LUT R75, R197, 0x30, RZ, 0x3c, !PT ;  /* 0x00000030c54b7812 */ /* 0x001fc600078e3cff */
        /* <DEDUP_REMOVED lines=30> */
[----:B----4-:R-:W-:Y:S04]  /*8570*/  STS.U16 [R75+UR9+0x11680], R16 ;  /* 0x011680104b007988 */ /* 0x010fe80008000409 */
[----:B------:R-:W-:Y:S04]  /*8580*/  STS.U16 [R75+UR9+0x12680], R17 ;  /* 0x012680114b007988 */ /* 0x000fe80008000409 */
[----:B------:R0:W-:Y:S04]  /*8590*/  STS.U16 [R75+UR9+0x13680], R18 ;  /* 0x013680124b007988 */ /* 0x0001e80008000409 */
[----:B------:R-:W-:Y:S04]  /*85a0*/  STS.U16 [R76+UR9+0x10300], R19 ;  /* 0x010300134c007988 */ /* 0x000fe80008000409 */
[----:B------:R-:W-:Y:S01]  /*85b0*/  STS.U16 [R76+UR9+0x11300], R20 ;  /* 0x011300144c007988 */ /* 0x000fe20008000409 */
[----:B0-----:R-:W-:-:S03]  /*85c0*/  LOP3.LUT R75, R197, 0x70, RZ, 0x3c, !PT ;  /* 0x00000070c54b7812 */ /* 0x001fc600078e3cff */
[----:B------:R-:W-:Y:S01]  /*85d0*/  STS.U16 [R76+UR9+0x12300], R21 ;  /* 0x012300154c007988 */ /* 0x000fe20008000409 */
[----:B------:R-:W-:-:S04]  /*85e0*/  @!UP0 UIADD3 UR12, UPT, UPT, -UR12, 0x100000, URZ ;  /* 0x001000000c0c8890 */ /* 0x000fc8000fffe1ff */
[----:B------:R-:W-:Y:S02]  /*85f0*/  @!UP0 USHF.L.U32 UR13, UR12, 0xb, URZ ;  /* 0x0000000b0c0d8899 */ /* 0x000fe400080006ff */
[----:B------:R-:W-:Y:S01]  /*8600*/  @!UP0 USHF.L.U32 UR12, UR12, 0x1, URZ ;  /* 0x000000010c0c8899 */ /* 0x000fe200080006ff */
[----:B------:R-:W-:Y:S01]  /*8610*/  STS.U16 [R76+UR9+0x13300], R22 ;  /* 0x013300164c007988 */ /* 0x000fe20008000409 */
[----:B------:R-:W-:-:S03]  /*8620*/  ISETP.EQ.U32.AND P3, PT, R212, RZ, P2 ;  /* 0x000000ffd400720c */ /* 0x000fc60001762070 */
[----:B------:R0:W-:Y:S04]  /*8630*/  STS.U16 [R76+UR9+0x10700], R0 ;  /* 0x010700004c007988 */ /* 0x0001e80008000409 */
[----:B------:R-:W-:Y:S04]  /*8640*/  STS.U16 [R76+UR9+0x11700], R14 ;  /* 0x0117000e4c007988 */ /* 0x000fe80008000409 */
[----:B------:R-:W-:Y:S04]  /*8650*/  STS.U16 [R76+UR9+0x12700], R13 ;  /* 0x0127000d4c007988 */ /* 0x000fe80008000409 */
[----:B------:R1:W-:Y:S04]  /*8660*/  STS.U16 [R76+UR9+0x13700], R12 ;  /* 0x0137000c4c007988 */ /* 0x0003e80008000409 */
[----:B------:R2:W-:Y:S01]  /*8670*/  STS.U16 [R75+UR9+0x10380], R11 ;  /* 0x0103800b4b007988 */ /* 0x0005e20008000409 */
[----:B------:R-:W-:-:S03]  /*8680*/  VOTEU.ALL UP1, P1 ;  /* 0x0000000000ff7886 */ /* 0x000fc60000820000 */
[----:B------:R2:W-:Y:S04]  /*8690*/  STS.U16 [R75+UR9+0x11380], R10 ;  /* 0x0113800a4b007988 */ /* 0x0005e80008000409 */
[----:B------:R2:W-:Y:S04]  /*86a0*/  STS.U16 [R75+UR9+0x12380], R9 ;  /* 0x012380094b007988 */ /* 0x0005e80008000409 */
[----:B------:R2:W-:Y:S04]  /*86b0*/  STS.U16 [R75+UR9+0x13380], R8 ;  /* 0x013380084b007988 */ /* 0x0005e80008000409 */
[----:B------:R2:W-:Y:S04]  /*86c0*/  STS.U16 [R75+UR9+0x10780], R7 ;  /* 0x010780074b007988 */ /* 0x0005e80008000409 */
[----:B------:R2:W-:Y:S04]  /*86d0*/  STS.U16 [R75+UR9+0x11780], R6 ;  /* 0x011780064b007988 */ /* 0x0005e80008000409 */
[----:B------:R2:W-:Y:S01]  /*86e0*/  STS.U16 [R75+UR9+0x12780], R5 ;  /* 0x012780054b007988 */ /* 0x0005e20008000409 */
[----:B---3--:R-:W-:-:S03]  /*86f0*/  UIADD3 UR5, UPT, UPT, UR8, 0x100, URZ ;  /* 0x0000010008057890 */ /* 0x008fc6000fffe0ff */
[----:B------:R2:W-:Y:S01]  /*8700*/  STS.U16 [R75+UR9+0x13780], R4 ;  /* 0x013780044b007988 */ /* 0x0005e20008000409 */
[----:B-----5:R3:W-:Y:S06]  /*8710*/  MEMBAR.ALL.CTA ;  /* 0x0000000000007992 */ /* 0x0207ec0000008000 */
[----:B---3--:R-:W-:Y:S04]  /*8720*/  FENCE.VIEW.ASYNC.S ;  /* 0x00000000000073c6 */ /* 0x008fe80000000000 */
[----:B------:R-:W3:Y:S02]  /*8730*/  FENCE.VIEW.ASYNC.S ;  /* 0x00000000000073c6 */ /* 0x000ee40000000000 */
[----:B---3--:R2:W3:Y:S01]  /*8740*/  @!UP1 SYNCS.EXCH.64 URZ, [UR9+0x14000], UR12 ;  /* 0x0140000c09ff95b2 */ /* 0x0084e20008000100 */
[----:B0-----:R-:W-:-:S02]  /*8750*/  PRMT R0, RZ, 0x7610, R0 ;  /* 0x00007610ff007816 */ /* 0x001fc40000000000 */
[----:B-1----:R-:W-:Y:S02]  /*8760*/  PRMT R12, RZ, 0x7610, R12 ;  /* 0x00007610ff0c7816 */ /* 0x002fe4000000000c */
[----:B------:R-:W-:Y:S02]  /*8770*/  PRMT R13, RZ, 0x7610, R13 ;  /* 0x00007610ff0d7816 */ /* 0x000fe4000000000d */
[----:B------:R-:W-:Y:S02]  /*8780*/  PRMT R14, RZ, 0x7610, R14 ;  /* 0x00007610ff0e7816 */ /* 0x000fe4000000000e */
[----:B------:R-:W-:Y:S02]  /*8790*/  PRMT R15, RZ, 0x7610, R15 ;  /* 0x00007610ff0f7816 */ /* 0x000fe4000000000f */
[----:B------:R-:W-:Y:S02]  /*87a0*/  PRMT R16, RZ, 0x7610, R16 ;  /* 0x00007610ff107816 */ /* 0x000fe40000000010 */
[----:B------:R-:W-:-:S02]  /*87b0*/  PRMT R17, RZ, 0x7610, R17 ;  /* 0x00007610ff117816 */ /* 0x000fc40000000011 */
[----:B------:R-:W-:Y:S02]  /*87c0*/  PRMT R18, RZ, 0x7610, R18 ;  /* 0x00007610ff127816 */ /* 0x000fe40000000012 */
        /* <DEDUP_REMOVED lines=56> */
[----:B------:R-:W-:Y:S01]  /*8b50*/  IADD3 R206, PT, PT, R132, 0x14000, RZ ;  /* 0x0001400084ce7810 */ /* 0x000fe20007ffe0ff */
[----:B---3--:R-:W-:Y:S06]  /*8b60*/  BAR.SYNC.DEFER_BLOCKING 0x0 ;  /* 0x0000000000007b1d */ /* 0x008fec0000010000 */
[----:B--2---:R-:W-:Y:S05]  /*8b70*/  @!P3 BRA `(.L_x_6) ;  /* 0x0000000800d8b947 */ /* 0x004fea0003800000 */
[----:B------:R-:W-:Y:S01]  /*8b80*/  IMAD.U32 R4, RZ, RZ, UR9 ;  /* 0x00000009ff047e24 */ /* 0x000fe2000f8e00ff */
[----:B------:R-:W-:Y:S01]  /*8b90*/  ELECT P4, URZ, PT ;  /* 0x0000000000ff782f */ /* 0x000fe20003880000 */
[----:B------:R-:W-:Y:S01]  /*8ba0*/  VIADD R5, R132, 0x10000 ;  /* 0x0001000084057836 */ /* 0x000fe20000000000 */
[----:B------:R-:W-:Y:S01]  /*8bb0*/  UMOV UR50, 0x0 ;  /* 0x0000000000327882 */ /* 0x000fe20000000000 */
[----:B------:R-:W-:Y:S01]  /*8bc0*/  UMOV UR51, 0x4048010 ;  /* 0x0404801000337882 */ /* 0x000fe20000000000 */
[----:B------:R-:W-:Y:S01]  /*8bd0*/  SHF.R.U32.HI R4, RZ, 0x4, R4 ;  /* 0x00000004ff047819 */ /* 0x000fe20000011604 */
[----:B------:R-:W-:Y:S01]  /*8be0*/  UMOV UR70, 0x0 ;  /* 0x0000000000467882 */ /* 0x000fe20000000000 */
[----:B------:R-:W-:Y:S01]  /*8bf0*/  SHF.R.U32.HI R5, RZ, 0x4, R5 ;  /* 0x00000004ff057819 */ /* 0x000fe20000011605 */
[----:B------:R-:W-:Y:S01]  /*8c00*/  UMOV UR71, 0x4048010 ;  /* 0x0404801000477882 */ /* 0x000fe20000000000 */
[----:B------:R-:W-:Y:S01]  /*8c10*/  SGXT.U32 R4, R4, 0xe ;  /* 0x0000000e0404781a */ /* 0x000fe20000000000 */
[----:B------:R-:W-:Y:S01]  /*8c20*/  UMOV UR52, 0x0 ;  /* 0x0000000000347882 */ /* 0x000fe20000000000 */
[----:B------:R-:W-:Y:S01]  /*8c30*/  SGXT.U32 R6, R5, 0xe ;  /* 0x0000000e0506781a */ /* 0x000fe20000000000 */
[----:B------:R-:W-:Y:S01]  /*8c40*/  UMOV UR53, 0x4048010 ;  /* 0x0404801000357882 */ /* 0x000fe20000000000 */
[----:B------:R-:W-:Y:S01]  /*8c50*/  R2UR UR4, R4 ;  /* 0x00000000040472ca */ /* 0x000fe200000e0000 */
[----:B------:R-:W-:Y:S01]  /*8c60*/  UMOV UR44, 0x0 ;  /* 0x00000000002c7882 */ /* 0x000fe20000000000 */
[----:B------:R-:W-:Y:S01]  /*8c70*/  R2UR UR13, R6 ;  /* 0x00000000060d72ca */ /* 0x000fe200000e0000 */
[----:B------:R-:W-:Y:S01]  /*8c80*/  UMOV UR45, 0x4048010 ;  /* 0x04048010002d7882 */ /* 0x000fe20000000000 */
[----:B------:R-:W-:Y:S01]  /*8c90*/  IADD3 R4, P5, PT, R4, 0x80, RZ ;  /* 0x0000008004047810 */ /* 0x000fe20007fbe0ff */
[----:B------:R-:W-:Y:S01]  /*8ca0*/  UMOV UR64, 0x0 ;  /* 0x0000000000407882 */ /* 0x000fe20000000000 */
[----:B------:R-:W-:Y:S01]  /*8cb0*/  @P4 MOV R5, 0x40004040 ;  /* 0x4000404000054802 */ /* 0x000fe20000000f00 */
[----:B------:R-:W-:Y:S01]  /*8cc0*/  UMOV UR65, 0x4048010 ;  /* 0x0404801000417882 */ /* 0x000fe20000000000 */
[----:B------:R-:W-:Y:S01]  /*8cd0*/  R2UR UR12, R4 ;  /* 0x00000000040c72ca */ /* 0x000fe200000e0000 */
[----:B------:R-:W-:Y:S01]  /*8ce0*/  UMOV UR48, 0x0 ;  /* 0x0000000000307882 */ /* 0x000fe20000000000 */
[C---:B------:R-:W-:Y:S01]  /*8cf0*/  @P4 R2UR UR47, R5.reuse ;  /* 0x00000000052f42ca */ /* 0x040fe200000e0000 */
[----:B------:R-:W-:Y:S01]  /*8d00*/  UMOV UR49, 0x4048010 ;  /* 0x0404801000317882 */ /* 0x000fe20000000000 */
[----:B------:R-:W-:Y:S01]  /*8d10*/  @P4 R2UR UR63, R5 ;  /* 0x00000000053f42ca */ /* 0x000fe200000e0000 */
[----:B------:R-:W-:Y:S01]  /*8d20*/  IMAD.U32 R4, RZ, RZ, UR4 ;  /* 0x00000004ff047e24 */ /* 0x000fe2000f8e00ff */
[----:B------:R-:W-:Y:S01]  /*8d30*/  IADD3 R6, P6, PT, R6, 0x2, RZ ;  /* 0x0000000206067810 */ /* 0x000fe20007fde0ff */
[----:B------:R-:W-:Y:S01]  /*8d40*/  UMOV UR58, 0x0 ;  /* 0x00000000003a7882 */ /* 0x000fe20000000000 */
[----:B------:R-:W-:Y:S01]  /*8d50*/  UMOV UR59, 0x4048010 ;  /* 0x04048010003b7882 */ /* 0x000fe20000000000 */
[----:B------:R-:W-:Y:S01]  /*8d60*/  UMOV UR68, 0x0 ;  /* 0x0000000000447882 */ /* 0x000fe20000000000 */
[----:B------:R-:W-:Y:S01]  /*8d70*/  @P4 R2UR UR46, R4 ;  /* 0x00000000042e42ca */ /* 0x000fe200000e0000 */
[----:B------:R-:W-:Y:S01]  /*8d80*/  IMAD.U32 R4, RZ, RZ, UR13 ;  /* 0x0000000dff047e24 */ /* 0x000fe2000f8e00ff */
[----:B------:R-:W-:Y:S01]  /*8d90*/  R2UR UR14, R6 ;  /* 0x00000000060e72ca */ /* 0x000fe200000e0000 */
[----:B------:R-:W-:Y:S01]  /*8da0*/  UMOV UR69, 0x4048010 ;  /* 0x0404801000457882 */ /* 0x000fe20000000000 */
[----:B------:R-:W-:Y:S01]  /*8db0*/  UMOV UR66, 0x0 ;  /* 0x0000000000427882 */ /* 0x000fe20000000000 */
[----:B------:R-:W-:Y:S01]  /*8dc0*/  UMOV UR67, 0x4048010 ;  /* 0x0404801000437882 */ /* 0x000fe20000000000 */
[----:B------:R-:W-:-:S02]  /*8dd0*/  @P4 R2UR UR62, R4 ;  /* 0x00000000043e42ca */ /* 0x000fc400000e0000 */
[----:B------:R-:W-:Y:S01]  /*8de0*/  CS2R R4, SRZ ;  /* 0x0000000000047805 */ /* 0x000fe2000001ff00 */
[----:B------:R-:W-:Y:S01]  /*8df0*/  UMOV UR60, 0x0 ;  /* 0x00000000003c7882 */ /* 0x000fe20000000000 */
[----:B------:R-:W-:Y:S01]  /*8e00*/  UMOV UR61, 0x4048010 ;  /* 0x04048010003d7882 */ /* 0x000fe20000000000 */
[----:B------:R-:W-:Y:S01]  /*8e10*/  UMOV UR72, 0x0 ;  /* 0x0000000000487882 */ /* 0x000fe20000000000 */
[----:B------:R-:W-:Y:S01]  /*8e20*/  UMOV UR73, 0x4048010 ;  /* 0x0404801000497882 */ /* 0x000fe20000000000 */
[----:B------:R-:W-:Y:S01]  /*8e30*/  UMOV UR16, 0x0 ;  /* 0x0000000000107882 */ /* 0x000fe20000000000 */
[----:B------:R-:W-:Y:S01]  /*8e40*/  IADD3.X R4, PT, PT, R4, 0x40004040, RZ, P5, !PT ;  /* 0x4000404004047810 */ /* 0x000fe20002ffe4ff */
[----:B------:R-:W-:Y:S01]  /*8e50*/  UMOV UR17, 0x4048010 ;  /* 0x0404801000117882 */ /* 0x000fe20000000000 */
[----:B------:R-:W-:Y:S01]  /*8e60*/  IADD3.X R5, PT, PT, R5, 0x40004040, RZ, P6, !PT ;  /* 0x4000404005057810 */ /* 0x000fe200037fe4ff */
[----:B------:R-:W-:Y:S01]  /*8e70*/  UMOV UR18, 0x0 ;  /* 0x0000000000127882 */ /* 0x000fe20000000000 */
[----:B------:R-:W-:Y:S01]  /*8e80*/  R2UR UR13, R4 ;  /* 0x00000000040d72ca */ /* 0x000fe200000e0000 */
[----:B------:R-:W-:Y:S01]  /*8e90*/  UMOV UR19, 0x4048010 ;  /* 0x0404801000137882 */ /* 0x000fe20000000000 */
[----:B------:R-:W-:Y:S01]  /*8ea0*/  R2UR UR15, R5 ;  /* 0x00000000050f72ca */ /* 0x000fe200000e0000 */
[----:B------:R0:W-:Y:S01]  /*8eb0*/  UTCHMMA gdesc[UR46], gdesc[UR62], tmem[UR5], tmem[UR50], idesc[UR51], !UPT ;  /* 0x00ff323e2e0075ea */ /* 0x0001e2000f800005 */
[----:B------:R-:W-:Y:S01]  /*8ec0*/  UMOV UR20, 0x0 ;  /* 0x0000000000147882 */ /* 0x000fe20000000000 */
[----:B------:R-:W-:Y:S01]  /*8ed0*/  UMOV UR21, 0x4048010 ;  /* 0x0404801000157882 */ /* 0x000fe20000000000 */
[----:B------:R-:W-:Y:S01]  /*8ee0*/  UMOV UR22, 0x0 ;  /* 0x0000000000167882 */ /* 0x000fe20000000000 */
[----:B------:R-:W-:Y:S01]  /*8ef0*/  UMOV UR23, 0x4048010 ;  /* 0x0404801000177882 */ /* 0x000fe20000000000 */
[----:B------:R-:W-:Y:S01]  /*8f00*/  IMAD.MOV.U32 R207, RZ, RZ, RZ ;  /* 0x000000ffffcf7224 */ /* 0x000fe200078e00ff */
[----:B------:R-:W-:Y:S01]  /*8f10*/  UMOV UR24, 0x0 ;  /* 0x0000000000187882 */ /* 0x000fe20000000000 */
[----:B------:R-:W-:Y:S01]  /*8f20*/  UMOV UR25, 0x4048010 ;  /* 0x0404801000197882 */ /* 0x000fe20000000000 */
[----:B------:R-:W-:Y:S01]  /*8f30*/  UMOV UR26, 0x0 ;  /* 0x00000000001a7882 */ /* 0x000fe20000000000 */
[----:B------:R-:W-:Y:S01]  /*8f40*/  UMOV UR27, 0x4048010 ;  /* 0x04048010001b7882 */ /* 0x000fe20000000000 */
[----:B------:R-:W-:Y:S01]  /*8f50*/  UIADD3.64 UR42, UPT, UPT, UR12, 0x80, URZ ;  /* 0x000000800c2a7897 */ /* 0x000fe2000fffe0ff */
[----:B------:R-:W-:Y:S01]  /*8f60*/  @P4 MOV R4, R206 ;  /* 0x000000ce00044202 */ /* 0x000fe20000000f00 */
[----:B------:R-:W-:-:S02]  /*8f70*/  UIADD3.64 UR54, UPT, UPT, UR14, 0x2, URZ ;  /* 0x000000020e367897 */ /* 0x000fc4000fffe0ff */
[----:B------:R1:W-:Y:S01]  /*8f80*/  UTCHMMA gdesc[UR12], gdesc[UR14], tmem[UR5], tmem[UR70], idesc[UR71], UPT ;  /* 0x00ff460e0c0075ea */ /* 0x0003e2000b800005 */
[----:B0-----:R-:W-:Y:S01]  /*8f90*/  UIADD3.64 UR46, UPT, UPT, UR12, 0x100, URZ ;  /* 0x000001000c2e7897 */ /* 0x001fe2000fffe0ff */
[----:B------:R-:W-:Y:S01]  /*8fa0*/  @P4 R2UR UR4, R4 ;  /* 0x00000000040442ca */ /* 0x000fe200000e0000 */
[----:B------:R-:W-:Y:S02]  /*8fb0*/  UIADD3.64 UR50, UPT, UPT, UR14, 0x4, URZ ;  /* 0x000000040e327897 */ /* 0x000fe4000fffe0ff */
[----:B------:R-:W-:Y:S02]  /*8fc0*/  UIADD3.64 UR74, UPT, UPT, UR12, 0x180, URZ ;  /* 0x000001800c4a7897 */ /* 0x000fe4000fffe0ff */
[----:B------:R-:W-:Y:S01]  /*8fd0*/  UIADD3.64 UR76, UPT, UPT, UR14, 0x7e, URZ ;  /* 0x0000007e0e4c7897 */ /* 0x000fe2000fffe0ff */
[----:B------:R0:W-:Y:S01]  /*8fe0*/  UTCHMMA gdesc[UR42], gdesc[UR54], tmem[UR5], tmem[UR52], idesc[UR53], UPT ;  /* 0x00ff34362a0075ea */ /* 0x0001e2000b800005 */
[----:B------:R-:W-:Y:S02]  /*8ff0*/  UIADD3.64 UR56, UPT, UPT, UR14, 0x80, URZ ;  /* 0x000000800e387897 */ /* 0x000fe4000fffe0ff */
[----:B------:R-:W-:Y:S01]  /*9000*/  UIADD3.64 UR62, UPT, UPT, UR14, 0x82, URZ ;  /* 0x000000820e3e7897 */ /* 0x000fe2000fffe0ff */
[----:B------:R2:W-:Y:S01]  /*9010*/  UTCHMMA gdesc[UR46], gdesc[UR50], tmem[UR5], tmem[UR44], idesc[UR45], UPT ;  /* 0x00ff2c322e0075ea */ /* 0x0005e2000b800005 */
[----:B-1----:R-:W-:Y:S01]  /*9020*/  UIADD3.64 UR70, UPT, UPT, UR12, 0x300, URZ ;  /* 0x000003000c467897 */ /* 0x002fe2000fffe0ff */
[----:B------:R-:W-:-:S02]  /*9030*/  UMOV UR28, 0x0 ;  /* 0x00000000001c7882 */ /* 0x000fc40000000000 */
[----:B------:R1:W-:Y:S01]  /*9040*/  UTCHMMA gdesc[UR74], gdesc[UR76], tmem[UR5], tmem[UR64], idesc[UR65], UPT ;  /* 0x00ff404c4a0075ea */ /* 0x0003e2000b800005 */
[----:B------:R-:W-:Y:S01]  /*9050*/  UMOV UR29, 0x4048010 ;  /* 0x04048010001d7882 */ /* 0x000fe20000000000 */
[----:B0-----:R-:W-:Y:S02]  /*9060*/  UIADD3.64 UR54, UPT, UPT, UR12, 0x200, URZ ;  /* 0x000002000c367897 */ /* 0x001fe4000fffe0ff */
[----:B------:R-:W-:Y:S02]  /*9070*/  UIADD3.64 UR52, UPT, UPT, UR14, 0x84, URZ ;  /* 0x000000840e347897 */ /* 0x000fe4000fffe0ff */
[----:B--2---:R-:W-:Y:S01]  /*9080*/  UIADD3.64 UR50, UPT, UPT, UR12, 0x280, URZ ;  /* 0x000002800c327897 */ /* 0x004fe2000fffe0ff */
[----:B------:R-:W-:Y:S01]  /*9090*/  UMOV UR30, 0x0 ;  /* 0x00000000001e7882 */ /* 0x000fe20000000000 */
[----:B------:R-:W-:Y:S01]  /*90a0*/  UMOV UR31, 0x4048010 ;  /* 0x04048010001f7882 */ /* 0x000fe20000000000 */
[----:B-1----:R-:W-:Y:S02]  /*90b0*/  UIADD3.64 UR64, UPT, UPT, UR14, 0x100, URZ ;  /* 0x000001000e407897 */ /* 0x002fe4000fffe0ff */
[----:B------:R0:W-:Y:S01]  /*90c0*/  UTCHMMA gdesc[UR54], gdesc[UR56], tmem[UR5], tmem[UR48], idesc[UR49], UPT ;  /* 0x00ff3038360075ea */ /* 0x0001e2000b800005 */
[----:B------:R-:W-:-:S02]  /*90d0*/  UIADD3.64 UR74, UPT, UPT, UR12, 0x480, URZ ;  /* 0x000004800c4a7897 */ /* 0x000fc4000fffe0ff */
[----:B------:R-:W-:Y:S01]  /*90e0*/  UIADD3.64 UR76, UPT, UPT, UR14, 0x102, URZ ;  /* 0x000001020e4c7897 */ /* 0x000fe2000fffe0ff */
[----:B------:R1:W-:Y:S01]  /*90f0*/  UTCHMMA gdesc[UR50], gdesc[UR62], tmem[UR5], tmem[UR58], idesc[UR59], UPT ;  /* 0x00ff3a3e320075ea */ /* 0x0003e2000b800005 */
[----:B------:R2:W-:Y:S01]  /*9100*/  UTCHMMA gdesc[UR70], gdesc[UR52], tmem[UR5], tmem[UR68], idesc[UR69], UPT ;  /* 0x00ff4434460075ea */ /* 0x0005e2000b800005 */
[----:B------:R-:W-:Y:S01]  /*9110*/  UMOV UR32, 0x0 ;  /* 0x0000000000207882 */ /* 0x000fe20000000000 */
[----:B------:R-:W-:Y:S01]  /*9120*/  UMOV UR33, 0x4048010 ;  /* 0x0404801000217882 */ /* 0x000fe20000000000 */
[----:B------:R-:W-:Y:S01]  /*9130*/  UMOV UR34, 0x0 ;  /* 0x0000000000227882 */ /* 0x000fe20000000000 */
[----:B------:R-:W-:Y:S01]  /*9140*/  UMOV UR35, 0x4048010 ;  /* 0x0404801000237882 */ /* 0x000fe20000000000 */
[----:B0-----:R-:W-:Y:S02]  /*9150*/  UIADD3.64 UR54, UPT, UPT, UR12, 0x380, URZ ;  /* 0x000003800c367897 */ /* 0x001fe4000fffe0ff */
[----:B------:R-:W-:Y:S02]  /*9160*/  UIADD3.64 UR56, UPT, UPT, UR14, 0xfe, URZ ;  /* 0x000000fe0e387897 */ /* 0x000fe4000fffe0ff */
[----:B-1----:R-:W-:-:S02]  /*9170*/  UIADD3.64 UR62, UPT, UPT, UR12, 0x400, URZ ;  /* 0x000004000c3e7897 */ /* 0x002fc4000fffe0ff */
[----:B--2---:R-:W-:Y:S02]  /*9180*/  UIADD3.64 UR52, UPT, UPT, UR12, 0x500, URZ ;  /* 0x000005000c347897 */ /* 0x004fe4000fffe0ff */
[----:B------:R-:W-:Y:S02]  /*9190*/  UIADD3.64 UR58, UPT, UPT, UR14, 0x17e, URZ ;  /* 0x0000017e0e3a7897 */ /* 0x000fe4000fffe0ff */
[----:B------:R-:W-:Y:S01]  /*91a0*/  UIADD3.64 UR70, UPT, UPT, UR14, 0x182, URZ ;  /* 0x000001820e467897 */ /* 0x000fe2000fffe0ff */
[----:B------:R0:W-:Y:S01]  /*91b0*/  UTCHMMA gdesc[UR54], gdesc[UR56], tmem[UR5], tmem[UR66], idesc[UR67], UPT ;  /* 0x00ff4238360075ea */ /* 0x0001e2000b800005 */
[----:B------:R-:W-:Y:S01]  /*91c0*/  UIADD3.64 UR68, UPT, UPT, UR12, 0x700, URZ ;  /* 0x000007000c447897 */ /* 0x000fe2000fffe0ff */
[----:B------:R1:W-:Y:S01]  /*91d0*/  UTCHMMA gdesc[UR62], gdesc[UR64], tmem[UR5], tmem[UR60], idesc[UR61], UPT ;  /* 0x00ff3c403e0075ea */ /* 0x0003e2000b800005 */
[----:B------:R2:W-:Y:S01]  /*91e0*/  UTCHMMA gdesc[UR74], gdesc[UR76], tmem[UR5], tmem[UR72], idesc[UR73], UPT ;  /* 0x00ff484c4a0075ea */ /* 0x0005e2000b800005 */
[----:B------:R-:W-:Y:S01]  /*91f0*/  UMOV UR36, 0x0 ;  /* 0x0000000000247882 */ /* 0x000fe20000000000 */
[----:B------:R-:W-:Y:S01]  /*9200*/  UMOV UR37, 0x4048010 ;  /* 0x0404801000257882 */ /* 0x000fe20000000000 */
[----:B------:R-:W-:Y:S01]  /*9210*/  UMOV UR38, 0x0 ;  /* 0x0000000000267882 */ /* 0x000fe20000000000 */
[----:B------:R-:W-:Y:S01]  /*9220*/  UMOV UR39, 0x4048010 ;  /* 0x0404801000277882 */ /* 0x000fe20000000000 */
[----:B------:R-:W-:Y:S01]  /*9230*/  UMOV UR40, 0x0 ;  /* 0x0000000000287882 */ /* 0x000fe20000000000 */
[----:B------:R-:W-:Y:S01]  /*9240*/  UMOV UR41, 0x4048010 ;  /* 0x0404801000297882 */ /* 0x000fe20000000000 */
[----:B0-----:R-:W-:-:S02]  /*9250*/  UIADD3.64 UR54, UPT, UPT, UR14, 0x104, URZ ;  /* 0x000001040e367897 */ /* 0x001fc4000fffe0ff */
[----:B------:R-:W-:Y:S02]  /*9260*/  UIADD3.64 UR56, UPT, UPT, UR12, 0x580, URZ ;  /* 0x000005800c387897 */ /* 0x000fe4000fffe0ff */
[----:B-1----:R-:W-:Y:S02]  /*9270*/  UIADD3.64 UR60, UPT, UPT, UR12, 0x600, URZ ;  /* 0x000006000c3c7897 */ /* 0x002fe4000fffe0ff */
[----:B------:R-:W-:Y:S02]  /*9280*/  UIADD3.64 UR62, UPT, UPT, UR14, 0x180, URZ ;  /* 0x000001800e3e7897 */ /* 0x000fe4000fffe0ff */
[----:B------:R-:W-:Y:S01]  /*9290*/  UIADD3.64 UR64, UPT, UPT, UR12, 0x680, URZ ;  /* 0x000006800c407897 */ /* 0x000fe2000fffe0ff */
[----:B------:R0:W-:Y:S01]  /*92a0*/  UTCHMMA gdesc[UR52], gdesc[UR54], tmem[UR5], tmem[UR16], idesc[UR17], UPT ;  /* 0x00ff1036340075ea */ /* 0x0001e2000b800005 */
[----:B------:R-:W-:Y:S01]  /*92b0*/  UIADD3.64 UR66, UPT, UPT, UR14, 0x184, URZ ;  /* 0x000001840e427897 */ /* 0x000fe2000fffe0ff */
[----:B------:R1:W-:Y:S01]  /*92c0*/  UTCHMMA gdesc[UR56], gdesc[UR58], tmem[UR5], tmem[UR18], idesc[UR19], UPT ;  /* 0x00ff123a380075ea */ /* 0x0003e2000b800005 */
[----:B--2---:R-:W-:-:S02]  /*92d0*/  UIADD3.64 UR72, UPT, UPT, UR14, 0x202, URZ ;  /* 0x000002020e487897 */ /* 0x004fc4000fffe0ff */
[----:B------:R-:W-:Y:S01]  /*92e0*/  UIADD3.64 UR76, UPT, UPT, UR14, 0x204, URZ ;  /* 0x000002040e4c7897 */ /* 0x000fe2000fffe0ff */
[----:B------:R2:W-:Y:S01]  /*92f0*/  UTCHMMA gdesc[UR60], gdesc[UR62], tmem[UR5], tmem[UR20], idesc[UR21], UPT ;  /* 0x00ff143e3c0075ea */ /* 0x0005e2000b800005 */
[----:B------:R-:W-:Y:S01]  /*9300*/  UIADD3.64 UR74, UPT, UPT, UR12, 0x980, URZ ;  /* 0x000009800c4a7897 */ /* 0x000fe2000fffe0ff */
[----:B------:R3:W-:Y:S01]  /*9310*/  UTCHMMA gdesc[UR64], gdesc[UR70], tmem[UR5], tmem[UR22], idesc[UR23], UPT ;  /* 0x00ff1646400075ea */ /* 0x0007e2000b800005 */
[----:B------:R-:W-:Y:S01]  /*9320*/  UMOV UR42, 0x0 ;  /* 0x00000000002a7882 */ /* 0x000fe20000000000 */
[----:B0-----:R-:W-:Y:S01]  /*9330*/  UIADD3.64 UR52, UPT, UPT, UR12, 0x780, URZ ;  /* 0x000007800c347897 */ /* 0x001fe2000fffe0ff */
[----:B------:R0:W-:Y:S01]  /*9340*/  UTCHMMA gdesc[UR68], gdesc[UR66], tmem[UR5], tmem[UR24], idesc[UR25], UPT ;  /* 0x00ff1842440075ea */ /* 0x0001e2000b800005 */
[----:B------:R-:W-:Y:S02]  /*9350*/  UIADD3.64 UR54, UPT, UPT, UR14, 0x1fe, URZ ;  /* 0x000001fe0e367897 */ /* 0x000fe4000fffe0ff */
[----:B------:R-:W-:Y:S02]  /*9360*/  UIADD3.64 UR16, UPT, UPT, UR12, 0x800, URZ ;  /* 0x000008000c107897 */ /* 0x000fe4000fffe0ff */
[----:B-1----:R-:W-:-:S02]  /*9370*/  UIADD3.64 UR56, UPT, UPT, UR14, 0x200, URZ ;  /* 0x000002000e387897 */ /* 0x002fc4000fffe0ff */
[----:B------:R-:W-:Y:S02]  /*9380*/  UIADD3.64 UR18, UPT, UPT, UR12, 0x880, URZ ;  /* 0x000008800c127897 */ /* 0x000fe4000fffe0ff */
[----:B--2---:R-:W-:Y:S01]  /*9390*/  UIADD3.64 UR20, UPT, UPT, UR12, 0x900, URZ ;  /* 0x000009000c147897 */ /* 0x004fe2000fffe0ff */
[----:B------:R1:W-:Y:S01]  /*93a0*/  UTCHMMA gdesc[UR52], gdesc[UR54], tmem[UR5], tmem[UR26], idesc[UR27], UPT ;  /* 0x00ff1a36340075ea */ /* 0x0003e2000b800005 */
[----:B------:R-:W-:Y:S02]  /*93b0*/  UIADD3.64 UR60, UPT, UPT, UR14, 0x27e, URZ ;  /* 0x0000027e0e3c7897 */ /* 0x000fe4000fffe0ff */
[----:B---3--:R-:W-:Y:S01]  /*93c0*/  UIADD3.64 UR22, UPT, UPT, UR12, 0xa00, URZ ;  /* 0x00000a000c167897 */ /* 0x008fe2000fffe0ff */
[----:B------:R2:W-:Y:S01]  /*93d0*/  UTCHMMA gdesc[UR16], gdesc[UR56], tmem[UR5], tmem[UR28], idesc[UR29], UPT ;  /* 0x00ff1c38100075ea */ /* 0x0005e2000b800005 */
[----:B------:R-:W-:Y:S01]  /*93e0*/  UIADD3.64 UR58, UPT, UPT, UR14, 0x280, URZ ;  /* 0x000002800e3a7897 */ /* 0x000fe2000fffe0ff */
[----:B------:R3:W-:Y:S01]  /*93f0*/  UTCHMMA gdesc[UR18], gdesc[UR72], tmem[UR5], tmem[UR30], idesc[UR31], UPT ;  /* 0x00ff1e48120075ea */ /* 0x0007e2000b800005 */
[----:B0-----:R-:W-:Y:S01]  /*9400*/  UIADD3.64 UR24, UPT, UPT, UR12, 0xa80, URZ ;  /* 0x00000a800c187897 */ /* 0x001fe2000fffe0ff */
[----:B------:R0:W-:Y:S01]  /*9410*/  UTCHMMA gdesc[UR20], gdesc[UR76], tmem[UR5], tmem[UR32], idesc[UR33], UPT ;  /* 0x00ff204c140075ea */ /* 0x0001e2000b800005 */
[----:B------:R-:W-:Y:S01]  /*9420*/  UIADD3.64 UR64, UPT, UPT, UR14, 0x282, URZ ;  /* 0x000002820e407897 */ /* 0x000fe2000fffe0ff */
[----:B------:R4:W-:Y:S01]  /*9430*/  UTCHMMA gdesc[UR74], gdesc[UR60], tmem[UR5], tmem[UR34], idesc[UR35], UPT ;  /* 0x00ff223c4a0075ea */ /* 0x0009e2000b800005 */
[----:B------:R-:W-:-:S02]  /*9440*/  UIADD3.64 UR62, UPT, UPT, UR12, 0xb00, URZ ;  /* 0x00000b000c3e7897 */ /* 0x000fc4000fffe0ff */
[----:B-1----:R-:W-:Y:S02]  /*9450*/  UIADD3.64 UR52, UPT, UPT, UR14, 0x284, URZ ;  /* 0x000002840e347897 */ /* 0x002fe4000fffe0ff */
[----:B------:R-:W-:Y:S02]  /*9460*/  UIADD3.64 UR26, UPT, UPT, UR12, 0xb80, URZ ;  /* 0x00000b800c1a7897 */ /* 0x000fe4000fffe0ff */
[----:B------:R-:W-:Y:S02]  /*9470*/  UIADD3.64 UR70, UPT, UPT, UR14, 0x2fe, URZ ;  /* 0x000002fe0e467897 */ /* 0x000fe4000fffe0ff */
[----:B--2---:R-:W-:Y:S02]  /*9480*/  UIADD3.64 UR16, UPT, UPT, UR12, 0xc00, URZ ;  /* 0x00000c000c107897 */ /* 0x004fe4000fffe0ff */
[----:B------:R-:W-:Y:S02]  /*9490*/  UIADD3.64 UR28, UPT, UPT, UR14, 0x300, URZ ;  /* 0x000003000e1c7897 */ /* 0x000fe4000fffe0ff */
[----:B------:R-:W-:-:S02]  /*94a0*/  UIADD3.64 UR66, UPT, UPT, UR12, 0xc80, URZ ;  /* 0x00000c800c427897 */ /* 0x000fc4000fffe0ff */
[----:B---3--:R-:W-:Y:S02]  /*94b0*/  UIADD3.64 UR18, UPT, UPT, UR14, 0x302, URZ ;  /* 0x000003020e127897 */ /* 0x008fe4000fffe0ff */
[----:B------:R-:W-:Y:S02]  /*94c0*/  UIADD3.64 UR68, UPT, UPT, UR12, 0xd00, URZ ;  /* 0x00000d000c447897 */ /* 0x000fe4000fffe0ff */
[----:B------:R-:W-:Y:S02]  /*94d0*/  UIADD3.64 UR54, UPT, UPT, UR14, 0x304, URZ ;  /* 0x000003040e367897 */ /* 0x000fe4000fffe0ff */
[----:B0-----:R-:W-:Y:S02]  /*94e0*/  UIADD3.64 UR20, UPT, UPT, UR12, 0xd80, URZ ;  /* 0x00000d800c147897 */ /* 0x001fe4000fffe0ff */
[----:B------:R-:W-:Y:S01]  /*94f0*/  UIADD3.64 UR30, UPT, UPT, UR14, 0x37e, URZ ;  /* 0x0000037e0e1e7897 */ /* 0x000fe2000fffe0ff */
[----:B----4-:R-:W-:Y:S01]  /*9500*/  UMOV UR74, 0x0 ;  /* 0x00000000004a7882 */ /* 0x010fe20000000000 */
[----:B------:R-:W-:Y:S01]  /*9510*/  UMOV UR75, 0x4048010 ;  /* 0x04048010004b7882 */ /* 0x000fe20000000000 */
[----:B------:R-:W-:Y:S01]  /*9520*/  UIADD3.64 UR56, UPT, UPT, UR12, 0xe00, URZ ;  /* 0x00000e000c387897 */ /* 0x000fe2000fffe0ff */
[----:B------:R0:W-:Y:S01]  /*9530*/  UTCHMMA gdesc[UR22], gdesc[UR58], tmem[UR5], tmem[UR74], idesc[UR75], UPT ;  /* 0x00ff4a3a160075ea */ /* 0x0001e2000b800005 */
[----:B------:R-:W-:Y:S01]  /*9540*/  UIADD3.64 UR34, UPT, UPT, UR14, 0x380, URZ ;  /* 0x000003800e227897 */ /* 0x000fe2000fffe0ff */
[----:B------:R-:W-:Y:S01]  /*9550*/  UMOV UR60, 0x0 ;  /* 0x00000000003c7882 */ /* 0x000fe20000000000 */
        /* <DEDUP_REMOVED lines=9> */
[----:B------:R0:W-:Y:S01]  /*95f0*/  UTCHMMA gdesc[UR26], gdesc[UR70], tmem[UR5], tmem[UR36], idesc[UR37], UPT ;  /* 0x00ff24461a0075ea */ /* 0x0001e2000b800005 */
[----:B------:R-:W-:Y:S01]  /*9600*/  UMOV UR43, 0x4048010 ;  /* 0x04048010002b7882 */ /* 0x000fe20000000000 */
[----:B------:R0:W-:Y:S01]  /*9610*/  UTCHMMA gdesc[UR16], gdesc[UR28], tmem[UR5], tmem[UR38], idesc[UR39], UPT ;  /* 0x00ff261c100075ea */ /* 0x0001e2000b800005 */
[----:B------:R0:W-:Y:S01]  /*9620*/  UTCHMMA gdesc[UR66], gdesc[UR18], tmem[UR5], tmem[UR40], idesc[UR41], UPT ;  /* 0x00ff2812420075ea */ /* 0x0001e2000b800005 */
[----:B------:R-:W-:Y:S01]  /*9630*/  UMOV UR46, 0x0 ;  /* 0x00000000002e7882 */ /* 0x000fe20000000000 */
[----:B------:R-:W-:Y:S01]  /*9640*/  UMOV UR47, 0x4048010 ;  /* 0x04048010002f7882 */ /* 0x000fe20000000000 */
[----:B------:R0:W-:Y:S01]  /*9650*/  UTCHMMA gdesc[UR68], gdesc[UR54], tmem[UR5], tmem[UR42], idesc[UR43], UPT ;  /* 0x00ff2a36440075ea */ /* 0x0001e2000b800005 */
[----:B------:R0:W-:Y:S01]  /*9660*/  UTCHMMA gdesc[UR20], gdesc[UR30], tmem[UR5], tmem[UR44], idesc[UR45], UPT ;  /* 0x00ff2c1e140075ea */ /* 0x0001e2000b800005 */
[----:B------:R-:W-:Y:S01]  /*9670*/  UMOV UR50, 0x0 ;  /* 0x0000000000327882 */ /* 0x000fe20000000000 */
[----:B------:R-:W-:Y:S01]  /*9680*/  UMOV UR51, 0x4048010 ;  /* 0x0404801000337882 */ /* 0x000fe20000000000 */
[----:B------:R0:W-:Y:S01]  /*9690*/  UTCHMMA gdesc[UR56], gdesc[UR34], tmem[UR5], tmem[UR46], idesc[UR47], UPT ;  /* 0x00ff2e22380075ea */ /* 0x0001e2000b800005 */
[----:B------:R0:W-:Y:S01]  /*96a0*/  UTCHMMA gdesc[UR32], gdesc[UR72], tmem[UR5], tmem[UR48], idesc[UR49], UPT ;  /* 0x00ff3048200075ea */ /* 0x0001e2000b800005 */
[----:B------:R0:W-:Y:S01]  /*96b0*/  UTCHMMA gdesc[UR12], gdesc[UR14], tmem[UR5], tmem[UR50], idesc[UR51], UPT ;  /* 0x00ff320e0c0075ea */ /* 0x0001e2000b800005 */
[----:B------:R0:W-:Y:S01]  /*96c0*/  UTCBAR [UR4], URZ ;  /* 0x000000ff040073e9 */ /* 0x0001e200080000ff */
[----:B------:R-:W-:Y:S01]  /*96d0*/  NOP ;  /* 0x0000000000007918 */ /* 0x000fe20000000000 */
.L_x_6:
[----:B------:R-:W-:Y:S05]  /*96e0*/  @!P2 BRA `(.L_x_7) ;  /* 0x000000000008a947 */ /* 0x000fea0003800000 */
[----:B------:R-:W1:Y:S02]  /*96f0*/  SYNCS.PHASECHK.TRANS64.TRYWAIT P4, [UR9+0x14000], RZ ;  /* 0x014000ffff0075a7 */ /* 0x000e640008081109 */
[----:B-1----:R-:W-:Y:S05]  /*9700*/  @!P4 BRA `(.L_x_8) ;  /* 0x00000120003cc947 */ /* 0x002fea0003800000 */
.L_x_7:
[----:B------:R-:W2:Y:S04]  /*9710*/  LDL.64 R78, [R1+0x360] ;  /* 0x00036000014e7983 */ /* 0x000ea80000100a00 */
[----:B------:R-:W3:Y:S01]  /*9720*/  LDL.64 R76, [R1+0x358] ;  /* 0x00035800014c7983 */ /* 0x000ee20000100a00 */
[----:B------:R-:W-:Y:S06]  /*9730*/  BAR.SYNC.DEFER_BLOCKING 0x0 ;  /* 0x0000000000007b1d */ /* 0x000fec0000010000 */
[----:B------:R-:W4:Y:S01]  /*9740*/  LDL.64 R80, [R1+0x270] ;  /* 0x0002700001507983 */ /* 0x000f220000100a00 */
[----:B------:R-:W-:Y:S01]  /*9750*/  LDTM.16dp32bit_t0_t15.x8 R4, tmem[UR6+0x100] ;  /* 0x00010006000479ee */ /* 0x000fe20008980000 */
[----:B------:R-:W1:Y:S02]  /*9760*/  LDTM.16dp32bit_t16_t31.x8 R4, tmem[UR6+0x108] ;  /* 0x00010806000479ee */ /* 0x000e6400089a0000 */
[----:B------:R-:W4:Y:S04]  /*9770*/  LDL.64 R136, [R1+0x350] ;  /* 0x0003500001887983 */ /* 0x000f280000100a00 */
[----:B------:R-:W4:Y:S04]  /*9780*/  LDL.64 R134, [R1+0x348] ;  /* 0x0003480001867983 */ /* 0x000f280000100a00 */
[----:B------:R-:W4:Y:S01]  /*9790*/  LDL.64 R132, [R1+0x340] ;  /* 0x0003400001847983 */ /* 0x000f220000100a00 */
[----:B------:R-:W0:Y:S01]  /*97a0*/  @!P1 SYNCS.CCTL.IV [UR9+0x14000] ;  /* 0x01400000ff0099b1 */ /* 0x000e220008000009 */
[----:B------:R-:W-:-:S02]  /*97b0*/  NOP ;  /* 0x0000000000007918 */ /* 0x000fc40000000000 */
[----:B------:R-:W4:Y:S04]  /*97c0*/  LDL.64 R130, [R1+0x338] ;  /* 0x0003380001827983 */ /* 0x000f280000100a00 */
        /* <DEDUP_REMOVED lines=24> */
[----:B--2---:R-:W5:Y:S04]  /*9950*/  @P2 LDG.E.U16 R0, desc[UR10][R78.64] ;  /* 0x0000000a4e002981 */ /* 0x004f68000c1e1500 */
[----:B---3--:R-:W5:Y:S04]  /*9960*/  @P2 LDG.E.U16 R12, desc[UR10][R76.64] ;  /* 0x0000000a4c0c2981 */ /* 0x008f68000c1e1500 */
[----:B------:R-:W2:Y:S04]  /*9970*/  LDL.64 R78, [R1+0x268] ;  /* 0x00026800014e7983 */ /* 0x000ea80000100a00 */
[----:B------:R-:W3:Y:S04]  /*9980*/  LDL.64 R76, [R1+0x260] ;  /* 0x00026000014c7983 */ /* 0x000ee80000100a00 */
[----:B----4-:R-:W5:Y:S04]  /*9990*/  @P2 LDG.E.U16 R41, desc[UR10][R80.64] ;  /* 0x0000000a50292981 */ /* 0x010f68000c1e1500 */
[----:B------:R-:W5:Y:S04]  /*99a0*/  @P2 LDG.E.U16 R13, desc[UR10][R136.64] ;  /* 0x0000000a880d2981 */ /* 0x000f68000c1e1500 */
[----:B------:R-:W5:Y:S04]  /*99b0*/  @P2 LDG.E.U16 R14, desc[UR10][R134.64] ;  /* 0x0000000a860e2981 */ /* 0x000f68000c1e1500 */
[----:B------:R-:W4:Y:S04]  /*99c0*/  LDL.64 R80, [R1+0x178] ;  /* 0x0001780001507983 */ /* 0x000f280000100a00 */
[----:B------:R-:W5:Y:S04]  /*99d0*/  @P2 LDG.E.U16 R15, desc[UR10][R132.64] ;  /* 0x0000000a840f2981 */ /* 0x000f68000c1e1500 */
        /* <DEDUP_REMOVED lines=57> */
[----:B----4-:R4:W5:Y:S02]  /*9d70*/  @P2 LDG.E.U16 R72, desc[UR10][R80.64] ;  /* 0x0000000a50482981 */ /* 0x010964000c1e1500 */
[----:B----4-:R-:W1:Y:S02]  /*9d80*/  LDC R80, c[0x0][0x3a8] ;  /* 0x0000ea00ff507b82 */ /* 0x010e640000000800 */
[-C--:B-1----:R-:W-:Y:S01]  /*9d90*/  FMUL R75, R8, R80.reuse ;  /* 0x00000050084b7220 */ /* 0x082fe20000400000 */
        /* <DEDUP_REMOVED lines=28> */
[----:B--2---:R1:W5:Y:S04]  /*9f60*/  @P2 LDG.E.U16 R73, desc[UR10][R78.64] ;  /* 0x0000000a4e492981 */ /* 0x004368000c1e1500 */
[----:B---3--:R2:W5:Y:S01]  /*9f70*/  @P2 LDG.E.U16 R74, desc[UR10][R76.64] ;  /* 0x0000000a4c4a2981 */ /* 0x008562000c1e1500 */
[-C--:B-1----:R-:W-:Y:S01]  /*9f80*/  FMUL R78, R5, R80.reuse ;  /* 0x00000050054e7220 */ /* 0x082fe20000400000 */
[-C--:B------:R-:W-:Y:S01]  /*9f90*/  FMUL R79, R6, R80.reuse ;  /* 0x00000050064f7220 */ /* 0x080fe20000400000 */
[-C--:B--2---:R-:W-:Y:S01]  /*9fa0*/  FMUL R77, R4, R80.reuse ;  /* 0x00000050044d7220 */ /* 0x084fe20000400000 */
[----:B------:R-:W-:-:S04]  /*9fb0*/  FMUL R76, R7, R80 ;  /* 0x00000050074c7220 */ /* 0x000fc80000400000 */
[----:B------:R-:W-:Y:S01]  /*9fc0*/  FMNMX3 R77, R77, R78, R79, !PT ;  /* 0x0000004e4d4d7276 */ /* 0x000fe2000780004f */
[-C--:B------:R-:W-:Y:S01]  /*9fd0*/  FMUL R78, R9, R80.reuse ;  /* 0x00000050094e7220 */ /* 0x080fe20000400000 */
[----:B------:R-:W-:Y:S02]  /*9fe0*/  FMUL R79, R10, R80 ;  /* 0x000000500a4f7220 */ /* 0x000fe40000400000 */
[----:B------:R-:W-:Y:S01]  /*9ff0*/  FMNMX3 R75, R77, R76, R75, !PT ;  /* 0x0000004c4d4b7276 */ /* 0x000fe2000780004b */
[----:B------:R-:W-:-:S03]  /*a000*/  FMUL R76, R11, R80 ;  /* 0x000000500b4c7220 */ /* 0x000fc60000400000 */
[----:B------:R-:W-:-:S04]  /*a010*/  FMNMX3 R75, R75, R78, R79, !PT ;  /* 0x0000004e4b4b7276 */ /* 0x000fc8000780004f */
[----:B------:R-:W-:-:S05]  /*a020*/  FMNMX R75, R76, R75, !PT ;  /* 0x0000004b4c4b7209 */ /* 0x000fca0007800000 */
[----:B------:R-:W1:Y:S02]  /*a030*/  SHFL.BFLY PT, R244, R75, 0x10, 0x1f ;  /* 0x0e001f004bf47f89 */ /* 0x000e6400000e0000 */
[----:B-1----:R-:W-:-:S05]  /*a040*/  FMNMX3 R244, R75, -INF , R244, !PT ;  /* 0xff8000004bf47876 */ /* 0x002fca00078000f4 */
[-CC-:B------:R-:W-:Y:S01]  /*a050*/  FFMA R4, R4, R80.reuse, -R244.reuse ;  /* 0x0000005004047223 */ /* 0x180fe200000008f4 */
[-CC-:B------:R-:W-:Y:S01]  /*a060*/  FFMA R5, R5, R80.reuse, -R244.reuse ;  /* 0x0000005005057223 */ /* 0x180fe200000008f4 */
[-CC-:B------:R-:W-:Y:S02]  /*a070*/  FFMA R6, R6, R80.reuse, -R244.reuse ;  /* 0x0000005006067223 */ /* 0x180fe400000008f4 */
[----:B------:R-:W-:Y:S01]  /*a080*/  FMUL R4, R4, 1.4426950216293334961 ;  /* 0x3fb8aa3b04047820 */ /* 0x000fe20000400000 */
[----:B------:R-:W-:Y:S01]  /*a090*/  FMUL R5, R5, 1.4426950216293334961 ;  /* 0x3fb8aa3b05057820 */ /* 0x000fe20000400000 */
[----:B------:R-:W-:Y:S01]  /*a0a0*/  FMUL R6, R6, 1.4426950216293334961 ;  /* 0x3fb8aa3b06067820 */ /* 0x000fe20000400000 */
[-CC-:B------:R-:W-:Y:S01]  /*a0b0*/  FFMA R7, R7, R80.reuse, -R244.reuse ;  /* 0x0000005007077223 */ /* 0x180fe200000008f4 */
[----:B------:R-:W-:Y:S02]  /*a0c0*/  FFMA R8, R8, R80, -R244 ;  /* 0x0000005008087223 */ /* 0x000fe400000008f4 */
[----:B------:R-:W-:Y:S01]  /*a0d0*/  MUFU.EX2 R4, R4 ;  /* 0x0000000400047308 */ /* 0x000fe20000000800 */
[----:B------:R-:W-:Y:S01]  /*a0e0*/  FMUL R7, R7, 1.4426950216293334961 ;  /* 0x3fb8aa3b07077820 */ /* 0x000fe20000400000 */
[----:B------:R-:W-:-:S06]  /*a0f0*/  FMUL R8, R8, 1.4426950216293334961 ;  /* 0x3fb8aa3b08087820 */ /* 0x000fcc0000400000 */
[----:B------:R-:W1:Y:S01]  /*a100*/  MUFU.EX2 R5, R5 ;  /* 0x0000000500057308 */ /* 0x000e620000000800 */
[-CC-:B------:R-:W-:Y:S01]  /*a110*/  FFMA R9, R9, R80.reuse, -R244.reuse ;  /* 0x0000005009097223 */ /* 0x180fe200000008f4 */
[----:B------:R-:W-:-:S06]  /*a120*/  FFMA R10, R10, R80, -R244 ;  /* 0x000000500a0a7223 */ /* 0x000fcc00000008f4 */
[----:B------:R-:W2:Y:S01]  /*a130*/  MUFU.EX2 R6, R6 ;  /* 0x0000000600067308 */ /* 0x000ea20000000800 */
[----:B------:R-:W-:Y:S01]  /*a140*/  FMUL R9, R9, 1.4426950216293334961 ;  /* 0x3fb8aa3b09097820 */ /* 0x000fe20000400000 */
[----:B------:R-:W-:-:S06]  /*a150*/  FMUL R10, R10, 1.4426950216293334961 ;  /* 0x3fb8aa3b0a0a7820 */ /* 0x000fcc0000400000 */
[----:B------:R-:W3:Y:S01]  /*a160*/  MUFU.EX2 R7, R7 ;  /* 0x0000000700077308 */ /* 0x000ee20000000800 */
[----:B------:R-:W-:Y:S01]  /*a170*/  FFMA R11, R11, R80, -R244 ;  /* 0x000000500b0b7223 */ /* 0x000fe200000008f4 */
[----:B-1----:R-:W-:-:S06]  /*a180*/  FADD R75, R4, R5 ;  /* 0x00000005044b7221 */ /* 0x002fcc0000000000 */
[----:B------:R-:W1:Y:S01]  /*a190*/  MUFU.EX2 R8, R8 ;  /* 0x0000000800087308 */ /* 0x000e620000000800 */
[----:B------:R-:W-:Y:S01]  /*a1a0*/  FMUL R11, R11, 1.4426950216293334961 ;  /* 0x3fb8aa3b0b0b7820 */ /* 0x000fe20000400000 */
[----:B--2---:R-:W-:-:S06]  /*a1b0*/  FADD R75, R6, R75 ;  /* 0x0000004b064b7221 */ /* 0x004fcc0000000000 */
[----:B------:R-:W2:Y:S01]  /*a1c0*/  MUFU.EX2 R9, R9 ;  /* 0x0000000900097308 */ /* 0x000ea20000000800 */
[----:B---3--:R-:W-:-:S07]  /*a1d0*/  FADD R75, R7, R75 ;  /* 0x0000004b074b7221 */ /* 0x008fce0000000000 */
[----:B------:R-:W3:Y:S01]  /*a1e0*/  MUFU.EX2 R10, R10 ;  /* 0x0000000a000a7308 */ /* 0x000ee20000000800 */
[----:B-1----:R-:W-:-:S07]  /*a1f0*/  FADD R75, R8, R75 ;  /* 0x0000004b084b7221 */ /* 0x002fce0000000000 */
[----:B------:R-:W1:Y:S01]  /*a200*/  MUFU.EX2 R11, R11 ;  /* 0x0000000b000b7308 */ /* 0x000e620000000800 */
[----:B--2---:R-:W-:-:S04]  /*a210*/  FADD R75, R9, R75 ;  /* 0x0000004b094b7221 */ /* 0x004fc80000000000 */
[----:B---3--:R-:W-:Y:S01]  /*a220*/  FADD R75, R10, R75 ;  /* 0x0000004b0a4b7221 */ /* 0x008fe20000000000 */
[----:B------:R-:W-:-:S03]  /*a230*/  F2FP.F16.F32.PACK_AB R4, R5, R4 ;  /* 0x000000040504723e */ /* 0x000fc600000000ff */
[----:B-1----:R-:W-:Y:S01]  /*a240*/  FADD R208, R11, R75 ;  /* 0x0000004b0bd07221 */ /* 0x002fe20000000000 */
[----:B------:R-:W-:-:S04]  /*a250*/  F2FP.F16.F32.PACK_AB R5, R7, R6 ;  /* 0x000000060705723e */ /* 0x000fc800000000ff */
[----:B------:R1:W2:Y:S01]  /*a260*/  SHFL.BFLY PT, R209, R208, 0x10, 0x1f ;  /* 0x0e001f00d0d17f89 */ /* 0x0002a200000e0000 */
[----:B------:R-:W-:Y:S02]  /*a270*/  F2FP.F16.F32.PACK_AB R6, R9, R8 ;  /* 0x000000080906723e */ /* 0x000fe400000000ff */
[----:B------:R-:W-:Y:S01]  /*a280*/  F2FP.F16.F32.PACK_AB R7, R11, R10 ;  /* 0x0000000a0b07723e */ /* 0x000fe200000000ff */
[----:B0-----:R-:W-:Y:S06]  /*a290*/  @!P2 BRA `(.L_x_9) ;  /* 0x000000000008a947 */ /* 0x001fec0003800000 */
[----:B------:R0:W-:Y:S01]  /*a2a0*/  STTM.16dp32bit_t0_t15.x4 tmem[UR6+0x110], R4 ;  /* 0x00011004000079ed */ /* 0x0001e20008900006 */
[----:B------:R0:W-:Y:S02]  /*a2b0*/  STTM.16dp32bit_t16_t31.x4 tmem[UR6+0x114], R4 ;  /* 0x00011404000079ed */ /* 0x0001e40008920006 */
.L_x_9:
[----:B-----5:R3:W-:Y:S04]  /*a2c0*/  STS.U16 [R196+UR9+0x10000], R0 ;  /* 0x01000000c4007988 */ /* 0x0207e80008000409 */
[----:B------:R-:W-:Y:S04]  /*a2d0*/  STS.U16 [R196+UR9+0x10100], R12 ;  /* 0x0101000cc4007988 */ /* 0x000fe80008000409 */
[----:B------:R-:W-:Y:S01]  /*a2e0*/  STS.U16 [R196+UR9+0x10200], R13 ;  /* 0x0102000dc4007988 */ /* 0x000fe20008000409 */
[----:B---3--:R-:W-:-:S03]  /*a2f0*/  FADD R0, -R244, -INF ;  /* 0xff800000f4007421 */ /* 0x008fc60000000100 */
[----:B------:R-:W-:Y:S01]  /*a300*/  STS.U16 [R196+UR9+0x10300], R14 ;  /* 0x0103000ec4007988 */ /* 0x000fe20008000409 */
[----:B------:R-:W-:-:S03]  /*a310*/  FMUL R0, R0, 1.4426950216293334961 ;  /* 0x3fb8aa3b00007820 */ /* 0x000fc60000400000 */
[----:B------:R-:W-:Y:S04]  /*a320*/  STS.U16 [R196+UR9+0x10400], R15 ;  /* 0x0104000fc4007988 */ /* 0x000fe80008000409 */
[----:B------:R-:W-:Y:S01]  /*a330*/  STS.U16 [R196+UR9+0x10500], R16 ;  /* 0x01050010c4007988 */ /* 0x000fe20008000409 */
[----:B------:R-:W3:Y:S03]  /*a340*/  MUFU.EX2 R0, R0 ;  /* 0x0000000000007308 */ /* 0x000ee60000000800 */
        /* <DEDUP_REMOVED lines=57> */
[----:B------:R4:W-:Y:S01]  /*a6e0*/  STS.U16 [R196+UR9+0x13f00], R74 ;  /* 0x013f004ac4007988 */ /* 0x0009e20008000409 */
[----:B------:R-:W0:Y:S02]  /*a6f0*/  FENCE.VIEW.ASYNC.T ;  /* 0x00000000000073c6 */ /* 0x000e240000000200 */
[----:B0-----:R-:W-:Y:S06]  /*a700*/  BAR.SYNC.DEFER_BLOCKING 0x0 ;  /* 0x0000000000007b1d */ /* 0x001fec0000010000 */
[----:B----4-:R-:W3:Y:S01]  /*a710*/  LDTM.x64 R68, tmem[UR6] ;  /* 0x00000006004479ee */ /* 0x010ee20008340000 */
[----:B------:R-:W-:Y:S01]  /*a720*/  LDTM.x64 R4, tmem[UR6+0x40] ;  /* 0x00004006000479ee */ /* 0x000fe20008340000 */
[----:B------:R-:W0:Y:S01]  /*a730*/  LDTM.x64 R132, tmem[UR6+0x80] ;  /* 0x00008006008479ee */ /* 0x000e220008340000 */
[C---:B---3--:R-:W-:Y:S01]  /*a740*/  FMUL R68, R0.reuse, R68 ;  /* 0x0000004400447220 */ /* 0x048fe20000400000 */
[C---:B------:R-:W-:Y:S01]  /*a750*/  FMUL R69, R0.reuse, R69 ;  /* 0x0000004500457220 */ /* 0x040fe20000400000 */
[----:B0-----:R-:W-:Y:S01]  /*a760*/  STL.64 [R1], R132 ;  /* 0x0000008401007387 */ /* 0x001fe20000100a00 */
[C---:B------:R-:W-:Y:S01]  /*a770*/  FMUL R70, R0.reuse, R70 ;  /* 0x0000004600467220 */ /* 0x040fe20000400000 */
[C---:B------:R-:W-:Y:S01]  /*a780*/  FMUL R71, R0.reuse, R71 ;  /* 0x0000004700477220 */ /* 0x040fe20000400000 */
[C---:B------:R-:W-:Y:S01]  /*a790*/  FMUL R72, R0.reuse, R72 ;  /* 0x0000004800487220 */ /* 0x040fe20000400000 */
[----:B------:R-:W-:Y:S01]  /*a7a0*/  STL.64 [R1+0x8], R134 ;  /* 0x0000088601007387 */ /* 0x000fe20000100a00 */
        /* <DEDUP_REMOVED lines=119> */
[----:B------:R0:W-:Y:S01]  /*af20*/  STL.64 [R1+0xf8], R194 ;  /* 0x0000f8c201007387 */ /* 0x0001e20000100a00 */
[C---:B------:R-:W-:Y:S01]  /*af30*/  FMUL R35, R0.reuse, R35 ;  /* 0x0000002300237220 */ /* 0x040fe20000400000 */
        /* <DEDUP_REMOVED lines=10> */
[----:B0-----:R-:W0:Y:S01]  /*afe0*/  LDTM.x64 R132, tmem[UR6+0xc0] ;  /* 0x0000c006008479ee */ /* 0x001e220008340000 */
[----:B------:R-:W-:Y:S01]  /*aff0*/  NOP ;  /* 0x0000000000007918 */ /* 0x000fe20000000000 */
        /* <DEDUP_REMOVED lines=21> */
[----:B------:R-:W-:Y:S01]  /*b150*/  FMUL R67, R0, R67 ;  /* 0x0000004300437220 */ /* 0x000fe20000400000 */
[----:B0-----:R-:W-:Y:S06]  /*b160*/  @!P2 BRA `(.L_x_10) ;  /* 0x000000000008a947 */ /* 0x001fec0003800000 */
[----:B------:R0:W-:Y:S01]  /*b170*/  STTM.x64 tmem[UR6], R68 ;  /* 0x00000044000079ed */ /* 0x0001e20008340006 */
[----:B------:R0:W-:Y:S02]  /*b180*/  STTM.x64 tmem[UR6+0x40], R4 ;  /* 0x00004004000079ed */ /* 0x0001e40008340006 */
.L_x_10:
[----:B0-----:R-:W3:Y:S04]  /*b190*/  LDL.LU R67, [R1] ;  /* 0x0000000001437983 */ /* 0x001ee80000300800 */
[----:B------:R-:W4:Y:S04]  /*b1a0*/  LDL.LU R66, [R1+0x4] ;  /* 0x0000040001427983 */ /* 0x000f280000300800 */
[----:B------:R-:W5:Y:S04]  /*b1b0*/  LDL.LU R65, [R1+0x8] ;  /* 0x0000080001417983 */ /* 0x000f680000300800 */
[----:B--2---:R-:W2:Y:S04]  /*b1c0*/  LDL.LU R64, [R1+0xc] ;  /* 0x00000c0001407983 */ /* 0x004ea80000300800 */
[----:B------:R-:W2:Y:S04]  /*b1d0*/  LDL.LU R63, [R1+0x10] ;  /* 0x00001000013f7983 */ /* 0x000ea80000300800 */
        /* <DEDUP_REMOVED lines=58> */
[----:B------:R-:W2:Y:S01]  /*b580*/  LDL.LU R4, [R1+0xfc] ;  /* 0x0000fc0001047983 */ /* 0x000ea20000300800 */
[----:B------:R-:W-:-:S02]  /*b590*/  VIADD R210, R210, 0xfffffff0 ;  /* 0xfffffff0d2d27836 */ /* 0x000fc40000000000 */
[C---:B---3--:R-:W-:Y:S01]  /*b5a0*/  FMUL R68, R0.reuse, R67 ;  /* 0x0000004300447220 */ /* 0x048fe20000400000 */
[C---:B------:R-:W-:Y:S01]  /*b5b0*/  FMUL R67, R0.reuse, R195 ;  /* 0x000000c300437220 */ /* 0x040fe20000400000 */
[C---:B----4-:R-:W-:Y:S01]  /*b5c0*/  FMUL R69, R0.reuse, R66 ;  /* 0x0000004200457220 */ /* 0x050fe20000400000 */
[C---:B------:R-:W-:Y:S01]  /*b5d0*/  FMUL R66, R0.reuse, R194 ;  /* 0x000000c200427220 */ /* 0x040fe20000400000 */
[C---:B-----5:R-:W-:Y:S01]  /*b5e0*/  FMUL R70, R0.reuse, R65 ;  /* 0x0000004100467220 */ /* 0x060fe20000400000 */
[C---:B------:R-:W-:Y:S01]  /*b5f0*/  FMUL R65, R0.reuse, R193 ;  /* 0x000000c100417220 */ /* 0x040fe20000400000 */
[C---:B--2---:R-:W-:Y:S01]  /*b600*/  FMUL R71, R0.reuse, R64 ;  /* 0x0000004000477220 */ /* 0x044fe20000400000 */
        /* <DEDUP_REMOVED lines=121> */
[----:B------:R-:W-:Y:S06]  /*bda0*/  @!P2 BRA `(.L_x_11) ;  /* 0x00000000000ca947 */ /* 0x000fec0003800000 */
[----:B------:R0:W-:Y:S01]  /*bdb0*/  STTM.x64 tmem[UR6+0x80], R68 ;  /* 0x00008044000079ed */ /* 0x0001e20008340006 */
[----:B------:R-:W-:Y:S05]  /*bdc0*/  @!P2 BRA `(.L_x_11) ;  /* 0x000000000004a947 */ /* 0x000fea0003800000 */
[----:B------:R2:W-:Y:S02]  /*bdd0*/  STTM.x64 tmem[UR6+0xc0], R4 ;  /* 0x0000c004000079ed */ /* 0x0005e40008340006 */
.L_x_11:
[----:B--2---:R2:W5:Y:S01]  /*bde0*/  LDL R7, [R1+0x570] ;  /* 0x0005700001077983 */ /* 0x0045620000100800 */
[----:B------:R-:W-:Y:S01]  /*bdf0*/  FADD R209, R208, R209 ;  /* 0x000000d1d0d17221 */ /* 0x000fe20000000000 */
[----:B------:R-:W-:Y:S01]  /*be00*/  UIADD3 UR4, UPT, UPT, UR8, 0x110, URZ ;  /* 0x0000011008047890 */ /* 0x000fe2000fffe0ff */
[----:B------:R-:W-:Y:S01]  /*be10*/  HFMA2 R6, -RZ, RZ, 0, 0 ;  /* 0x00000000ff067431 */ /* 0x000fe200000001ff */
[----:B------:R-:W3:Y:S02]  /*be20*/  FENCE.VIEW.ASYNC.T ;  /* 0x00000000000073c6 */ /* 0x000ee40000000200 */
[----:B---3--:R-:W-:Y:S01]  /*be30*/  BAR.SYNC.DEFER_BLOCKING 0x0 ;  /* 0x0000000000007b1d */ /* 0x008fe20000010000 */
[----:B------:R-:W-:Y:S01]  /*be40*/  ISETP.GE.AND P4, PT, R210, 0x1, PT ;  /* 0x00000001d200780c */ /* 0x000fe20003f86270 */
[----:B------:R-:W-:-:S04]  /*be50*/  FADD R0, R0, R209 ;  /* 0x000000d100007221 */ /* 0x000fc80000000000 */
[----:B------:R3:W-:Y:S06]  /*be60*/  MEMBAR.ALL.CTA ;  /* 0x0000000000007992 */ /* 0x0007ec0000008000 */
[----:B---3--:R-:W3:Y:S02]  /*be70*/  FENCE.VIEW.ASYNC.S ;  /* 0x00000000000073c6 */ /* 0x008ee40000000000 */
[----:B---3--:R-:W-:Y:S06]  /*be80*/  BAR.SYNC.DEFER_BLOCKING 0x0 ;  /* 0x0000000000007b1d */ /* 0x008fec0000010000 */
[----:B--2---:R-:W-:Y:S05]  /*be90*/  @!P3 BRA `(.L_x_12) ;  /* 0x00000000006cb947 */ /* 0x004fea0003800000 */
[----:B-----5:R-:W-:Y:S01]  /*bea0*/  VIADD R3, R7, 0x10000 ;  /* 0x0001000007037836 */ /* 0x020fe20000000000 */
[----:B------:R-:W-:Y:S01]  /*beb0*/  ELECT P3, URZ, PT ;  /* 0x0000000000ff782f */ /* 0x000fe20003860000 */
[----:B------:R-:W-:Y:S01]  /*bec0*/  IMAD.MOV.U32 R5, RZ, RZ, RZ ;  /* 0x000000ffff057224 */ /* 0x000fe200078e00ff */
[----:B------:R-:W-:Y:S01]  /*bed0*/  UMOV UR15, 0x3fffbfef ;  /* 0x3fffbfef000f7882 */ /* 0x000fe20000000000 */
[----:B------:R-:W-:Y:S01]  /*bee0*/  UIADD3 UR16, UPT, UPT, UR8, 0x100000, URZ ;  /* 0x0010000008107890 */ /* 0x000fe2000fffe0ff */
[----:B------:R-:W-:Y:S01]  /*bef0*/  SHF.R.U32.HI R3, RZ, 0x4, R3 ;  /* 0x00000004ff037819 */ /* 0x000fe20000011603 */
[----:B------:R-:W-:Y:S01]  /*bf00*/  UMOV UR20, 0x0 ;  /* 0x0000000000147882 */ /* 0x000fe20000000000 */
[----:B------:R-:W-:Y:S01]  /*bf10*/  R2UR UR13, R5 ;  /* 0x00000000050d72ca */ /* 0x000fe200000e0000 */
[----:B------:R-:W-:Y:S01]  /*bf20*/  UMOV UR21, 0x4400010 ;  /* 0x0440001000157882 */ /* 0x000fe20000000000 */
[----:B------:R-:W-:Y:S01]  /*bf30*/  SGXT.U32 R4, R3, 0xe ;  /* 0x0000000e0304781a */ /* 0x000fe20000000000 */
[----:B------:R-:W-:-:S03]  /*bf40*/  IMAD.MOV.U32 R3, RZ, RZ, RZ ;  /* 0x000000ffff037224 */ /* 0x000fc600078e00ff */
[C---:B------:R-:W-:Y:S02]  /*bf50*/  R2UR UR14, R4.reuse ;  /* 0x00000000040e72ca */ /* 0x040fe400000e0000 */
[----:B------:R-:W-:Y:S02]  /*bf60*/  R2UR UR12, R4 ;  /* 0x00000000040c72ca */ /* 0x000fe400000e0000 */
[----:B------:R-:W-:-:S04]  /*bf70*/  @P3 MOV R5, 0xc0004010 ;  /* 0xc000401000053802 */ /* 0x000fc80000000f00 */
[----:B------:R-:W-:-:S05]  /*bf80*/  @P3 R2UR UR19, R5 ;  /* 0x00000000051332ca */ /* 0x000fca00000e0000 */
[----:B------:R-:W-:Y:S01]  /*bf90*/  IMAD.U32 R4, RZ, RZ, UR14 ;  /* 0x0000000eff047e24 */ /* 0x000fe2000f8e00ff */
[----:B------:R-:W-:Y:S02]  /*bfa0*/  UMOV UR14, 0xfffffe00 ;  /* 0xfffffe00000e7882 */ /* 0x000fe40000000000 */
[----:B------:R-:W-:Y:S02]  /*bfb0*/  UIADD3.64 UR12, UPT, UPT, UR12, -UR14, URZ ;  /* 0x8000000e0c0c7297 */ /* 0x000fe4000fffe0ff */
[----:B------:R-:W-:Y:S01]  /*bfc0*/  @P3 R2UR UR18, R4 ;  /* 0x00000000041232ca */ /* 0x000fe200000e0000 */
[----:B------:R-:W-:Y:S01]  /*bfd0*/  UMOV UR14, 0x0 ;  /* 0x00000000000e7882 */ /* 0x000fe20000000000 */
[----:B------:R-:W-:Y:S01]  /*bfe0*/  @P3 MOV R4, R2 ;  /* 0x0000000200043202 */ /* 0x000fe20000000f00 */
[----:B------:R-:W-:-:S03]  /*bff0*/  UMOV UR15, 0x4400010 ;  /* 0x04400010000f7882 */ /* 0x000fc60000000000 */
[----:B------:R-:W-:-:S07]  /*c000*/  @P3 R2UR UR17, R4 ;  /* 0x00000000041132ca */ /* 0x000fce00000e0000 */
[----:B------:R2:W-:Y:S01]  /*c010*/  UTCHMMA tmem[UR4], gdesc[UR18], tmem[UR8], tmem[UR14], idesc[UR15], UPT ;  /* 0x00ff0e12040079ea */ /* 0x0005e2000b800008 */
[----:B------:R2:W-:Y:S05]  /*c020*/  UTCHMMA tmem[UR4], gdesc[UR12], tmem[UR16], tmem[UR20], idesc[UR21], UPT ;  /* 0x00ff140c040079ea */ /* 0x0005ea000b800010 */
[----:B------:R2:W-:Y:S01]  /*c030*/  UTCBAR [UR17], URZ ;  /* 0x000000ff110073e9 */ /* 0x0005e200080000ff */
[----:B------:R-:W-:Y:S01]  /*c040*/  NOP ;  /* 0x0000000000007918 */ /* 0x000fe20000000000 */
.L_x_12:
[----:B------:R-:W-:Y:S02]  /*c050*/  FSEL R244, R244, -INF , P2 ;  /* 0xff800000f4f47808 */ /* 0x000fe40001000000 */
[----:B------:R-:W-:Y:S01]  /*c060*/  FSEL R209, R0, 1, P2 ;  /* 0x3f80000000d17808 */ /* 0x000fe20001000000 */
[----:B------:R-:W-:Y:S06]  /*c070*/  @!P4 BRA `(.L_x_13) ;  /* 0x000000640008c947 */ /* 0x000fec0003800000 */
[----:B-----5:R-:W-:Y:S01]  /*c080*/  VIADD R0, R7, 0x18000 ;  /* 0x0001800007007836 */ /* 0x020fe20000000000 */
[----:B------:R-:W-:Y:S01]  /*c090*/  SHF.R.U32.HI R206, RZ, 0x4, R206 ;  /* 0x00000004ffce7819 */ /* 0x000fe200000116ce */
[----:B------:R-:W-:Y:S01]  /*c0a0*/  HFMA2 R13, -RZ, RZ, 0, 0 ;  /* 0x00000000ff0d7431 */ /* 0x000fe200000001ff */
[----:B------:R-:W-:Y:S01]  /*c0b0*/  R2UR UR7, R2 ;  /* 0x00000000020772ca */ /* 0x000fe200000e0000 */
[----:B------:R-:W-:Y:S01]  /*c0c0*/  IMAD.U32 R2, RZ, RZ, UR9 ;  /* 0x00000009ff027e24 */ /* 0x000fe2000f8e00ff */
[----:B------:R-:W-:Y:S01]  /*c0d0*/  SHF.R.U32.HI R0, RZ, 0x4, R0 ;  /* 0x00000004ff007819 */ /* 0x000fe20000011600 */
[----:B------:R-:W-:Y:S01]  /*c0e0*/  IMAD.MOV.U32 R207, RZ, RZ, 0x1 ;  /* 0x00000001ffcf7424 */ /* 0x000fe200078e00ff */
[----:B------:R-:W-:Y:S01]  /*c0f0*/  SGXT.U32 R4, R206, 0xe ;  /* 0x0000000ece04781a */ /* 0x000fe20000000000 */
[----:B------:R-:W-:Y:S01]  /*c100*/  IMAD.MOV.U32 R245, RZ, RZ, RZ ;  /* 0x000000fffff57224 */ /* 0x000fe200078e00ff */
[----:B------:R-:W-:Y:S01]  /*c110*/  SGXT.U32 R210, R0, 0xe ;  /* 0x0000000e00d2781a */ /* 0x000fe20000000000 */
[----:B------:R-:W-:Y:S01]  /*c120*/  IMAD.MOV.U32 R206, RZ, RZ, RZ ;  /* 0x000000ffffce7224 */ /* 0x000fe200078e00ff */
[----:B------:R-:W-:Y:S01]  /*c130*/  IADD3 R0, P3, PT, R4, 0x2, RZ ;  /* 0x0000000204007810 */ /* 0x000fe20007f7e0ff */
[----:B------:R3:W-:Y:S01]  /*c140*/  STL [R1+0x38c], R4 ;  /* 0x00038c0401007387 */ /* 0x0007e20000100800 */
[----:B------:R-:W-:-:S02]  /*c150*/  SHF.R.U32.HI R2, RZ, 0x4, R2 ;  /* 0x00000004ff027819 */ /* 0x000fc40000011602 */
[----:B--2---:R-:W-:Y:S01]  /*c160*/  R2UR UR12, R0 ;  /* 0x00000000000c72ca */ /* 0x004fe200000e0000 */
[----:B------:R-:W-:Y:S01]  /*c170*/  IMAD.MOV.U32 R0, RZ, RZ, RZ ;  /* 0x000000ffff007224 */ /* 0x000fe200078e00ff */
[----:B------:R-:W-:Y:S02]  /*c180*/  SGXT.U32 R3, R2, 0xe ;  /* 0x0000000e0203781a */ /* 0x000fe40000000000 */
[----:B------:R-:W-:Y:S02]  /*c190*/  MOV R211, RZ ;  /* 0x000000ff00d37202 */ /* 0x000fe40000000f00 */
[----:B------:R-:W-:Y:S01]  /*c1a0*/  IADD3.X R0, PT, PT, R0, 0x40004040, RZ, P3, !PT ;  /* 0x4000404000007810 */ /* 0x000fe20001ffe4ff */
[----:B------:R2:W-:Y:S01]  /*c1b0*/  STL [R1+0x388], R3 ;  /* 0x0003880301007387 */ /* 0x0005e20000100800 */
[----:B------:R-:W-:Y:S01]  /*c1c0*/  IADD3 R2, P3, PT, R3, 0x80, RZ ;  /* 0x0000008003027810 */ /* 0x000fe20007f7e0ff */
[----:B---3--:R-:W-:Y:S01]  /*c1d0*/  IMAD.SHL.U32 R4, R216, 0x10, RZ ;  /* 0x00000010d8047824 */ /* 0x008fe200078e00ff */
[----:B------:R-:W-:Y:S01]  /*c1e0*/  R2UR UR13, R0 ;  /* 0x00000000000d72ca */ /* 0x000fe200000e0000 */
[----:B------:R-:W-:Y:S01]  /*c1f0*/  HFMA2 R0, -RZ, RZ, 0, 0 ;  /* 0x00000000ff007431 */ /* 0x000fe200000001ff */
[----:B------:R-:W-:-:S02]  /*c200*/  R2UR UR72, R2 ;  /* 0x00000000024872ca */ /* 0x000fc400000e0000 */
[----:B------:R-:W-:Y:S02]  /*c210*/  R2UR UR70, R210 ;  /* 0x00000000d24672ca */ /* 0x000fe400000e0000 */
[----:B------:R-:W-:Y:S02]  /*c220*/  R2UR UR71, R211 ;  /* 0x00000000d34772ca */ /* 0x000fe400000e0000 */
[----:B------:R-:W-:Y:S02]  /*c230*/  ISETP.NE.U32.AND P2, PT, R212, RZ, PT ;  /* 0x000000ffd400720c */ /* 0x000fe40003f45070 */
[----:B------:R-:W-:Y:S02]  /*c240*/  SHF.L.U32 R5, R217, 0x4, RZ ;  /* 0x00000004d9057819 */ /* 0x000fe400000006ff */
[----:B------:R-:W-:Y:S02]  /*c250*/  IADD3.X R0, PT, PT, R0, 0x40004040, RZ, P3, !PT ;  /* 0x4000404000007810 */ /* 0x000fe40001ffe4ff */
[----:B--2---:R-:W-:Y:S01]  /*c260*/  IADD3 R3, P3, PT, R2, 0x80, RZ ;  /* 0x0000008002037810 */ /* 0x004fe20007f7e0ff */
[----:B------:R-:W-:Y:S01]  /*c270*/  IMAD.U32 R212, RZ, RZ, UR72 ;  /* 0x00000048ffd47e24 */ /* 0x000fe2000f8e00ff */
[----:B------:R-:W-:Y:S01]  /*c280*/  R2UR UR73, R0 ;  /* 0x00000000004972ca */ /* 0x000fe200000e0000 */
[----:B------:R-:W-:Y:S01]  /*c290*/  UMOV UR72, 0xfffffe00 ;  /* 0xfffffe0000487882 */ /* 0x000fe20000000000 */
[----:B------:R-:W-:Y:S01]  /*c2a0*/  R2UR UR76, R3 ;  /* 0x00000000034c72ca */ /* 0x000fe200000e0000 */
[----:B------:R-:W-:-:S05]  /*c2b0*/  IMAD.X R3, RZ, RZ, R0, P3 ;  /* 0x000000ffff037224 */ /* 0x000fca00018e0600 */
[----:B------:R-:W-:Y:S02]  /*c2c0*/  R2UR UR77, R3 ;  /* 0x00000000034d72ca */ /* 0x000fe400000e0000 */
[----:B------:R-:W-:-:S03]  /*c2d0*/  IADD3 R3, P3, PT, R2, 0x100, RZ ;  /* 0x0000010002037810 */ /* 0x000fc60007f7e0ff */
[----:B------:R-:W-:Y:S01]  /*c2e0*/  MOV R213, UR73 ;  /* 0x0000004900d57c02 */ /* 0x000fe20008000f00 */
[----:B------:R-:W-:Y:S01]  /*c2f0*/  UMOV UR73, 0x3fffbfef ;  /* 0x3fffbfef00497882 */ /* 0x000fe20000000000 */
[----:B------:R-:W-:Y:S01]  /*c300*/  R2UR UR74, R3 ;  /* 0x00000000034a72ca */ /* 0x000fe200000e0000 */
[----:B------:R-:W-:Y:S01]  /*c310*/  IMAD.X R3, RZ, RZ, R0, P3 ;  /* 0x000000ffff037224 */ /* 0x000fe200018e0600 */
[----:B------:R-:W-:Y:S02]  /*c320*/  UIADD3.64 UR70, UPT, UPT, UR70, -UR72, URZ ;  /* 0x8000004846467297 */ /* 0x000fe4000fffe0ff */
[----:B------:R-:W-:Y:S02]  /*c330*/  UIADD3.64 UR72, UPT, UPT, UR12, 0x2, URZ ;  /* 0x000000020c487897 */ /* 0x000fe4000fffe0ff */
[----:B------:R-:W-:Y:S02]  /*c340*/  R2UR UR75, R3 ;  /* 0x00000000034b72ca */ /* 0x000fe400000e0000 */
[----:B------:R-:W-:Y:S01]  /*c350*/  IADD3 R3, P3, PT, R2, 0x180, RZ ;  /* 0x0000018002037810 */ /* 0x000fe20007f7e0ff */
[----:B------:R-:W-:Y:S01]  /*c360*/  IMAD.U32 R215, RZ, RZ, UR71 ;  /* 0x00000047ffd77e24 */ /* 0x000fe2000f8e00ff */
[----:B------:R-:W-:Y:S01]  /*c370*/  MOV R214, UR70 ;  /* 0x0000004600d67c02 */ /* 0x000fe20008000f00 */
[----:B------:R-:W-:Y:S01]  /*c380*/  UIADD3.64 UR70, UPT, UPT, UR12, 0x4, URZ ;  /* 0x000000040c467897 */ /* 0x000fe2000fffe0ff */
[----:B------:R-:W-:-:S02]  /*c390*/  R2UR UR14, R3 ;  /* 0x00000000030e72ca */ /* 0x000fc400000e0000 */
[----:B------:R-:W-:-:S03]  /*c3a0*/  IADD3.X R3, PT, PT, R0, RZ, RZ, P3, !PT ;  /* 0x000000ff00037210 */ /* 0x000fc60001ffe4ff */
[----:B------:R-:W-:Y:S01]  /*c3b0*/  IMAD.U32 R6, RZ, RZ, UR70 ;  /* 0x00000046ff067e24 */ /* 0x000fe2000f8e00ff */
[----:B------:R-:W-:Y:S01]  /*c3c0*/  R2UR UR15, R3 ;  /* 0x00000000030f72ca */ /* 0x000fe200000e0000 */
[----:B------:R-:W-:Y:S01]  /*c3d0*/  IMAD.U32 R7, RZ, RZ, UR71 ;  /* 0x00000047ff077e24 */ /* 0x000fe2000f8e00ff */
[----:B------:R-:W-:Y:S01]  /*c3e0*/  IADD3 R3, P3, PT, R2, 0x200, RZ ;  /* 0x0000020002037810 */ /* 0x000fe20007f7e0ff */
[----:B------:R-:W-:-:S03]  /*c3f0*/  UIADD3.64 UR70, UPT, UPT, UR12, 0x80, URZ ;  /* 0x000000800c467897 */ /* 0x000fc6000fffe0ff */
[----:B------:R-:W-:Y:S01]  /*c400*/  R2UR UR16, R3 ;  /* 0x00000000031072ca */ /* 0x000fe200000e0000 */
[----:B------:R-:W-:-:S05]  /*c410*/  IMAD.X R3, RZ, RZ, R0, P3 ;  /* 0x000000ffff037224 */ /* 0x000fca00018e0600 */
[----:B------:R-:W-:Y:S02]  /*c420*/  R2UR UR17, R3 ;  /* 0x00000000031172ca */ /* 0x000fe400000e0000 */
[----:B------:R-:W-:-:S04]  /*c430*/  IADD3 R3, P3, PT, R2, 0x280, RZ ;  /* 0x0000028002037810 */ /* 0x000fc80007f7e0ff */
[----:B------:R-:W-:Y:S01]  /*c440*/  R2UR UR18, R3 ;  /* 0x00000000031272ca */ /* 0x000fe200000e0000 */
[----:B------:R-:W-:-:S05]  /*c450*/  IMAD.X R3, RZ, RZ, R0, P3 ;  /* 0x000000ffff037224 */ /* 0x000fca00018e0600 */
[----:B------:R-:W-:Y:S02]  /*c460*/  R2UR UR19, R3 ;  /* 0x00000000031372ca */ /* 0x000fe400000e0000 */
[----:B------:R-:W-:-:S04]  /*c470*/  IADD3 R3, P3, PT, R2, 0x300, RZ ;  /* 0x0000030002037810 */ /* 0x000fc80007f7e0ff */
[----:B------:R-:W-:Y:S02]  /*c480*/  R2UR UR20, R3 ;  /* 0x00000000031472ca */ /* 0x000fe400000e0000 */
[----:B------:R-:W-:-:S04]  /*c490*/  IADD3.X R3, PT, PT, R0, RZ, RZ, P3, !PT ;  /* 0x000000ff00037210 */ /* 0x000fc80001ffe4ff */
[----:B------:R-:W-:Y:S02]  /*c4a0*/  R2UR UR21, R3 ;  /* 0x00000000031572ca */ /* 0x000fe400000e0000 */
[----:B------:R-:W-:-:S04]  /*c4b0*/  IADD3 R3, P3, PT, R2, 0x380, RZ ;  /* 0x0000038002037810 */ /* 0x000fc80007f7e0ff */
        /* <DEDUP_REMOVED lines=87> */
[C---:B------:R-:W-:Y:S02]  /*ca30*/  IADD3 R3, P3, PT, R2.reuse, 0xe80, RZ ;  /* 0x00000e8002037810 */ /* 0x040fe40007f7e0ff */
[----:B------:R-:W-:Y:S02]  /*ca40*/  IADD3 R2, P4, PT, R2, 0xf00, RZ ;  /* 0x00000f0002027810 */ /* 0x000fe40007f9e0ff */
[----:B------:R-:W-:Y:S02]  /*ca50*/  R2UR UR66, R3 ;  /* 0x00000000034272ca */ /* 0x000fe400000e0000 */
[----:B------:R-:W-:Y:S01]  /*ca60*/  R2UR UR68, R2 ;  /* 0x00000000024472ca */ /* 0x000fe200000e0000 */
[--C-:B------:R-:W-:Y:S01]  /*ca70*/  IMAD.X R2, RZ, RZ, R0.reuse, P3 ;  /* 0x000000ffff027224 */ /* 0x100fe200018e0600 */
[----:B------:R-:W-:Y:S01]  /*ca80*/  MOV R3, R5 ;  /* 0x0000000500037202 */ /* 0x000fe20000000f00 */
[----:B------:R-:W-:Y:S01]  /*ca90*/  IMAD.X R0, RZ, RZ, R0, P4 ;  /* 0x000000ffff007224 */ /* 0x000fe200020e0600 */
[----:B------:R-:W-:-:S02]  /*caa0*/  MOV R5, UR73 ;  /* 0x0000004900057c02 */ /* 0x000fc40008000f00 */
[----:B------:R-:W-:Y:S01]  /*cab0*/  R2UR UR67, R2 ;  /* 0x00000000024372ca */ /* 0x000fe200000e0000 */
[----:B------:R-:W-:Y:S01]  /*cac0*/  IMAD.MOV.U32 R2, RZ, RZ, R4 ;  /* 0x000000ffff027224 */ /* 0x000fe200078e0004 */
[----:B------:R-:W-:Y:S01]  /*cad0*/  R2UR UR69, R0 ;  /* 0x00000000004572ca */ /* 0x000fe200000e0000 */
[----:B------:R-:W-:Y:S01]  /*cae0*/  IMAD.U32 R4, RZ, RZ, UR72 ;  /* 0x00000048ff047e24 */ /* 0x000fe2000f8e00ff */
[----:B------:R-:W-:Y:S01]  /*caf0*/  UIADD3.64 UR72, UPT, UPT, UR12, 0x7e, URZ ;  /* 0x0000007e0c487897 */ /* 0x000fe2000fffe0ff */
[----:B------:R-:W-:-:S03]  /*cb00*/  IMAD.MOV.U32 R0, RZ, RZ, R244 ;  /* 0x000000ffff007224 */ /* 0x000fc600078e00f4 */
[----:B------:R2:W-:Y:S04]  /*cb10*/  STL.64 [R1+0x160], R4 ;  /* 0x0001600401007387 */ /* 0x0005e80000100a00 */
[----:B------:R3:W-:Y:S01]  /*cb20*/  STL.64 [R1+0x158], R6 ;  /* 0x0001580601007387 */ /* 0x0007e20000100a00 */
[----:B--2---:R-:W-:Y:S01]  /*cb30*/  MOV R4, UR72 ;  /* 0x0000004800047c02 */ /* 0x004fe20008000f00 */
[----:B------:R-:W-:Y:S01]  /*cb40*/  IMAD.U32 R5, RZ, RZ, UR73 ;  /* 0x00000049ff057e24 */ /* 0x000fe2000f8e00ff */
[----:B------:R-:W-:Y:S01]  /*cb50*/  UIADD3.64 UR72, UPT, UPT, UR12, 0x82, URZ ;  /* 0x000000820c487897 */ /* 0x000fe2000fffe0ff */
[----:B---3--:R-:W-:Y:S01]  /*cb60*/  IMAD.U32 R6, RZ, RZ, UR70 ;  /* 0x00000046ff067e24 */ /* 0x008fe2000f8e00ff */
[----:B------:R-:W-:Y:S01]  /*cb70*/  MOV R7, UR71 ;  /* 0x0000004700077c02 */ /* 0x000fe20008000f00 */
[----:B------:R-:W-:Y:S01]  /*cb80*/  UIADD3.64 UR70, UPT, UPT, UR12, 0x84, URZ ;  /* 0x000000840c467897 */ /* 0x000fe2000fffe0ff */
[----:B------:R2:W-:Y:S04]  /*cb90*/  STL.64 [R1+0x150], R4 ;  /* 0x0001500401007387 */ /* 0x0005e80000100a00 */
[----:B------:R3:W-:Y:S01]  /*cba0*/  STL.64 [R1+0x148], R6 ;  /* 0x0001480601007387 */ /* 0x0007e20000100a00 */
[----:B--2---:R-:W-:-:S02]  /*cbb0*/  IMAD.U32 R4, RZ, RZ, UR72 ;  /* 0x00000048ff047e24 */ /* 0x004fc4000f8e00ff */
[----:B------:R-:W-:Y:S01]  /*cbc0*/  IMAD.U32 R5, RZ, RZ, UR73 ;  /* 0x00000049ff057e24 */ /* 0x000fe2000f8e00ff */
[----:B------:R-:W-:Y:S01]  /*cbd0*/  UIADD3.64 UR72, UPT, UPT, UR12, 0xfe, URZ ;  /* 0x000000fe0c487897 */ /* 0x000fe2000fffe0ff */
[----:B---3--:R-:W-:Y:S01]  /*cbe0*/  MOV R6, UR70 ;  /* 0x0000004600067c02 */ /* 0x008fe20008000f00 */
[----:B------:R-:W-:Y:S01]  /*cbf0*/  IMAD.U32 R7, RZ, RZ, UR71 ;  /* 0x00000047ff077e24 */ /* 0x000fe2000f8e00ff */
[----:B------:R-:W-:Y:S01]  /*cc00*/  UIADD3.64 UR70, UPT, UPT, UR12, 0x100, URZ ;  /* 0x000001000c467897 */ /* 0x000fe2000fffe0ff */
[----:B------:R2:W-:Y:S04]  /*cc10*/  STL.64 [R1+0x140], R4 ;  /* 0x0001400401007387 */ /* 0x0005e80000100a00 */
[----:B------:R3:W-:Y:S01]  /*cc20*/  STL.64 [R1+0x138], R6 ;  /* 0x0001380601007387 */ /* 0x0007e20000100a00 */
[----:B--2---:R-:W-:Y:S01]  /*cc30*/  IMAD.U32 R4, RZ, RZ, UR72 ;  /* 0x00000048ff047e24 */ /* 0x004fe2000f8e00ff */
[----:B------:R-:W-:Y:S01]  /*cc40*/  MOV R5, UR73 ;  /* 0x0000004900057c02 */ /* 0x000fe20008000f00 */
[----:B------:R-:W-:Y:S01]  /*cc50*/  UIADD3.64 UR72, UPT, UPT, UR12, 0x102, URZ ;  /* 0x000001020c487897 */ /* 0x000fe2000fffe0ff */
[----:B---3--:R-:W-:-:S02]  /*cc60*/  IMAD.U32 R6, RZ, RZ, UR70 ;  /* 0x00000046ff067e24 */ /* 0x008fc4000f8e00ff */
[----:B------:R-:W-:Y:S01]  /*cc70*/  IMAD.U32 R7, RZ, RZ, UR71 ;  /* 0x00000047ff077e24 */ /* 0x000fe2000f8e00ff */
[----:B------:R-:W-:Y:S01]  /*cc80*/  UIADD3.64 UR70, UPT, UPT, UR12, 0x104, URZ ;  /* 0x000001040c467897 */ /* 0x000fe2000fffe0ff */
        /* <DEDUP_REMOVED lines=18> */
[----:B------:R-:W-:-:S02]  /*cdb0*/  IMAD.U32 R250, RZ, RZ, UR70 ;  /* 0x00000046fffa7e24 */ /* 0x000fc4000f8e00ff */
[----:B------:R-:W-:Y:S01]  /*cdc0*/  IMAD.U32 R251, RZ, RZ, UR71 ;  /* 0x00000047fffb7e24 */ /* 0x000fe2000f8e00ff */
[----:B------:R-:W-:Y:S01]  /*cdd0*/  UIADD3.64 UR70, UPT, UPT, UR12, 0x200, URZ ;  /* 0x000002000c467897 */ /* 0x000fe2000fffe0ff */
[----:B--2---:R-:W-:Y:S01]  /*cde0*/  IMAD.U32 R4, RZ, RZ, UR72 ;  /* 0x00000048ff047e24 */ /* 0x004fe2000f8e00ff */
[----:B------:R-:W-:Y:S01]  /*cdf0*/  MOV R5, UR73 ;  /* 0x0000004900057c02 */ /* 0x000fe20008000f00 */
[----:B------:R-:W-:-:S03]  /*ce00*/  UIADD3.64 UR72, UPT, UPT, UR12, 0x1fe, URZ ;  /* 0x000001fe0c487897 */ /* 0x000fc6000fffe0ff */
[----:B------:R-:W-:Y:S01]  /*ce10*/  IMAD.U32 R246, RZ, RZ, UR70 ;  /* 0x00000046fff67e24 */ /* 0x000fe2000f8e00ff */
[----:B------:R-:W-:Y:S01]  /*ce20*/  MOV R247, UR71 ;  /* 0x0000004700f77c02 */ /* 0x000fe20008000f00 */
[----:B------:R-:W-:Y:S01]  /*ce30*/  UIADD3.64 UR70, UPT, UPT, UR12, 0x204, URZ ;  /* 0x000002040c467897 */ /* 0x000fe2000fffe0ff */
[----:B------:R3:W-:Y:S01]  /*ce40*/  STL.64 [R1+0x100], R4 ;  /* 0x0001000401007387 */ /* 0x0007e20000100a00 */
[----:B------:R-:W-:Y:S01]  /*ce50*/  MOV R248, UR72 ;  /* 0x0000004800f87c02 */ /* 0x000fe20008000f00 */
[----:B------:R-:W-:Y:S01]  /*ce60*/  IMAD.U32 R249, RZ, RZ, UR73 ;  /* 0x00000049fff97e24 */ /* 0x000fe2000f8e00ff */
[----:B------:R-:W-:Y:S02]  /*ce70*/  UIADD3.64 UR72, UPT, UPT, UR12, 0x202, URZ ;  /* 0x000002020c487897 */ /* 0x000fe4000fffe0ff */
[----:B------:R-:W-:Y:S01]  /*ce80*/  MOV R240, UR70 ;  /* 0x0000004600f07c02 */ /* 0x000fe20008000f00 */
[----:B------:R-:W-:Y:S01]  /*ce90*/  IMAD.U32 R241, RZ, RZ, UR71 ;  /* 0x00000047fff17e24 */ /* 0x000fe2000f8e00ff */
[----:B------:R-:W-:-:S02]  /*cea0*/  UIADD3.64 UR70, UPT, UPT, UR12, 0x280, URZ ;  /* 0x000002800c467897 */ /* 0x000fc4000fffe0ff */
[----:B------:R-:W-:Y:S02]  /*ceb0*/  IMAD.U32 R242, RZ, RZ, UR72 ;  /* 0x00000048fff27e24 */ /* 0x000fe4000f8e00ff */
[----:B------:R-:W-:Y:S01]  /*cec0*/  IMAD.U32 R243, RZ, RZ, UR73 ;  /* 0x00000049fff37e24 */ /* 0x000fe2000f8e00ff */
[----:B------:R-:W-:Y:S01]  /*ced0*/  UIADD3.64 UR72, UPT, UPT, UR12, 0x27e, URZ ;  /* 0x0000027e0c487897 */ /* 0x000fe2000fffe0ff */
[----:B------:R-:W-:Y:S02]  /*cee0*/  IMAD.U32 R236, RZ, RZ, UR70 ;  /* 0x00000046ffec7e24 */ /* 0x000fe4000f8e00ff */
[----:B------:R-:W-:Y:S01]  /*cef0*/  IMAD.U32 R237, RZ, RZ, UR71 ;  /* 0x00000047ffed7e24 */ /* 0x000fe2000f8e00ff */
[----:B------:R-:W-:Y:S02]  /*cf00*/  UIADD3.64 UR70, UPT, UPT, UR12, 0x284, URZ ;  /* 0x000002840c467897 */ /* 0x000fe4000fffe0ff */
[----:B------:R-:W-:Y:S01]  /*cf10*/  IMAD.U32 R238, RZ, RZ, UR72 ;  /* 0x00000048ffee7e24 */ /* 0x000fe2000f8e00ff */
[----:B------:R-:W-:Y:S01]  /*cf20*/  MOV R239, UR73 ;  /* 0x0000004900ef7c02 */ /* 0x000fe20008000f00 */
[----:B------:R-:W-:-:S02]  /*cf30*/  UIADD3.64 UR72, UPT, UPT, UR12, 0x282, URZ ;  /* 0x000002820c487897 */ /* 0x000fc4000fffe0ff */
[----:B------:R-:W-:Y:S01]  /*cf40*/  IMAD.U32 R232, RZ, RZ, UR70 ;  /* 0x00000046ffe87e24 */ /* 0x000fe2000f8e00ff */
[----:B------:R-:W-:Y:S01]  /*cf50*/  MOV R233, UR71 ;  /* 0x0000004700e97c02 */ /* 0x000fe20008000f00 */
[----:B------:R-:W-:Y:S02]  /*cf60*/  UIADD3.64 UR70, UPT, UPT, UR12, 0x300, URZ ;  /* 0x000003000c467897 */ /* 0x000fe4000fffe0ff */
        /* <DEDUP_REMOVED lines=21> */
[----:B------:R-:W-:Y:S02]  /*d0c0*/  IMAD.U32 R216, RZ, RZ, UR70 ;  /* 0x00000046ffd87e24 */ /* 0x000fe4000f8e00ff */
[----:B------:R-:W-:-:S02]  /*d0d0*/  IMAD.U32 R217, RZ, RZ, UR71 ;  /* 0x00000047ffd97e24 */ /* 0x000fc4000f8e00ff */
[----:B------:R-:W-:Y:S01]  /*d0e0*/  MOV R218, UR72 ;  /* 0x0000004800da7c02 */ /* 0x000fe20008000f00 */
[----:B---3--:R-:W-:-:S07]  /*d0f0*/  IMAD.U32 R219, RZ, RZ, UR73 ;  /* 0x00000049ffdb7e24 */ /* 0x008fce000f8e00ff */
.L_x_18:
[----:B------:R-:W2:Y:S04]  /*d100*/  LDL.64 R16, [R1+0x540] ;  /* 0x0005400001107983 */ /* 0x000ea80000100a00 */
[----:B------:R-:W3:Y:S04]  /*d110*/  LDL.64 R40, [R1+0x568] ;  /* 0x0005680001287983 */ /* 0x000ee80000100a00 */
[----:B------:R-:W4:Y:S04]  /*d120*/  LDL.64 R18, [R1+0x458] ;  /* 0x0004580001127983 */ /* 0x000f280000100a00 */
[----:B------:R-:W5:Y:S04]  /*d130*/  LDL.64 R30, [R1+0x448] ;  /* 0x00044800011e7983 */ /* 0x000f680000100a00 */
[----:B------:R-:W5:Y:S04]  /*d140*/  LDL.64 R14, [R1+0x510] ;  /* 0x00051000010e7983 */ /* 0x000f680000100a00 */
[----:B------:R-:W5:Y:S04]  /*d150*/  LDL.64 R22, [R1+0x500] ;  /* 0x0005000001167983 */ /* 0x000f680000100a00 */
[----:B------:R-:W5:Y:S04]  /*d160*/  LDL.64 R20, [R1+0x460] ;  /* 0x0004600001147983 */ /* 0x000f680000100a00 */
[----:B------:R-:W5:Y:S04]  /*d170*/  LDL.64 R32, [R1+0x450] ;  /* 0x0004500001207983 */ /* 0x000f680000100a00 */
[----:B------:R-:W5:Y:S04]  /*d180*/  LDL.64 R36, [R1+0x380] ;  /* 0x0003800001247983 */ /* 0x000f680000100a00 */
[----:B------:R-:W5:Y:S04]  /*d190*/  LDL.64 R46, [R1+0x440] ;  /* 0x00044000012e7983 */ /* 0x000f680000100a00 */
[----:B------:R-:W5:Y:S04]  /*d1a0*/  LDL.64 R26, [R1+0x378] ;  /* 0x00037800011a7983 */ /* 0x000f680000100a00 */
[----:B------:R-:W5:Y:S01]  /*d1b0*/  LDL.64 R28, [R1+0x438] ;  /* 0x00043800011c7983 */ /* 0x000f620000100a00 */
[----:B------:R-:W-:-:S03]  /*d1c0*/  IMAD.WIDE R8, R3, 0x2, R198 ;  /* 0x0000000203087825 */ /* 0x000fc600078e02c6 */
[----:B------:R-:W5:Y:S04]  /*d1d0*/  LDL.64 R42, [R1+0x428] ;  /* 0x00042800012a7983 */ /* 0x000f680000100a00 */
[----:B------:R-:W5:Y:S04]  /*d1e0*/  LDL.64 R24, [R1+0x508] ;  /* 0x0005080001187983 */ /* 0x000f680000100a00 */
[----:B------:R-:W5:Y:S04]  /*d1f0*/  LDL.64 R44, [R1+0x370] ;  /* 0x00037000012c7983 */ /* 0x000f680000100a00 */
[----:B------:R-:W5:Y:S04]  /*d200*/  LDG.E.U16 R8, desc[UR10][R8.64] ;  /* 0x0000000a08087981 */ /* 0x000f68000c1e1500 */
[----:B------:R-:W5:Y:S04]  /*d210*/  LDL.64 R38, [R1+0x538] ;  /* 0x0005380001267983 */ /* 0x000f680000100a00 */
[----:B------:R-:W5:Y:S04]  /*d220*/  LDL.64 R34, [R1+0x368] ;  /* 0x0003680001227983 */ /* 0x000f680000100a00 */
[----:B------:R-:W5:Y:S04]  /*d230*/  LDL.64 R56, [R1+0x4d8] ;  /* 0x0004d80001387983 */ /* 0x000f680000100a00 */
[----:B------:R-:W5:Y:S01]  /*d240*/  LDL.64 R54, [R1+0x560] ;  /* 0x0005600001367983 */ /* 0x000f620000100a00 */
[----:B------:R-:W-:-:S03]  /*d250*/  IMAD.WIDE R6, R3, 0x2, R202 ;  /* 0x0000000203067825 */ /* 0x000fc600078e02ca */
[----:B------:R-:W5:Y:S01]  /*d260*/  LDL.64 R48, [R1+0x528] ;  /* 0x0005280001307983 */ /* 0x000f620000100a00 */
[----:B------:R-:W-:-:S03]  /*d270*/  IMAD.WIDE R10, R3, 0x2, R200 ;  /* 0x00000002030a7825 */ /* 0x000fc600078e02c8 */
[----:B------:R-:W5:Y:S01]  /*d280*/  LDG.E.U16 R6, desc[UR10][R6.64] ;  /* 0x0000000a06067981 */ /* 0x000f62000c1e1500 */
[----:B------:R-:W-:-:S03]  /*d290*/  IMAD.WIDE R4, R3, 0x2, R204 ;  /* 0x0000000203047825 */ /* 0x000fc600078e02cc */
[----:B------:R-:W5:Y:S04]  /*d2a0*/  LDL.64 R66, [R1+0x410] ;  /* 0x0004100001427983 */ /* 0x000f680000100a00 */
[----:B------:R-:W5:Y:S04]  /*d2b0*/  LDG.E.U16 R4, desc[UR10][R4.64] ;  /* 0x0000000a04047981 */ /* 0x000f68000c1e1500 */
[----:B------:R-:W5:Y:S04]  /*d2c0*/  LDG.E.U16 R7, desc[UR10][R10.64] ;  /* 0x0000000a0a077981 */ /* 0x000f68000c1e1500 */
[----:B------:R-:W5:Y:S04]  /*d2d0*/  LDL.64 R62, [R1+0x400] ;  /* 0x00040000013e7983 */ /* 0x000f680000100a00 */
[----:B------:R-:W5:Y:S04]  /*d2e0*/  LDL.64 R60, [R1+0x3f0] ;  /* 0x0003f000013c7983 */ /* 0x000f680000100a00 */
[----:B------:R-:W5:Y:S04]  /*d2f0*/  LDL.64 R52, [R1+0x3f8] ;  /* 0x0003f80001347983 */ /* 0x000f680000100a00 */
[----:B------:R-:W5:Y:S04]  /*d300*/  LDL.64 R50, [R1+0x558] ;  /* 0x0005580001327983 */ /* 0x000f680000100a00 */
[----:B------:R-:W5:Y:S04]  /*d310*/  LDL.64 R64, [R1+0x4b8] ;  /* 0x0004b80001407983 */ /* 0x000f680000100a00 */
[----:B------:R-:W5:Y:S04]  /*d320*/  LDL.64 R58, [R1+0x520] ;  /* 0x00052000013a7983 */ /* 0x000f680000100a00 */
[----:B0-----:R-:W5:Y:S04]  /*d330*/  LDL.64 R78, [R1+0x3e8] ;  /* 0x0003e800014e7983 */ /* 0x001f680000100a00 */
        /* <DEDUP_REMOVED lines=12> */
[----:B--2---:R-:W-:-:S05]  /*d400*/  IMAD.WIDE R16, R3, 0x2, R16 ;  /* 0x0000000203107825 */ /* 0x004fca00078e0210 */
[----:B------:R3:W2:Y:S01]  /*d410*/  LDG.E.U16 R12, desc[UR10][R16.64] ;  /* 0x0000000a100c7981 */ /* 0x0006a2000c1e1500 */
[----:B----4-:R-:W-:-:S05]  /*d420*/  IMAD.WIDE R18, R3, 0x2, R18 ;  /* 0x0000000203127825 */ /* 0x010fca00078e0212 */
[----:B------:R0:W4:Y:S01]  /*d430*/  LDG.E.U16 R9, desc[UR10][R18.64] ;  /* 0x0000000a12097981 */ /* 0x000122000c1e1500 */
[----:B---3--:R-:W-:-:S03]  /*d440*/  IMAD.WIDE R16, R3, 0x2, R40 ;  /* 0x0000000203107825 */ /* 0x008fc600078e0228 */
[----:B------:R-:W3:Y:S01]  /*d450*/  LDL.64 R40, [R1+0x420] ;  /* 0x0004200001287983 */ /* 0x000ee20000100a00 */
[----:B-----5:R-:W-:-:S03]  /*d460*/  IMAD.WIDE R14, R3, 0x2, R14 ;  /* 0x00000002030e7825 */ /* 0x020fc600078e020e */
[----:B------:R-:W5:Y:S01]  /*d470*/  LDG.E.U16 R17, desc[UR10][R16.64] ;  /* 0x0000000a10117981 */ /* 0x000f62000c1e1500 */
[----:B0-----:R-:W-:-:S03]  /*d480*/  IMAD.WIDE R18, R3, 0x2, R30 ;  /* 0x0000000203127825 */ /* 0x001fc600078e021e */
[----:B------:R-:W2:Y:S01]  /*d490*/  LDL.64 R30, [R1+0x530] ;  /* 0x00053000011e7983 */ /* 0x000ea20000100a00 */
[----:B------:R-:W-:-:S03]  /*d4a0*/  IMAD.WIDE R22, R3, 0x2, R22 ;  /* 0x0000000203167825 */ /* 0x000fc600078e0216 */
[----:B------:R-:W4:Y:S01]  /*d4b0*/  LDG.E.U16 R14, desc[UR10][R14.64] ;  /* 0x0000000a0e0e7981 */ /* 0x000f22000c1e1500 */
[----:B------:R-:W-:-:S03]  /*d4c0*/  IMAD.WIDE R20, R3, 0x2, R20 ;  /* 0x0000000203147825 */ /* 0x000fc600078e0214 */
[----:B------:R-:W4:Y:S01]  /*d4d0*/  LDG.E.U16 R18, desc[UR10][R18.64] ;  /* 0x0000000a12127981 */ /* 0x000f22000c1e1500 */
[----:B------:R-:W-:-:S03]  /*d4e0*/  IMAD.WIDE R10, R3, 0x2, R32 ;  /* 0x00000002030a7825 */ /* 0x000fc600078e0220 */
[----:B------:R-:W4:Y:S04]  /*d4f0*/  LDL.64 R32, [R1+0x430] ;  /* 0x0004300001207983 */ /* 0x000f280000100a00 */
[----:B------:R0:W4:Y:S01]  /*d500*/  LDG.E.U16 R15, desc[UR10][R22.64] ;  /* 0x0000000a160f7981 */ /* 0x000122000c1e1500 */
[----:B------:R-:W-:-:S03]  /*d510*/  IMAD.WIDE R26, R3, 0x2, R26 ;  /* 0x00000002031a7825 */ /* 0x000fc600078e021a */
[----:B-1----:R1:W4:Y:S01]  /*d520*/  LDG.E.U16 R5, desc[UR10][R20.64] ;  /* 0x0000000a14057981 */ /* 0x002322000c1e1500 */
[----:B------:R-:W-:-:S03]  /*d530*/  IMAD.WIDE R28, R3, 0x2, R28 ;  /* 0x00000002031c7825 */ /* 0x000fc600078e021c */
[----:B------:R-:W5:Y:S01]  /*d540*/  LDG.E.U16 R11, desc[UR10][R10.64] ;  /* 0x0000000a0a0b7981 */ /* 0x000f62000c1e1500 */
[----:B0-----:R-:W-:-:S03]  /*d550*/  IMAD.WIDE R22, R3, 0x2, R36 ;  /* 0x0000000203167825 */ /* 0x001fc600078e0224 */
[----:B------:R-:W5:Y:S01]  /*d560*/  LDL.64 R36, [R1+0x4e0] ;  /* 0x0004e00001247983 */ /* 0x000f620000100a00 */
[----:B-1----:R-:W-:-:S03]  /*d570*/  IMAD.WIDE R20, R3, 0x2, R46 ;  /* 0x0000000203147825 */ /* 0x002fc600078e022e */
[----:B------:R-:W5:Y:S04]  /*d580*/  LDL.64 R46, [R1+0x418] ;  /* 0x00041800012e7983 */ /* 0x000f680000100a00 */
[----:B------:R-:W5:Y:S01]  /*d590*/  LDG.E.U16 R22, desc[UR10][R22.64] ;  /* 0x0000000a16167981 */ /* 0x000f62000c1e1500 */
[----:B------:R-:W-:-:S03]  /*d5a0*/  IMAD.WIDE R24, R3, 0x2, R24 ;  /* 0x0000000203187825 */ /* 0x000fc600078e0218 */
[----:B------:R-:W5:Y:S04]  /*d5b0*/  LDG.E.U16 R16, desc[UR10][R28.64] ;  /* 0x0000000a1c107981 */ /* 0x000f68000c1e1500 */
[----:B------:R-:W5:Y:S04]  /*d5c0*/  LDG.E.U16 R10, desc[UR10][R24.64] ;  /* 0x0000000a180a7981 */ /* 0x000f68000c1e1500 */
[----:B------:R0:W5:Y:S01]  /*d5d0*/  LDG.E.U16 R23, desc[UR10][R26.64] ;  /* 0x0000000a1a177981 */ /* 0x000162000c1e1500 */
[----:B------:R-:W-:-:S03]  /*d5e0*/  IMAD.WIDE R34, R3, 0x2, R34 ;  /* 0x0000000203227825 */ /* 0x000fc600078e0222 */
[----:B------:R1:W5:Y:S01]  /*d5f0*/  LDG.E.U16 R19, desc[UR10][R20.64] ;  /* 0x0000000a14137981 */ /* 0x000362000c1e1500 */
[----:B0-----:R-:W-:-:S03]  /*d600*/  IMAD.WIDE R26, R3, 0x2, R42 ;  /* 0x00000002031a7825 */ /* 0x001fc600078e022a */
[----:B------:R-:W5:Y:S01]  /*d610*/  LDL.64 R42, [R1+0x4c8] ;  /* 0x0004c800012a7983 */ /* 0x000f620000100a00 */
[----:B------:R-:W-:-:S03]  /*d620*/  IMAD.WIDE R24, R3, 0x2, R44 ;  /* 0x0000000203187825 */ /* 0x000fc600078e022c */
[----:B------:R-:W5:Y:S01]  /*d630*/  LDL.64 R44, [R1+0x408] ;  /* 0x00040800012c7983 */ /* 0x000f620000100a00 */
[----:B-1----:R-:W-:-:S03]  /*d640*/  IMAD.WIDE R20, R3, 0x2, R38 ;  /* 0x0000000203147825 */ /* 0x002fc600078e0226 */
[----:B------:R-:W5:Y:S04]  /*d650*/  LDL.64 R38, [R1+0x4d0] ;  /* 0x0004d00001267983 */ /* 0x000f680000100a00 */
[----:B------:R-:W5:Y:S04]  /*d660*/  LDG.E.U16 R20, desc[UR10][R20.64] ;  /* 0x0000000a14147981 */ /* 0x000f68000c1e1500 */
[----:B------:R-:W5:Y:S04]  /*d670*/  LDG.E.U16 R24, desc[UR10][R24.64] ;  /* 0x0000000a18187981 */ /* 0x000f68000c1e1500 */
[----:B------:R-:W5:Y:S04]  /*d680*/  LDG.E.U16 R27, desc[UR10][R26.64] ;  /* 0x0000000a1a1b7981 */ /* 0x000f68000c1e1500 */
[----:B------:R0:W5:Y:S02]  /*d690*/  LDG.E.U16 R21, desc[UR10][R34.64] ;  /* 0x0000000a22157981 */ /* 0x000164000c1e1500 */
[----:B0-----:R-:W-:-:S02]  /*d6a0*/  IMAD.WIDE R34, R3, 0x2, R54 ;  /* 0x0000000203227825 */ /* 0x001fc400078e0236 */
[----:B------:R-:W5:Y:S02]  /*d6b0*/  LDL.64 R54, [R1+0x4a8] ;  /* 0x0004a80001367983 */ /* 0x000f640000100a00 */
[C---:B---3--:R-:W-:Y:S02]  /*d6c0*/  IMAD.WIDE R28, R3.reuse, 0x2, R40 ;  /* 0x00000002031c7825 */ /* 0x048fe400078e0228 */
[----:B------:R-:W3:Y:S04]  /*d6d0*/  LDL.64 R40, [R1+0x4c0] ;  /* 0x0004c00001287983 */ /* 0x000ee80000100a00 */
[----:B------:R-:W3:Y:S01]  /*d6e0*/  LDG.E.U16 R28, desc[UR10][R28.64] ;  /* 0x0000000a1c1c7981 */ /* 0x000ee2000c1e1500 */
[----:B--2---:R-:W-:-:S05]  /*d6f0*/  IMAD.WIDE R30, R3, 0x2, R30 ;  /* 0x00000002031e7825 */ /* 0x004fca00078e021e */
[----:B------:R0:W2:Y:S02]  /*d700*/  LDG.E.U16 R29, desc[UR10][R30.64] ;  /* 0x0000000a1e1d7981 */ /* 0x0000a4000c1e1500 */
[C---:B0-----:R-:W-:Y:S02]  /*d710*/  IMAD.WIDE R30, R3.reuse, 0x2, R56 ;  /* 0x00000002031e7825 */ /* 0x041fe400078e0238 */
[----:B------:R-:W2:Y:S02]  /*d720*/  LDL.64 R56, [R1+0x4b0] ;  /* 0x0004b00001387983 */ /* 0x000ea40000100a00 */
[C---:B----4-:R-:W-:Y:S02]  /*d730*/  IMAD.WIDE R32, R3.reuse, 0x2, R32 ;  /* 0x0000000203207825 */ /* 0x050fe400078e0220 */
[----:B------:R-:W4:Y:S04]  /*d740*/  LDG.E.U16 R30, desc[UR10][R30.64] ;  /* 0x0000000a1e1e7981 */ /* 0x000f28000c1e1500 */
[----:B------:R0:W4:Y:S01]  /*d750*/  LDG.E.U16 R25, desc[UR10][R32.64] ;  /* 0x0000000a20197981 */ /* 0x000122000c1e1500 */
[----:B-----5:R-:W-:-:S05]  /*d760*/  IMAD.WIDE R36, R3, 0x2, R36 ;  /* 0x0000000203247825 */ /* 0x020fca00078e0224 */
[----:B------:R-:W5:Y:S01]  /*d770*/  LDG.E.U16 R26, desc[UR10][R36.64] ;  /* 0x0000000a241a7981 */ /* 0x000f62000c1e1500 */
[----:B0-----:R-:W-:-:S03]  /*d780*/  IMAD.WIDE R32, R3, 0x2, R46 ;  /* 0x0000000203207825 */ /* 0x001fc600078e022e */
[----:B------:R-:W4:Y:S04]  /*d790*/  LDL.64 R46, [R1+0x4a0] ;  /* 0x0004a000012e7983 */ /* 0x000f280000100a00 */
[----:B------:R0:W4:Y:S04]  /*d7a0*/  LDG.E.U16 R36, desc[UR10][R32.64] ;  /* 0x0000000a20247981 */ /* 0x000128000c1e1500 */
[----:B------:R1:W5:Y:S01]  /*d7b0*/  LDG.E.U16 R37, desc[UR10][R34.64] ;  /* 0x0000000a22257981 */ /* 0x000362000c1e1500 */
[----:B0-----:R-:W-:-:S03]  /*d7c0*/  IMAD.WIDE R32, R3, 0x2, R48 ;  /* 0x0000000203207825 */ /* 0x001fc600078e0230 */
[----:B------:R-:W5:Y:S01]  /*d7d0*/  LDL.64 R48, [R1+0x550] ;  /* 0x0005500001307983 */ /* 0x000f620000100a00 */
[----:B------:R-:W-:-:S03]  /*d7e0*/  IMAD.WIDE R42, R3, 0x2, R42 ;  /* 0x00000002032a7825 */ /* 0x000fc600078e022a */
[----:B------:R-:W5:Y:S01]  /*d7f0*/  LDG.E.U16 R33, desc[UR10][R32.64] ;  /* 0x0000000a20217981 */ /* 0x000f62000c1e1500 */
[----:B-1----:R-:W-:-:S03]  /*d800*/  IMAD.WIDE R34, R3, 0x2, R66 ;  /* 0x0000000203227825 */ /* 0x002fc600078e0242 */
[----:B------:R-:W5:Y:S01]  /*d810*/  LDL.64 R66, [R1+0x3d0] ;  /* 0x0003d00001427983 */ /* 0x000f620000100a00 */
[----:B------:R-:W-:-:S03]  /*d820*/  IMAD.WIDE R44, R3, 0x2, R44 ;  /* 0x00000002032c7825 */ /* 0x000fc600078e022c */
[----:B------:R-:W5:Y:S04]  /*d830*/  LDG.E.U16 R35, desc[UR10][R34.64] ;  /* 0x0000000a22237981 */ /* 0x000f68000c1e1500 */
[----:B------:R0:W5:Y:S01]  /*d840*/  LDG.E.U16 R32, desc[UR10][R42.64] ;  /* 0x0000000a2a207981 */ /* 0x000162000c1e1500 */
[----:B------:R-:W-:-:S04]  /*d850*/  IMAD.WIDE R52, R3, 0x2, R52 ;  /* 0x0000000203347825 */ /* 0x000fc800078e0234 */
[C---:B------:R-:W-:Y:S01]  /*d860*/  IMAD.WIDE R50, R3.reuse, 0x2, R50 ;  /* 0x0000000203327825 */ /* 0x040fe200078e0232 */
[----:B------:R1:W5:Y:S03]  /*d870*/  LDG.E.U16 R34, desc[UR10][R44.64] ;  /* 0x0000000a2c227981 */ /* 0x000366000c1e1500 */
[C---:B0-----:R-:W-:Y:S01]  /*d880*/  IMAD.WIDE R42, R3.reuse, 0x2, R62 ;  /* 0x00000002032a7825 */ /* 0x041fe200078e023e */
[----:B------:R-:W5:Y:S04]  /*d890*/  LDG.E.U16 R52, desc[UR10][R52.64] ;  /* 0x0000000a34347981 */ /* 0x000f68000c1e1500 */
[----:B------:R-:W5:Y:S01]  /*d8a0*/  LDL.64 R62, [R1+0x518] ;  /* 0x00051800013e7983 */ /* 0x000f620000100a00 */
[----:B------:R-:W-:-:S03]  /*d8b0*/  IMAD.WIDE R38, R3, 0x2, R38 ;  /* 0x0000000203267825 */ /* 0x000fc600078e0226 */
[----:B------:R-:W5:Y:S01]  /*d8c0*/  LDG.E.U16 R50, desc[UR10][R50.64] ;  /* 0x0000000a32327981 */ /* 0x000f62000c1e1500 */
[----:B-1----:R-:W-:-:S03]  /*d8d0*/  IMAD.WIDE R44, R3, 0x2, R64 ;  /* 0x00000002032c7825 */ /* 0x002fc600078e0240 */
[----:B------:R-:W5:Y:S04]  /*d8e0*/  LDL.64 R64, [R1+0x3c8] ;  /* 0x0003c80001407983 */ /* 0x000f680000100a00 */
[----:B------:R-:W5:Y:S04]  /*d8f0*/  LDG.E.U16 R38, desc[UR10][R38.64] ;  /* 0x0000000a26267981 */ /* 0x000f68000c1e1500 */
[----:B------:R-:W5:Y:S04]  /*d900*/  LDG.E.U16 R51, desc[UR10][R42.64] ;  /* 0x0000000a2a337981 */ /* 0x000f68000c1e1500 */
[----:B------:R0:W5:Y:S02]  /*d910*/  LDG.E.U16 R39, desc[UR10][R44.64] ;  /* 0x0000000a2c277981 */ /* 0x000164000c1e1500 */
[----:B0-----:R-:W-:-:S04]  /*d920*/  IMAD.WIDE R44, R3, 0x2, R54 ;  /* 0x00000002032c7825 */ /* 0x001fc800078e0236 */
[----:B---3--:R-:W-:-:S05]  /*d930*/  IMAD.WIDE R40, R3, 0x2, R40 ;  /* 0x0000000203287825 */ /* 0x008fca00078e0228 */
[----:B------:R0:W3:Y:S02]  /*d940*/  LDG.E.U16 R31, desc[UR10][R40.64] ;  /* 0x0000000a281f7981 */ /* 0x0000e4000c1e1500 */
[C---:B0-----:R-:W-:Y:S02]  /*d950*/  IMAD.WIDE R40, R3.reuse, 0x2, R60 ;  /* 0x0000000203287825 */ /* 0x041fe400078e023c */
[----:B------:R-:W3:Y:S04]  /*d960*/  LDL.64 R60, [R1+0x498] ;  /* 0x00049800013c7983 */ /* 0x000ee80000100a00 */
[----:B------:R0:W3:Y:S01]  /*d970*/  LDG.E.U16 R53, desc[UR10][R40.64] ;  /* 0x0000000a28357981 */ /* 0x0000e2000c1e1500 */
[----:B--2---:R-:W-:-:S03]  /*d980*/  IMAD.WIDE R42, R3, 0x2, R56 ;  /* 0x00000002032a7825 */ /* 0x004fc600078e0238 */
[----:B------:R1:W2:Y:S01]  /*d990*/  LDG.E.U16 R56, desc[UR10][R44.64] ;  /* 0x0000000a2c387981 */ /* 0x0002a2000c1e1500 */
[----:B0-----:R-:W-:-:S03]  /*d9a0*/  IMAD.WIDE R40, R3, 0x2, R58 ;  /* 0x0000000203287825 */ /* 0x001fc600078e023a */
[----:B------:R0:W2:Y:S04]  /*d9b0*/  LDG.E.U16 R55, desc[UR10][R42.64] ;  /* 0x0000000a2a377981 */ /* 0x0000a8000c1e1500 */
[----:B------:R4:W2:Y:S01]  /*d9c0*/  LDG.E.U16 R54, desc[UR10][R40.64] ;  /* 0x0000000a28367981 */ /* 0x0008a2000c1e1500 */
[----:B-1----:R-:W-:-:S03]  /*d9d0*/  IMAD.WIDE R44, R3, 0x2, R74 ;  /* 0x00000002032c7825 */ /* 0x002fc600078e024a */
[----:B------:R-:W2:Y:S01]  /*d9e0*/  LDL.64 R74, [R1+0x398] ;  /* 0x00039800014a7983 */ /* 0x000ea20000100a00 */
[----:B0-----:R-:W-:-:S03]  /*d9f0*/  IMAD.WIDE R42, R3, 0x2, R76 ;  /* 0x00000002032a7825 */ /* 0x001fc600078e024c */
[----:B------:R-:W2:Y:S01]  /*da00*/  LDL.64 R76, [R1+0x3a0] ;  /* 0x0003a000014c7983 */ /* 0x000ea20000100a00 */
[----:B----4-:R-:W-:-:S03]  /*da10*/  IMAD.WIDE R40, R3, 0x2, R78 ;  /* 0x0000000203287825 */ /* 0x010fc600078e024e */
[----:B------:R-:W4:Y:S01]  /*da20*/  LDL.64 R78, [R1+0x3a8] ;  /* 0x0003a800014e7983 */ /* 0x000f220000100a00 */
[----:B------:R-:W-:-:S03]  /*da30*/  IMAD.WIDE R46, R3, 0x2, R46 ;  /* 0x00000002032e7825 */ /* 0x000fc600078e022e */
[----:B------:R0:W2:Y:S04]  /*da40*/  LDG.E.U16 R59, desc[UR10][R40.64] ;  /* 0x0000000a283b7981 */ /* 0x0000a8000c1e1500 */
[----:B------:R1:W2:Y:S01]  /*da50*/  LDG.E.U16 R57, desc[UR10][R46.64] ;  /* 0x0000000a2e397981 */ /* 0x0002a2000c1e1500 */
[----:B-----5:R-:W-:-:S05]  /*da60*/  IMAD.WIDE R48, R3, 0x2, R48 ;  /* 0x0000000203307825 */ /* 0x020fca00078e0230 */
[----:B------:R-:W5:Y:S01]  /*da70*/  LDG.E.U16 R58, desc[UR10][R48.64] ;  /* 0x0000000a303a7981 */ /* 0x000f62000c1e1500 */
[----:B0-----:R-:W-:-:S04]  /*da80*/  IMAD.WIDE R40, R3, 0x2, R92 ;  /* 0x0000000203287825 */ /* 0x001fc800078e025c */
[----:B-1----:R-:W-:-:S05]  /*da90*/  IMAD.WIDE R46, R3, 0x2, R62 ;  /* 0x00000002032e7825 */ /* 0x002fca00078e023e */
[----:B------:R0:W5:Y:S02]  /*daa0*/  LDG.E.U16 R62, desc[UR10][R46.64] ;  /* 0x0000000a2e3e7981 */ /* 0x000164000c1e1500 */
[----:B0-----:R-:W-:-:S05]  /*dab0*/  IMAD.WIDE R46, R3, 0x2, R66 ;  /* 0x00000002032e7825 */ /* 0x001fca00078e0242 */
[----:B------:R0:W5:Y:S02]  /*dac0*/  LDG.E.U16 R67, desc[UR10][R46.64] ;  /* 0x0000000a2e437981 */ /* 0x000164000c1e1500 */
[----:B0-----:R-:W-:-:S05]  /*dad0*/  IMAD.WIDE R46, R3, 0x2, R72 ;  /* 0x00000002032e7825 */ /* 0x001fca00078e0248 */
[----:B------:R-:W5:Y:S01]  /*dae0*/  LDG.E.U16 R72, desc[UR10][R46.64] ;  /* 0x0000000a2e487981 */ /* 0x000f62000c1e1500 */
[----:B---3--:R-:W-:-:S03]  /*daf0*/  IMAD.WIDE R48, R3, 0x2, R60 ;  /* 0x0000000203307825 */ /* 0x008fc600078e023c */
[----:B------:R0:W3:Y:S04]  /*db00*/  LDG.E.U16 R60, desc[UR10][R42.64] ;  /* 0x0000000a2a3c7981 */ /* 0x0000e8000c1e1500 */
[----:B------:R1:W3:Y:S04]  /*db10*/  LDG.E.U16 R61, desc[UR10][R44.64] ;  /* 0x0000000a2c3d7981 */ /* 0x0002e8000c1e1500 */
[----:B------:R1:W3:Y:S01]  /*db20*/  LDG.E.U16 R63, desc[UR10][R48.64] ;  /* 0x0000000a303f7981 */ /* 0x0002e2000c1e1500 */
[----:B0-----:R-:W-:-:S04]  /*db30*/  IMAD.WIDE R42, R3, 0x2, R90 ;  /* 0x00000002032a7825 */ /* 0x001fc800078e025a */
[----:B-1----:R-:W-:-:S04]  /*db40*/  IMAD.WIDE R44, R3, 0x2, R68 ;  /* 0x00000002032c7825 */ /* 0x002fc800078e0244 */
[C---:B------:R-:W-:Y:S01]  /*db50*/  IMAD.WIDE R48, R3.reuse, 0x2, R64 ;  /* 0x0000000203307825 */ /* 0x040fe200078e0240 */
[----:B------:R0:W3:Y:S04]  /*db60*/  LDG.E.U16 R66, desc[UR10][R44.64] ;  /* 0x0000000a2c427981 */ /* 0x0000e8000c1e1500 */
[----:B------:R1:W3:Y:S04]  /*db70*/  LDG.E.U16 R64, desc[UR10][R40.64] ;  /* 0x0000000a28407981 */ /* 0x0002e8000c1e1500 */
[----:B------:R4:W3:Y:S01]  /*db80*/  LDG.E.U16 R65, desc[UR10][R42.64] ;  /* 0x0000000a2a417981 */ /* 0x0008e2000c1e1500 */
[----:B0-----:R-:W-:-:S03]  /*db90*/  IMAD.WIDE R44, R3, 0x2, R84 ;  /* 0x00000002032c7825 */ /* 0x001fc600078e0254 */
[----:B------:R0:W3:Y:S01]  /*dba0*/  LDG.E.U16 R68, desc[UR10][R48.64] ;  /* 0x0000000a30447981 */ /* 0x0000e2000c1e1500 */
[----:B-1----:R-:W-:-:S04]  /*dbb0*/  IMAD.WIDE R40, R3, 0x2, R88 ;  /* 0x0000000203287825 */ /* 0x002fc800078e0258 */
[C---:B----4-:R-:W-:Y:S01]  /*dbc0*/  IMAD.WIDE R42, R3.reuse, 0x2, R86 ;  /* 0x00000002032a7825 */ /* 0x050fe200078e0256 */
[----:B------:R1:W4:Y:S03]  /*dbd0*/  LDG.E.U16 R69, desc[UR10][R40.64] ;  /* 0x0000000a28457981 */ /* 0x000326000c1e1500 */
[C---:B0-----:R-:W-:Y:S02]  /*dbe0*/  IMAD.WIDE R48, R3.reuse, 0x2, R70 ;  /* 0x0000000203307825 */ /* 0x041fe400078e0246 */
[----:B------:R0:W4:Y:S02]  /*dbf0*/  LDG.E.U16 R70, desc[UR10][R42.64] ;  /* 0x0000000a2a467981 */ /* 0x000124000c1e1500 */
[C---:B--2---:R-:W-:Y:S02]  /*dc00*/  IMAD.WIDE R46, R3.reuse, 0x2, R76 ;  /* 0x00000002032e7825 */ /* 0x044fe400078e024c */
[----:B------:R2:W4:Y:S02]  /*dc10*/  LDG.E.U16 R71, desc[UR10][R44.64] ;  /* 0x0000000a2c477981 */ /* 0x000524000c1e1500 */
[----:B-1----:R-:W-:-:S02]  /*dc20*/  IMAD.WIDE R40, R3, 0x2, R82 ;  /* 0x0000000203287825 */ /* 0x002fc400078e0252 */
[----:B------:R1:W4:Y:S02]  /*dc30*/  LDG.E.U16 R73, desc[UR10][R48.64] ;  /* 0x0000000a30497981 */ /* 0x000324000c1e1500 */
[C---:B0-----:R-:W-:Y:S02]  /*dc40*/  IMAD.WIDE R42, R3.reuse, 0x2, R80 ;  /* 0x00000002032a7825 */ /* 0x041fe400078e0250 */
[----:B------:R-:W4:Y:S02]  /*dc50*/  LDG.E.U16 R40, desc[UR10][R40.64] ;  /* 0x0000000a28287981 */ /* 0x000f24000c1e1500 */
[C---:B--2---:R-:W-:Y:S02]  /*dc60*/  IMAD.WIDE R44, R3.reuse, 0x2, R78 ;  /* 0x00000002032c7825 */ /* 0x044fe400078e024e */
[----:B------:R-:W2:Y:S02]  /*dc70*/  LDG.E.U16 R42, desc[UR10][R42.64] ;  /* 0x0000000a2a2a7981 */ /* 0x000ea4000c1e1500 */
[----:B-1----:R-:W-:-:S02]  /*dc80*/  IMAD.WIDE R48, R3, 0x2, R74 ;  /* 0x0000000203307825 */ /* 0x002fc400078e024a */
[----:B------:R-:W2:Y:S04]  /*dc90*/  LDG.E.U16 R44, desc[UR10][R44.64] ;  /* 0x0000000a2c2c7981 */ /* 0x000ea8000c1e1500 */
[----:B------:R-:W2:Y:S04]  /*dca0*/  LDG.E.U16 R46, desc[UR10][R46.64] ;  /* 0x0000000a2e2e7981 */ /* 0x000ea8000c1e1500 */
[----:B------:R-:W2:Y:S01]  /*dcb0*/  LDG.E.U16 R48, desc[UR10][R48.64] ;  /* 0x0000000a30307981 */ /* 0x000ea2000c1e1500 */
[----:B------:R-:W-:-:S03]  /*dcc0*/  LOP3.LUT R74, R197, 0x10, RZ, 0x3c, !PT ;  /* 0x00000010c54a7812 */ /* 0x000fc600078e3cff */
[----:B------:R-:W-:Y:S04]  /*dcd0*/  STS.U16 [R197+UR9+0x14000], R4 ;  /* 0x01400004c5007988 */ /* 0x000fe80008000409 */
[----:B------:R-:W-:Y:S04]  /*dce0*/  STS.U16 [R197+UR9+0x15000], R6 ;  /* 0x01500006c5007988 */ /* 0x000fe80008000409 */
[----:B------:R-:W-:Y:S04]  /*dcf0*/  STS.U16 [R197+UR9+0x16000], R7 ;  /* 0x01600007c5007988 */ /* 0x000fe80008000409 */
[----:B------:R-:W-:Y:S04]  /*dd00*/  STS.U16 [R197+UR9+0x17000], R8 ;  /* 0x01700008c5007988 */ /* 0x000fe80008000409 */
[----:B------:R-:W-:Y:S04]  /*dd10*/  STS.U16 [R197+UR9+0x14400], R5 ;  /* 0x01440005c5007988 */ /* 0x000fe80008000409 */
[----:B------:R-:W-:Y:S04]  /*dd20*/  STS.U16 [R197+UR9+0x15400], R9 ;  /* 0x01540009c5007988 */ /* 0x000fe80008000409 */
[----:B------:R-:W-:Y:S04]  /*dd30*/  STS.U16 [R197+UR9+0x16400], R11 ;  /* 0x0164000bc5007988 */ /* 0x000fe80008000409 */
[----:B------:R-:W-:Y:S01]  /*dd40*/  STS.U16 [R197+UR9+0x17400], R12 ;  /* 0x0174000cc5007988 */ /* 0x000fe20008000409 */
        /* <DEDUP_REMOVED lines=27> */
[----:B------:R1:W-:Y:S04]  /*df00*/  STS.U16 [R75+UR9+0x14200], R32 ;  /* 0x014200204b007988 */ /* 0x0003e80008000409 */
[----:B------:R1:W-:Y:S01]  /*df10*/  STS.U16 [R75+UR9+0x15200], R31 ;  /* 0x0152001f4b007988 */ /* 0x0003e20008000409 */
[----:B0-----:R-:W-:-:S03]  /*df20*/  LOP3.LUT R74, R197, 0x50, RZ, 0x3c, !PT ;  /* 0x00000050c54a7812 */ /* 0x001fc600078e3cff */
[----:B------:R1:W-:Y:S04]  /*df30*/  STS.U16 [R75+UR9+0x16200], R39 ;  /* 0x016200274b007988 */ /* 0x0003e80008000409 */
[----:B------:R1:W-:Y:S04]  /*df40*/  STS.U16 [R75+UR9+0x17200], R50 ;  /* 0x017200324b007988 */ /* 0x0003e80008000409 */
[----:B------:R1:W-:Y:S04]  /*df50*/  STS.U16 [R75+UR9+0x14600], R51 ;  /* 0x014600334b007988 */ /* 0x0003e80008000409 */
[----:B------:R1:W-:Y:S04]  /*df60*/  STS.U16 [R75+UR9+0x15600], R52 ;  /* 0x015600344b007988 */ /* 0x0003e80008000409 */
[----:B------:R1:W-:Y:S04]  /*df70*/  STS.U16 [R75+UR9+0x16600], R53 ;  /* 0x016600354b007988 */ /* 0x0003e80008000409 */
[----:B------:R1:W-:Y:S01]  /*df80*/  STS.U16 [R75+UR9+0x17600], R54 ;  /* 0x017600364b007988 */ /* 0x0003e20008000409 */
[----:B------:R-:W-:-:S03]  /*df90*/  LOP3.LUT R6, R197, 0x60, RZ, 0x3c, !PT ;  /* 0x00000060c5067812 */ /* 0x000fc600078e3cff */
[----:B------:R1:W-:Y:S04]  /*dfa0*/  STS.U16 [R74+UR9+0x14280], R55 ;  /* 0x014280374a007988 */ /* 0x0003e80008000409 */
[----:B------:R1:W-:Y:S04]  /*dfb0*/  STS.U16 [R74+UR9+0x15280], R56 ;  /* 0x015280384a007988 */ /* 0x0003e80008000409 */
[----:B------:R1:W-:Y:S04]  /*dfc0*/  STS.U16 [R74+UR9+0x16280], R57 ;  /* 0x016280394a007988 */ /* 0x0003e80008000409 */
[----:B-----5:R1:W-:Y:S04]  /*dfd0*/  STS.U16 [R74+UR9+0x17280], R58 ;  /* 0x0172803a4a007988 */ /* 0x0203e80008000409 */
[----:B------:R1:W-:Y:S01]  /*dfe0*/  STS.U16 [R74+UR9+0x14680], R59 ;  /* 0x0146803b4a007988 */ /* 0x0003e20008000409 */
[----:B------:R-:W-:Y:S01]  /*dff0*/  LOP3.LUT R4, R197, 0x70, RZ, 0x3c, !PT ;  /* 0x00000070c5047812 */ /* 0x000fe200078e3cff */
[----:B------:R-:W-:-:S02]  /*e000*/  UMOV UR70, 0x1 ;  /* 0x0000000100467882 */ /* 0x000fc40000000000 */
[----:B------:R-:W-:-:S04]  /*e010*/  @!UP0 UIADD3 UR70, UPT, UPT, -UR70, 0x100000, URZ ;  /* 0x0010000046468890 */ /* 0x000fc8000fffe1ff */
[----:B------:R-:W-:Y:S02]  /*e020*/  @!UP0 USHF.L.U32 UR71, UR70, 0xb, URZ ;  /* 0x0000000b46478899 */ /* 0x000fe400080006ff */
[----:B------:R-:W-:Y:S01]  /*e030*/  @!UP0 USHF.L.U32 UR70, UR70, 0x1, URZ ;  /* 0x0000000146468899 */ /* 0x000fe200080006ff */
[----:B------:R-:W-:Y:S01]  /*e040*/  VOTEU.ALL UP1, P1 ;  /* 0x0000000000ff7886 */ /* 0x000fe20000820000 */
[----:B---3--:R1:W-:Y:S04]  /*e050*/  STS.U16 [R74+UR9+0x15680], R60 ;  /* 0x0156803c4a007988 */ /* 0x0083e80008000409 */
[----:B------:R1:W-:Y:S04]  /*e060*/  STS.U16 [R74+UR9+0x16680], R61 ;  /* 0x0166803d4a007988 */ /* 0x0003e80008000409 */
[----:B------:R1:W-:Y:S04]  /*e070*/  STS.U16 [R74+UR9+0x17680], R62 ;  /* 0x0176803e4a007988 */ /* 0x0003e80008000409 */
[----:B------:R1:W-:Y:S04]  /*e080*/  STS.U16 [R6+UR9+0x14300], R63 ;  /* 0x0143003f06007988 */ /* 0x0003e80008000409 */
[----:B------:R1:W-:Y:S04]  /*e090*/  STS.U16 [R6+UR9+0x15300], R64 ;  /* 0x0153004006007988 */ /* 0x0003e80008000409 */
[----:B------:R1:W-:Y:S04]  /*e0a0*/  STS.U16 [R6+UR9+0x16300], R65 ;  /* 0x0163004106007988 */ /* 0x0003e80008000409 */
[----:B------:R1:W-:Y:S04]  /*e0b0*/  STS.U16 [R6+UR9+0x17300], R66 ;  /* 0x0173004206007988 */ /* 0x0003e80008000409 */
[----:B------:R1:W-:Y:S04]  /*e0c0*/  STS.U16 [R6+UR9+0x14700], R67 ;  /* 0x0147004306007988 */ /* 0x0003e80008000409 */
[----:B------:R1:W-:Y:S04]  /*e0d0*/  STS.U16 [R6+UR9+0x15700], R68 ;  /* 0x0157004406007988 */ /* 0x0003e80008000409 */
[----:B----4-:R1:W-:Y:S04]  /*e0e0*/  STS.U16 [R6+UR9+0x16700], R69 ;  /* 0x0167004506007988 */ /* 0x0103e80008000409 */
[----:B------:R1:W-:Y:S04]  /*e0f0*/  STS.U16 [R6+UR9+0x17700], R70 ;  /* 0x0177004606007988 */ /* 0x0003e80008000409 */
[----:B------:R1:W-:Y:S04]  /*e100*/  STS.U16 [R4+UR9+0x14380], R71 ;  /* 0x0143804704007988 */ /* 0x0003e80008000409 */
[----:B------:R1:W-:Y:S04]  /*e110*/  STS.U16 [R4+UR9+0x15380], R72 ;  /* 0x0153804804007988 */ /* 0x0003e80008000409 */
[----:B------:R1:W-:Y:S04]  /*e120*/  STS.U16 [R4+UR9+0x16380], R73 ;  /* 0x0163804904007988 */ /* 0x0003e80008000409 */
[----:B------:R1:W-:Y:S04]  /*e130*/  STS.U16 [R4+UR9+0x17380], R40 ;  /* 0x0173802804007988 */ /* 0x0003e80008000409 */
[----:B--2---:R1:W-:Y:S04]  /*e140*/  STS.U16 [R4+UR9+0x14780], R42 ;  /* 0x0147802a04007988 */ /* 0x0043e80008000409 */
[----:B------:R1:W-:Y:S04]  /*e150*/  STS.U16 [R4+UR9+0x15780], R44 ;  /* 0x0157802c04007988 */ /* 0x0003e80008000409 */
[----:B------:R1:W-:Y:S04]  /*e160*/  STS.U16 [R4+UR9+0x16780], R46 ;  /* 0x0167802e04007988 */ /* 0x0003e80008000409 */
[----:B------:R1:W-:Y:S01]  /*e170*/  STS.U16 [R4+UR9+0x17780], R48 ;  /* 0x0177803004007988 */ /* 0x0003e20008000409 */
[----:B------:R0:W-:Y:S06]  /*e180*/  MEMBAR.ALL.CTA ;  /* 0x0000000000007992 */ /* 0x0001ec0000008000 */
[----:B0-----:R-:W-:Y:S04]  /*e190*/  FENCE.VIEW.ASYNC.S ;  /* 0x00000000000073c6 */ /* 0x001fe80000000000 */
[----:B------:R-:W0:Y:S02]  /*e1a0*/  FENCE.VIEW.ASYNC.S ;  /* 0x00000000000073c6 */ /* 0x000e240000000000 */
[----:B0-----:R1:W0:Y:S02]  /*e1b0*/  @!UP1 SYNCS.EXCH.64 URZ, [UR9+0x1c010], UR70 ;  /* 0x01c0104609ff95b2 */ /* 0x0012240008000100 */
[----:B0-----:R-:W-:Y:S06]  /*e1c0*/  BAR.SYNC.DEFER_BLOCKING 0x0 ;  /* 0x0000000000007b1d */ /* 0x001fec0000010000 */
[----:B-1----:R-:W-:Y:S05]  /*e1d0*/  @P2 BRA `(.L_x_14) ;  /* 0x0000000800d42947 */ /* 0x002fea0003800000 */
[----:B------:R-:W2:Y:S04]  /*e1e0*/  LDL R4, [R1+0x388] ;  /* 0x0003880001047983 */ /* 0x000ea80000100800 */
[----:B------:R-:W3:Y:S04]  /*e1f0*/  LDL R17, [R1+0x38c] ;  /* 0x00038c0001117983 */ /* 0x000ee80000100800 */
[----:B------:R-:W4:Y:S04]  /*e200*/  LDL.64 R22, [R1+0x148] ;  /* 0x0001480001167983 */ /* 0x000f280000100a00 */
[----:B------:R-:W5:Y:S04]  /*e210*/  LDL.64 R8, [R1+0x158] ;  /* 0x0001580001087983 */ /* 0x000f680000100a00 */
[----:B------:R-:W4:Y:S04]  /*e220*/  LDL.64 R20, [R1+0x138] ;  /* 0x0001380001147983 */ /* 0x000f280000100a00 */
[----:B------:R-:W4:Y:S04]  /*e230*/  LDL.64 R24, [R1+0x160] ;  /* 0x0001600001187983 */ /* 0x000f280000100a00 */
[----:B------:R-:W5:Y:S01]  /*e240*/  LDL.64 R18, [R1+0x150] ;  /* 0x0001500001127983 */ /* 0x000f620000100a00 */
[----:B------:R-:W-:-:S03]  /*e250*/  ELECT P3, URZ, PT ;  /* 0x0000000000ff782f */ /* 0x000fc60003860000 */
[----:B------:R-:W5:Y:S04]  /*e260*/  LDL.64 R28, [R1+0x140] ;  /* 0x00014000011c7983 */ /* 0x000f680000100a00 */
[----:B------:R-:W5:Y:S01]  /*e270*/  LDL.64 R32, [R1+0x130] ;  /* 0x0001300001207983 */ /* 0x000f620000100a00 */
[----:B------:R-:W-:Y:S02]  /*e280*/  MOV.SPILL R15, UR7 ;  /* 0x00000007000f7c02 */ /* 0x000fe40009000f00 */
[----:B------:R-:W-:Y:S01]  /*e290*/  MOV.SPILL R16, UR6 ;  /* 0x0000000600107c02 */ /* 0x000fe20009000f00 */
[----:B------:R-:W5:Y:S02]  /*e2a0*/  LDL.64 R30, [R1+0x128] ;  /* 0x00012800011e7983 */ /* 0x000f640000100a00 */
[----:B------:R-:W-:-:S02]  /*e2b0*/  @P3 MOV R5, 0x40004040 ;  /* 0x4000404000053802 */ /* 0x000fc40000000f00 */
[----:B------:R-:W-:Y:S01]  /*e2c0*/  MOV.SPILL R10, UR11 ;  /* 0x0000000b000a7c02 */ /* 0x000fe20009000f00 */
[----:B------:R-:W5:Y:S01]  /*e2d0*/  LDL.64 R26, [R1+0x110] ;  /* 0x00011000011a7983 */ /* 0x000f620000100a00 */
[C---:B------:R-:W-:Y:S02]  /*e2e0*/  @P3 R2UR UR71, R5.reuse ;  /* 0x00000000054732ca */ /* 0x040fe400000e0000 */
[----:B------:R-:W-:Y:S01]  /*e2f0*/  @P3 R2UR UR73, R5 ;  /* 0x00000000054932ca */ /* 0x000fe200000e0000 */
[----:B------:R-:W-:Y:S01]  /*e300*/  UMOV UR11, 0x4048010 ;  /* 0x04048010000b7882 */ /* 0x000fe20000000000 */
[----:B------:R-:W-:Y:S01]  /*e310*/  MOV.SPILL R11, UR10 ;  /* 0x0000000a000b7c02 */ /* 0x000fe20009000f00 */
[----:B------:R-:W-:Y:S01]  /*e320*/  UMOV UR10, 0x0 ;  /* 0x00000000000a7882 */ /* 0x000fe20000000000 */
[----:B------:R-:W-:Y:S02]  /*e330*/  MOV.SPILL R6, UR67 ;  /* 0x0000004300067c02 */ /* 0x000fe40009000f00 */
[----:B------:R-:W-:-:S02]  /*e340*/  MOV.SPILL R7, UR66 ;  /* 0x0000004200077c02 */ /* 0x000fc40009000f00 */
[----:B------:R-:W-:Y:S02]  /*e350*/  MOV.SPILL R12, UR9 ;  /* 0x00000009000c7c02 */ /* 0x000fe40009000f00 */
[----:B------:R-:W-:Y:S02]  /*e360*/  MOV.SPILL R14, UR8 ;  /* 0x00000008000e7c02 */ /* 0x000fe40009000f00 */
[----:B--2---:R-:W-:Y:S02]  /*e370*/  R2UR UR70, R4 ;  /* 0x00000000044672ca */ /* 0x004fe400000e0000 */
[----:B---3--:R-:W-:-:S11]  /*e380*/  R2UR UR72, R17 ;  /* 0x00000000114872ca */ /* 0x008fd600000e0000 */
[----:B------:R-:W-:-:S05]  /*e390*/  IMAD.U32 R4, RZ, RZ, UR70 ;  /* 0x00000046ff047e24 */ /* 0x000fca000f8e00ff */
[----:B------:R-:W-:Y:S01]  /*e3a0*/  @P3 R2UR UR70, R4 ;  /* 0x00000000044632ca */ /* 0x000fe200000e0000 */
[----:B------:R-:W-:Y:S01]  /*e3b0*/  IMAD.U32 R4, RZ, RZ, UR72 ;  /* 0x00000048ff047e24 */ /* 0x000fe2000f8e00ff */
[----:B----4-:R-:W-:Y:S02]  /*e3c0*/  R2UR UR6, R22 ;  /* 0x00000000160672ca */ /* 0x010fe400000e0000 */
[----:B------:R-:W-:Y:S02]  /*e3d0*/  R2UR UR7, R23 ;  /* 0x00000000170772ca */ /* 0x000fe400000e0000 */
[----:B------:R-:W-:Y:S01]  /*e3e0*/  @P3 R2UR UR72, R4 ;  /* 0x00000000044832ca */ /* 0x000fe200000e0000 */
[----:B------:R-:W2:Y:S01]  /*e3f0*/  LDL.64 R22, [R1+0x120] ;  /* 0x0001200001167983 */ /* 0x000ea20000100a00 */
[----:B-----5:R-:W-:Y:S02]  /*e400*/  R2UR UR66, R8 ;  /* 0x00000000084272ca */ /* 0x020fe400000e0000 */
[----:B------:R-:W-:Y:S01]  /*e410*/  R2UR UR67, R9 ;  /* 0x00000000094372ca */ /* 0x000fe200000e0000 */
[----:B------:R-:W3:Y:S01]  /*e420*/  LDL R4, [R1+0x570] ;  /* 0x0005700001047983 */ /* 0x000ee20000100800 */
[----:B------:R-:W-:-:S02]  /*e430*/  MOV.SPILL R8, UR69 ;  /* 0x0000004500087c02 */ /* 0x000fc40009000f00 */
[----:B------:R-:W-:Y:S02]  /*e440*/  MOV.SPILL R9, UR68 ;  /* 0x0000004400097c02 */ /* 0x000fe40009000f00 */
[----:B------:R-:W-:-:S03]  /*e450*/  R2UR UR68, R212 ;  /* 0x00000000d44472ca */ /* 0x000fc600000e0000 */
[----:B------:R0:W-:Y:S01]  /*e460*/  UTCHMMA gdesc[UR70], gdesc[UR72], tmem[UR5], tmem[UR10], idesc[UR11], !UPT ;  /* 0x00ff0a48460075ea */ /* 0x0001e2000f800005 */
[----:B------:R-:W-:Y:S02]  /*e470*/  R2UR UR69, R213 ;  /* 0x00000000d54572ca */ /* 0x000fe400000e0000 */
[----:B------:R-:W-:Y:S02]  /*e480*/  R2UR UR8, R24 ;  /* 0x00000000180872ca */ /* 0x000fe400000e0000 */
[----:B------:R-:W-:Y:S02]  /*e490*/  R2UR UR9, R25 ;  /* 0x00000000190972ca */ /* 0x000fe400000e0000 */
[----:B------:R-:W4:Y:S01]  /*e4a0*/  LDL.64 R24, [R1+0x100] ;  /* 0x0001000001187983 */ /* 0x000f220000100a00 */
[----:B0-----:R-:W-:Y:S02]  /*e4b0*/  R2UR UR10, R20 ;  /* 0x00000000140a72ca */ /* 0x001fe400000e0000 */
[----:B------:R-:W-:-:S02]  /*e4c0*/  R2UR UR11, R21 ;  /* 0x00000000150b72ca */ /* 0x000fc400000e0000 */
[----:B------:R-:W5:Y:S01]  /*e4d0*/  LDL.64 R20, [R1+0x118] ;  /* 0x0001180001147983 */ /* 0x000f620000100a00 */
[----:B------:R-:W-:Y:S01]  /*e4e0*/  UMOV UR72, 0x0 ;  /* 0x0000000000487882 */ /* 0x000fe20000000000 */
[----:B------:R-:W-:Y:S02]  /*e4f0*/  UMOV UR73, 0x4048010 ;  /* 0x0404801000497882 */ /* 0x000fe40000000000 */
[----:B------:R-:W-:Y:S02]  /*e500*/  UTCHMMA gdesc[UR68], gdesc[UR12], tmem[UR5], tmem[UR72], idesc[UR73], UPT ;  /* 0x00ff480c440075ea */ /* 0x000fe4000b800005 */
[----:B------:R0:W-:Y:S02]  /*e510*/  UTCHMMA gdesc[UR76], gdesc[UR8], tmem[UR5], tmem[UR72], idesc[UR73], UPT ;  /* 0x00ff48084c0075ea */ /* 0x0001e4000b800005 */
[----:B0-----:R-:W-:Y:S02]  /*e520*/  R2UR UR72, R18 ;  /* 0x00000000124872ca */ /* 0x001fe400000e0000 */
[----:B------:R-:W-:-:S02]  /*e530*/  R2UR UR73, R19 ;  /* 0x00000000134972ca */ /* 0x000fc400000e0000 */
[----:B------:R-:W3:Y:S01]  /*e540*/  LDL.64 R18, [R1+0x108] ;  /* 0x0001080001127983 */ /* 0x000ee20000100a00 */
[----:B------:R-:W-:Y:S01]  /*e550*/  UMOV UR70, 0x0 ;  /* 0x0000000000467882 */ /* 0x000fe20000000000 */
[----:B------:R-:W-:Y:S02]  /*e560*/  UMOV UR71, 0x4048010 ;  /* 0x0404801000477882 */ /* 0x000fe40000000000 */
[----:B------:R-:W-:Y:S07]  /*e570*/  UTCHMMA gdesc[UR74], gdesc[UR66], tmem[UR5], tmem[UR70], idesc[UR71], UPT ;  /* 0x00ff46424a0075ea */ /* 0x000fee000b800005 */
[----:B------:R0:W-:Y:S01]  /*e580*/  UTCHMMA gdesc[UR14], gdesc[UR72], tmem[UR5], tmem[UR70], idesc[UR71], UPT ;  /* 0x00ff46480e0075ea */ /* 0x0001e2000b800005 */
[----:B------:R-:W-:-:S02]  /*e590*/  R2UR UR68, R32 ;  /* 0x00000000204472ca */ /* 0x000fc400000e0000 */
[----:B------:R-:W-:Y:S01]  /*e5a0*/  R2UR UR69, R33 ;  /* 0x00000000214572ca */ /* 0x000fe200000e0000 */
[----:B0-----:R-:W-:Y:S01]  /*e5b0*/  UMOV UR72, 0x0 ;  /* 0x0000000000487882 */ /* 0x001fe20000000000 */
[----:B------:R-:W-:Y:S02]  /*e5c0*/  UMOV UR73, 0x4048010 ;  /* 0x0404801000497882 */ /* 0x000fe40000000000 */
[----:B------:R0:W-:Y:S02]  /*e5d0*/  UTCHMMA gdesc[UR16], gdesc[UR6], tmem[UR5], tmem[UR72], idesc[UR73], UPT ;  /* 0x00ff4806100075ea */ /* 0x0001e4000b800005 */
[----:B0-----:R-:W-:Y:S02]  /*e5e0*/  R2UR UR72, R28 ;  /* 0x000000001c4872ca */ /* 0x001fe400000e0000 */
[----:B------:R-:W-:Y:S02]  /*e5f0*/  R2UR UR73, R29 ;  /* 0x000000001d4972ca */ /* 0x000fe400000e0000 */
[----:B------:R-:W-:-:S02]  /*e600*/  R2UR UR8, R30 ;  /* 0x000000001e0872ca */ /* 0x000fc400000e0000 */
[----:B------:R-:W-:-:S09]  /*e610*/  R2UR UR9, R31 ;  /* 0x000000001f0972ca */ /* 0x000fd200000e0000 */
[----:B------:R0:W-:Y:S02]  /*e620*/  UTCHMMA gdesc[UR18], gdesc[UR72], tmem[UR5], tmem[UR70], idesc[UR71], UPT ;  /* 0x00ff4648120075ea */ /* 0x0001e4000b800005 */
[----:B0-----:R-:W-:Y:S01]  /*e630*/  UMOV UR72, 0x0 ;  /* 0x0000000000487882 */ /* 0x001fe20000000000 */
[----:B------:R-:W-:Y:S02]  /*e640*/  UMOV UR73, 0x4048010 ;  /* 0x0404801000497882 */ /* 0x000fe40000000000 */
[----:B------:R-:W-:Y:S01]  /*e650*/  UTCHMMA gdesc[UR20], gdesc[UR10], tmem[UR5], tmem[UR72], idesc[UR73], UPT ;  /* 0x00ff480a140075ea */ /* 0x000fe2000b800005 */
[----:B------:R0:W-:Y:S01]  /*e660*/  UTCHMMA gdesc[UR22], gdesc[UR68], tmem[UR5], tmem[UR72], idesc[UR73], UPT ;  /* 0x00ff4844160075ea */ /* 0x0001e2000b800005 */
[----:B------:R1:W-:Y:S01]  /*e670*/  UTCHMMA gdesc[UR24], gdesc[UR8], tmem[UR5], tmem[UR70], idesc[UR71], UPT ;  /* 0x00ff4608180075ea */ /* 0x0003e2000b800005 */
[----:B------:R-:W-:Y:S02]  /*e680*/  R2UR UR6, R26 ;  /* 0x000000001a0672ca */ /* 0x000fe400000e0000 */
[----:B------:R-:W-:-:S02]  /*e690*/  R2UR UR7, R27 ;  /* 0x000000001b0772ca */ /* 0x000fc400000e0000 */
[----:B0-----:R-:W-:Y:S02]  /*e6a0*/  R2UR UR68, R250 ;  /* 0x00000000fa4472ca */ /* 0x001fe400000e0000 */
[----:B------:R-:W-:Y:S02]  /*e6b0*/  R2UR UR69, R251 ;  /* 0x00000000fb4572ca */ /* 0x000fe400000e0000 */
[----:B-1----:R-:W-:Y:S02]  /*e6c0*/  R2UR UR8, R246 ;  /* 0x00000000f60872ca */ /* 0x002fe400000e0000 */
[----:B------:R-:W-:Y:S02]  /*e6d0*/  R2UR UR9, R247 ;  /* 0x00000000f70972ca */ /* 0x000fe400000e0000 */
[----:B--2---:R-:W-:Y:S02]  /*e6e0*/  R2UR UR72, R22 ;  /* 0x00000000164872ca */ /* 0x004fe400000e0000 */
[----:B------:R-:W-:-:S13]  /*e6f0*/  R2UR UR73, R23 ;  /* 0x00000000174972ca */ /* 0x000fda00000e0000 */
[----:B------:R5:W-:Y:S02]  /*e700*/  UTCHMMA gdesc[UR26], gdesc[UR72], tmem[UR5], tmem[UR70], idesc[UR71], UPT ;  /* 0x00ff46481a0075ea */ /* 0x000be4000b800005 */
[----:B-----5:R-:W-:Y:S02]  /*e710*/  R2UR UR70, R20 ;  /* 0x00000000144672ca */ /* 0x020fe400000e0000 */
[----:B------:R-:W-:Y:S01]  /*e720*/  R2UR UR71, R21 ;  /* 0x00000000154772ca */ /* 0x000fe200000e0000 */
[----:B------:R-:W-:Y:S01]  /*e730*/  UMOV UR72, 0x0 ;  /* 0x0000000000487882 */ /* 0x000fe20000000000 */
[----:B------:R-:W-:Y:S01]  /*e740*/  UMOV UR73, 0x4048010 ;  /* 0x0404801000497882 */ /* 0x000fe20000000000 */
[----:B----4-:R-:W-:Y:S02]  /*e750*/  R2UR UR10, R24 ;  /* 0x00000000180a72ca */ /* 0x010fe400000e0000 */
[----:B------:R-:W-:-:S08]  /*e760*/  R2UR UR11, R25 ;  /* 0x00000000190b72ca */ /* 0x000fd000000e0000 */
[----:B------:R0:W-:Y:S02]  /*e770*/  UTCHMMA gdesc[UR28], gdesc[UR70], tmem[UR5], tmem[UR72], idesc[UR73], UPT ;  /* 0x00ff48461c0075ea */ /* 0x0001e4000b800005 */
[----:B0-----:R-:W-:Y:S01]  /*e780*/  UMOV UR70, 0x0 ;  /* 0x0000000000467882 */ /* 0x001fe20000000000 */
[----:B------:R-:W-:Y:S02]  /*e790*/  UMOV UR71, 0x4048010 ;  /* 0x0404801000477882 */ /* 0x000fe40000000000 */
[----:B------:R3:W-:Y:S02]  /*e7a0*/  UTCHMMA gdesc[UR30], gdesc[UR6], tmem[UR5], tmem[UR70], idesc[UR71], UPT ;  /* 0x00ff46061e0075ea */ /* 0x0007e4000b800005 */
[----:B---3--:R-:W-:Y:S02]  /*e7b0*/  R2UR UR70, R18 ;  /* 0x00000000124672ca */ /* 0x008fe400000e0000 */
[----:B------:R-:W-:-:S13]  /*e7c0*/  R2UR UR71, R19 ;  /* 0x00000000134772ca */ /* 0x000fda00000e0000 */
[----:B------:R-:W-:Y:S01]  /*e7d0*/  UTCHMMA gdesc[UR32], gdesc[UR70], tmem[UR5], tmem[UR72], idesc[UR73], UPT ;  /* 0x00ff4846200075ea */ /* 0x000fe2000b800005 */
[----:B------:R0:W-:Y:S02]  /*e7e0*/  UTCHMMA gdesc[UR34], gdesc[UR10], tmem[UR5], tmem[UR72], idesc[UR73], UPT ;  /* 0x00ff480a220075ea */ /* 0x0001e4000b800005 */
[----:B0-----:R-:W-:Y:S02]  /*e7f0*/  R2UR UR72, R248 ;  /* 0x00000000f84872ca */ /* 0x001fe400000e0000 */
[----:B------:R-:W-:Y:S01]  /*e800*/  R2UR UR73, R249 ;  /* 0x00000000f94972ca */ /* 0x000fe200000e0000 */
[----:B------:R-:W-:Y:S01]  /*e810*/  UMOV UR70, 0x0 ;  /* 0x0000000000467882 */ /* 0x000fe20000000000 */
[----:B------:R-:W-:Y:S02]  /*e820*/  UMOV UR71, 0x4048010 ;  /* 0x0404801000477882 */ /* 0x000fe40000000000 */
[----:B------:R-:W-:Y:S09]  /*e830*/  UTCHMMA gdesc[UR36], gdesc[UR68], tmem[UR5], tmem[UR70], idesc[UR71], UPT ;  /* 0x00ff4644240075ea */ /* 0x000ff2000b800005 */
[----:B------:R0:W-:Y:S02]  /*e840*/  UTCHMMA gdesc[UR38], gdesc[UR72], tmem[UR5], tmem[UR70], idesc[UR71], UPT ;  /* 0x00ff4648260075ea */ /* 0x0001e4000b800005 */
[----:B0-----:R-:W-:Y:S01]  /*e850*/  UMOV UR72, 0x0 ;  /* 0x0000000000487882 */ /* 0x001fe20000000000 */
[----:B------:R-:W-:-:S02]  /*e860*/  UMOV UR73, 0x4048010 ;  /* 0x0404801000497882 */ /* 0x000fc40000000000 */
[----:B------:R0:W-:Y:S02]  /*e870*/  UTCHMMA gdesc[UR40], gdesc[UR8], tmem[UR5], tmem[UR72], idesc[UR73], UPT ;  /* 0x00ff4808280075ea */ /* 0x0001e4000b800005 */
[----:B0-----:R-:W-:Y:S02]  /*e880*/  R2UR UR72, R242 ;  /* 0x00000000f24872ca */ /* 0x001fe400000e0000 */
[----:B------:R-:W-:Y:S02]  /*e890*/  R2UR UR73, R243 ;  /* 0x00000000f34972ca */ /* 0x000fe400000e0000 */
[----:B------:R-:W-:Y:S02]  /*e8a0*/  R2UR UR6, R240 ;  /* 0x00000000f00672ca */ /* 0x000fe400000e0000 */
[----:B------:R-:W-:-:S09]  /*e8b0*/  R2UR UR7, R241 ;  /* 0x00000000f10772ca */ /* 0x000fd200000e0000 */
[----:B------:R0:W-:Y:S02]  /*e8c0*/  UTCHMMA gdesc[UR42], gdesc[UR72], tmem[UR5], tmem[UR70], idesc[UR71], UPT ;  /* 0x00ff46482a0075ea */ /* 0x0001e4000b800005 */
[----:B0-----:R-:W-:Y:S02]  /*e8d0*/  R2UR UR70, R238 ;  /* 0x00000000ee4672ca */ /* 0x001fe400000e0000 */
[----:B------:R-:W-:Y:S01]  /*e8e0*/  R2UR UR71, R239 ;  /* 0x00000000ef4772ca */ /* 0x000fe200000e0000 */
[----:B------:R-:W-:Y:S01]  /*e8f0*/  UMOV UR72, 0x0 ;  /* 0x0000000000487882 */ /* 0x000fe20000000000 */
[----:B------:R-:W-:Y:S01]  /*e900*/  UMOV UR73, 0x4048010 ;  /* 0x0404801000497882 */ /* 0x000fe20000000000 */
[----:B------:R-:W-:Y:S01]  /*e910*/  R2UR UR10, R236 ;  /* 0x00000000ec0a72ca */ /* 0x000fe200000e0000 */
[----:B------:R-:W-:Y:S01]  /*e920*/  UTCHMMA gdesc[UR44], gdesc[UR6], tmem[UR5], tmem[UR72], idesc[UR73], UPT ;  /* 0x00ff48062c0075ea */ /* 0x000fe2000b800005 */
[----:B------:R-:W-:-:S08]  /*e930*/  R2UR UR11, R237 ;  /* 0x00000000ed0b72ca */ /* 0x000fd000000e0000 */
[----:B------:R0:W-:Y:S02]  /*e940*/  UTCHMMA gdesc[UR46], gdesc[UR70], tmem[UR5], tmem[UR72], idesc[UR73], UPT ;  /* 0x00ff48462e0075ea */ /* 0x0001e4000b800005 */
[----:B0-----:R-:W-:Y:S02]  /*e950*/  R2UR UR72, R234 ;  /* 0x00000000ea4872ca */ /* 0x001fe400000e0000 */
[----:B------:R-:W-:Y:S01]  /*e960*/  R2UR UR73, R235 ;  /* 0x00000000eb4972ca */ /* 0x000fe200000e0000 */
[----:B------:R-:W-:Y:S01]  /*e970*/  UMOV UR70, 0x0 ;  /* 0x0000000000467882 */ /* 0x000fe20000000000 */
[----:B------:R-:W-:Y:S02]  /*e980*/  UMOV UR71, 0x4048010 ;  /* 0x0404801000477882 */ /* 0x000fe40000000000 */
[----:B------:R-:W-:Y:S09]  /*e990*/  UTCHMMA gdesc[UR48], gdesc[UR10], tmem[UR5], tmem[UR70], idesc[UR71], UPT ;  /* 0x00ff460a300075ea */ /* 0x000ff2000b800005 */
[----:B------:R0:W-:Y:S02]  /*e9a0*/  UTCHMMA gdesc[UR50], gdesc[UR72], tmem[UR5], tmem[UR70], idesc[UR71], UPT ;  /* 0x00ff4648320075ea */ /* 0x0001e4000b800005 */
[----:B0-----:R-:W-:-:S02]  /*e9b0*/  R2UR UR70, R232 ;  /* 0x00000000e84672ca */ /* 0x001fc400000e0000 */
[----:B------:R-:W-:Y:S01]  /*e9c0*/  R2UR UR71, R233 ;  /* 0x00000000e94772ca */ /* 0x000fe200000e0000 */
[----:B------:R-:W-:Y:S01]  /*e9d0*/  UMOV UR72, 0x0 ;  /* 0x0000000000487882 */ /* 0x000fe20000000000 */
[----:B------:R-:W-:-:S11]  /*e9e0*/  UMOV UR73, 0x4048010 ;  /* 0x0404801000497882 */ /* 0x000fd60000000000 */
[----:B------:R0:W-:Y:S02]  /*e9f0*/  UTCHMMA gdesc[UR52], gdesc[UR70], tmem[UR5], tmem[UR72], idesc[UR73], UPT ;  /* 0x00ff4846340075ea */ /* 0x0001e4000b800005 */
[----:B0-----:R-:W-:Y:S02]  /*ea00*/  R2UR UR72, R230 ;  /* 0x00000000e64872ca */ /* 0x001fe400000e0000 */
[----:B------:R-:W-:Y:S01]  /*ea10*/  R2UR UR73, R231 ;  /* 0x00000000e74972ca */ /* 0x000fe200000e0000 */
[----:B------:R-:W-:Y:S01]  /*ea20*/  UMOV UR70, 0x0 ;  /* 0x0000000000467882 */ /* 0x000fe20000000000 */
[----:B------:R-:W-:Y:S01]  /*ea30*/  UMOV UR71, 0x4048010 ;  /* 0x0404801000477882 */ /* 0x000fe20000000000 */
[----:B------:R-:W-:Y:S02]  /*ea40*/  R2UR UR8, R228 ;  /* 0x00000000e40872ca */ /* 0x000fe400000e0000 */
[----:B------:R-:W-:-:S08]  /*ea50*/  R2UR UR9, R229 ;  /* 0x00000000e50972ca */ /* 0x000fd000000e0000 */
        /* <DEDUP_REMOVED lines=18> */
[----:B------:R-:W-:Y:S01]  /*eb80*/  UMOV UR73, 0x4048010 ;  /* 0x0404801000497882 */ /* 0x000fe20000000000 */
[----:B------:R-:W-:Y:S02]  /*eb90*/  R2UR.FILL UR67, R6 ;  /* 0x00000000064372ca */ /* 0x000fe400004e0000 */
[----:B------:R-:W-:-:S08]  /*eba0*/  R2UR.FILL UR66, R7 ;  /* 0x00000000074272ca */ /* 0x000fd000004e0000 */
[----:B------:R0:W-:Y:S02]  /*ebb0*/  UTCHMMA gdesc[UR64], gdesc[UR70], tmem[UR5], tmem[UR72], idesc[UR73], UPT ;  /* 0x00ff4846400075ea */ /* 0x0001e4000b800005 */
[----:B0-----:R-:W-:Y:S02]  /*ebc0*/  R2UR UR72, R218 ;  /* 0x00000000da4872ca */ /* 0x001fe400000e0000 */
[----:B------:R-:W-:Y:S01]  /*ebd0*/  R2UR UR73, R219 ;  /* 0x00000000db4972ca */ /* 0x000fe200000e0000 */
[----:B------:R-:W-:Y:S01]  /*ebe0*/  UMOV UR70, 0x0 ;  /* 0x0000000000467882 */ /* 0x000fe20000000000 */
[----:B------:R-:W-:Y:S01]  /*ebf0*/  UMOV UR71, 0x4048010 ;  /* 0x0404801000477882 */ /* 0x000fe20000000000 */
[----:B------:R-:W-:Y:S01]  /*ec00*/  R2UR.FILL UR69, R8 ;  /* 0x00000000084572ca */ /* 0x000fe200004e0000 */
[----:B------:R-:W-:Y:S01]  /*ec10*/  HFMA2 R5, -RZ, RZ, 0, 0 ;  /* 0x00000000ff057431 */ /* 0x000fe200000001ff */
[----:B------:R-:W-:Y:S01]  /*ec20*/  R2UR.FILL UR68, R9 ;  /* 0x00000000094472ca */ /* 0x000fe200004e0000 */
[----:B------:R-:W-:-:S07]  /*ec30*/  VIADD R4, R4, 0x1c010 ;  /* 0x0001c01004047836 */ /* 0x000fce0000000000 */
[----:B------:R0:W-:Y:S02]  /*ec40*/  UTCHMMA gdesc[UR66], gdesc[UR72], tmem[UR5], tmem[UR70], idesc[UR71], UPT ;  /* 0x00ff4648420075ea */ /* 0x0001e4000b800005 */
[----:B0-----:R-:W-:Y:S02]  /*ec50*/  R2UR UR70, R216 ;  /* 0x00000000d84672ca */ /* 0x001fe400000e0000 */
[----:B------:R-:W-:Y:S01]  /*ec60*/  R2UR UR71, R217 ;  /* 0x00000000d94772ca */ /* 0x000fe200000e0000 */
[----:B------:R-:W-:Y:S01]  /*ec70*/  UMOV UR72, 0x0 ;  /* 0x0000000000487882 */ /* 0x000fe20000000000 */
[----:B------:R-:W-:Y:S01]  /*ec80*/  @P3 MOV R4, R4 ;  /* 0x0000000400043202 */ /* 0x000fe20000000f00 */
[----:B------:R-:W-:-:S10]  /*ec90*/  UMOV UR73, 0x4048010 ;  /* 0x0404801000497882 */ /* 0x000fd40000000000 */
[----:B------:R0:W-:Y:S02]  /*eca0*/  UTCHMMA gdesc[UR68], gdesc[UR70], tmem[UR5], tmem[UR72], idesc[UR73], UPT ;  /* 0x00ff4846440075ea */ /* 0x0001e4000b800005 */
[----:B0-----:R-:W-:Y:S02]  /*ecb0*/  @P3 R2UR UR70, R4 ;  /* 0x00000000044632ca */ /* 0x001fe400000e0000 */
[----:B------:R-:W-:-:S11]  /*ecc0*/  R2UR.FILL UR11, R10 ;  /* 0x000000000a0b72ca */ /* 0x000fd600004e0000 */
[----:B------:R0:W-:Y:S01]  /*ecd0*/  UTCBAR [UR70], URZ ;  /* 0x000000ff460073e9 */ /* 0x0001e200080000ff */
[----:B------:R-:W-:Y:S02]  /*ece0*/  R2UR.FILL UR10, R11 ;  /* 0x000000000b0a72ca */ /* 0x000fe400004e0000 */
[----:B------:R-:W-:Y:S02]  /*ecf0*/  R2UR.FILL UR9, R12 ;  /* 0x000000000c0972ca */ /* 0x000fe400004e0000 */
[----:B------:R-:W-:Y:S02]  /*ed00*/  R2UR.FILL UR8, R14 ;  /* 0x000000000e0872ca */ /* 0x000fe400004e0000 */
[----:B------:R-:W-:Y:S02]  /*ed10*/  R2UR.FILL UR7, R15 ;  /* 0x000000000f0772ca */ /* 0x000fe400004e0000 */
[----:B0-----:R-:W-:-:S15]  /*ed20*/  R2UR.FILL UR6, R16 ;  /* 0x00000000100672ca */ /* 0x001fde00004e0000 */
.L_x_14:
[----:B------:R-:W0:Y:S01]  /*ed30*/  SYNCS.PHASECHK.TRANS64.TRYWAIT P3, [UR9+0x1c010], RZ ;  /* 0x01c010ffff0075a7 */ /* 0x000e220008061109 */
[----:B------:R-:W1:Y:S01]  /*ed40*/  LDC R14, c[0x0][0x3a8] ;  /* 0x0000ea00ff0e7b82 */ /* 0x000e620000000800 */
[----:B0-----:R-:W-:Y:S05]  /*ed50*/  @!P3 BRA `(.L_x_15) ;  /* 0x000000c800b4b947 */ /* 0x001fea0003800000 */
.L_x_24:
[----:B------:R-:W-:Y:S01]  /*ed60*/  BAR.SYNC.DEFER_BLOCKING 0x0 ;  /* 0x0000000000007b1d */ /* 0x000fe20000010000 */
[----:B------:R-:W-:-:S05]  /*ed70*/  IMAD.U32 R13, R13, -0x80000000, RZ ;  /* 0x800000000d0d7824 */ /* 0x000fca00078e00ff */
[----:B------:R-:W-:Y:S01]  /*ed80*/  LDTM.16dp32bit_t0_t15.x8 R4, tmem[UR6+0x100] ;  /* 0x00010006000479ee */ /* 0x000fe20008980000 */
[----:B------:R-:W0:Y:S01]  /*ed90*/  LDTM.16dp32bit_t16_t31.x8 R4, tmem[UR6+0x108] ;  /* 0x00010806000479ee */ /* 0x000e2200089a0000 */
[----:B------:R-:W2:Y:S01]  /*eda0*/  @!P1 SYNCS.CCTL.IV [UR9+0x1c010] ;  /* 0x01c01000ff0099b1 */ /* 0x000ea20008000009 */
[----:B------:R-:W-:Y:S01]  /*edb0*/  NOP ;  /* 0x0000000000007918 */ /* 0x000fe20000000000 */
[-C--:B01----:R-:W-:Y:S01]  /*edc0*/  FMUL R16, R4, R14.reuse ;  /* 0x0000000e04107220 */ /* 0x083fe20000400000 */
[-C--:B------:R-:W-:Y:S01]  /*edd0*/  FMUL R17, R5, R14.reuse ;  /* 0x0000000e05117220 */ /* 0x080fe20000400000 */
[-C--:B------:R-:W-:Y:S01]  /*ede0*/  FMUL R18, R6, R14.reuse ;  /* 0x0000000e06127220 */ /* 0x080fe20000400000 */
[-C--:B------:R-:W-:Y:S01]  /*edf0*/  FMUL R12, R7, R14.reuse ;  /* 0x0000000e070c7220 */ /* 0x080fe20000400000 */
[-C--:B------:R-:W-:Y:S01]  /*ee00*/  FMUL R15, R8, R14.reuse ;  /* 0x0000000e080f7220 */ /* 0x080fe20000400000 */
[----:B--2---:R-:W0:Y:S02]  /*ee10*/  SYNCS.PHASECHK.TRANS64.TRYWAIT P3, [UR7], R13 ;  /* 0x0000000dff0075a7 */ /* 0x004e240008061107 */
[----:B------:R-:W-:Y:S01]  /*ee20*/  FMNMX3 R18, R16, R17, R18, !PT ;  /* 0x0000001110127276 */ /* 0x000fe20007800012 */
[-C--:B------:R-:W-:Y:S01]  /*ee30*/  FMUL R17, R9, R14.reuse ;  /* 0x0000000e09117220 */ /* 0x080fe20000400000 */
[----:B------:R-:W-:-:S02]  /*ee40*/  FMUL R16, R10, R14 ;  /* 0x0000000e0a107220 */ /* 0x000fc40000400000 */
[----:B------:R-:W-:Y:S01]  /*ee50*/  FMNMX3 R12, R18, R12, R15, !PT ;  /* 0x0000000c120c7276 */ /* 0x000fe2000780000f */
[----:B------:R-:W-:-:S03]  /*ee60*/  FMUL R15, R11, R14 ;  /* 0x0000000e0b0f7220 */ /* 0x000fc60000400000 */
[----:B------:R-:W-:-:S04]  /*ee70*/  FMNMX3 R12, R12, R17, R16, !PT ;  /* 0x000000110c0c7276 */ /* 0x000fc80007800010 */
[----:B------:R-:W-:-:S05]  /*ee80*/  FMNMX R12, R15, R12, !PT ;  /* 0x0000000c0f0c7209 */ /* 0x000fca0007800000 */
[----:B------:R-:W1:Y:S02]  /*ee90*/  SHFL.BFLY PT, R244, R12, 0x10, 0x1f ;  /* 0x0e001f000cf47f89 */ /* 0x000e6400000e0000 */
[----:B-1----:R-:W-:-:S05]  /*eea0*/  FMNMX3 R244, R12, R244, R0, !PT ;  /* 0x000000f40cf47276 */ /* 0x002fca0007800000 */
[-CC-:B------:R-:W-:Y:S01]  /*eeb0*/  FFMA R5, R5, R14.reuse, -R244.reuse ;  /* 0x0000000e05057223 */ /* 0x180fe200000008f4 */
[-CC-:B------:R-:W-:Y:S01]  /*eec0*/  FFMA R4, R4, R14.reuse, -R244.reuse ;  /* 0x0000000e04047223 */ /* 0x180fe200000008f4 */
[-CC-:B------:R-:W-:Y:S01]  /*eed0*/  FFMA R12, R6, R14.reuse, -R244.reuse ;  /* 0x0000000e060c7223 */ /* 0x180fe200000008f4 */
[-CC-:B------:R-:W-:Y:S01]  /*eee0*/  FFMA R7, R7, R14.reuse, -R244.reuse ;  /* 0x0000000e07077223 */ /* 0x180fe200000008f4 */
[----:B------:R-:W-:Y:S01]  /*eef0*/  FMUL R5, R5, 1.4426950216293334961 ;  /* 0x3fb8aa3b05057820 */ /* 0x000fe20000400000 */
[----:B------:R-:W-:Y:S01]  /*ef00*/  FMUL R4, R4, 1.4426950216293334961 ;  /* 0x3fb8aa3b04047820 */ /* 0x000fe20000400000 */
[-CC-:B------:R-:W-:Y:S01]  /*ef10*/  FFMA R8, R8, R14.reuse, -R244.reuse ;  /* 0x0000000e08087223 */ /* 0x180fe200000008f4 */
[----:B------:R-:W-:Y:S01]  /*ef20*/  FMUL R7, R7, 1.4426950216293334961 ;  /* 0x3fb8aa3b07077820 */ /* 0x000fe20000400000 */
[----:B------:R1:W-:Y:S01]  /*ef30*/  MUFU.EX2 R6, R5 ;  /* 0x0000000500067308 */ /* 0x0003e20000000800 */
[-CC-:B------:R-:W-:Y:S01]  /*ef40*/  FFMA R9, R9, R14.reuse, -R244.reuse ;  /* 0x0000000e09097223 */ /* 0x180fe200000008f4 */
[-CC-:B------:R-:W-:Y:S01]  /*ef50*/  FFMA R10, R10, R14.reuse, -R244.reuse ;  /* 0x0000000e0a0a7223 */ /* 0x180fe200000008f4 */
[----:B------:R-:W-:-:S02]  /*ef60*/  FFMA R11, R11, R14, -R244 ;  /* 0x0000000e0b0b7223 */ /* 0x000fc400000008f4 */
[----:B------:R-:W-:Y:S01]  /*ef70*/  FMUL R9, R9, 1.4426950216293334961 ;  /* 0x3fb8aa3b09097820 */ /* 0x000fe20000400000 */
[----:B------:R-:W-:Y:S01]  /*ef80*/  FMUL R10, R10, 1.4426950216293334961 ;  /* 0x3fb8aa3b0a0a7820 */ /* 0x000fe20000400000 */
[----:B------:R-:W-:Y:S01]  /*ef90*/  FMUL R11, R11, 1.4426950216293334961 ;  /* 0x3fb8aa3b0b0b7820 */ /* 0x000fe20000400000 */
[----:B------:R-:W2:Y:S01]  /*efa0*/  MUFU.EX2 R4, R4 ;  /* 0x0000000400047308 */ /* 0x000ea20000000800 */
[----:B-1----:R-:W-:-:S07]  /*efb0*/  FMUL R5, R12, 1.4426950216293334961 ;  /* 0x3fb8aa3b0c057820 */ /* 0x002fce0000400000 */
[----:B------:R-:W1:Y:S08]  /*efc0*/  MUFU.EX2 R5, R5 ;  /* 0x0000000500057308 */ /* 0x000e700000000800 */
[----:B------:R3:W4:Y:S08]  /*efd0*/  MUFU.EX2 R12, R7 ;  /* 0x00000007000c7308 */ /* 0x0007300000000800 */
[----:B------:R-:W-:Y:S01]  /*efe0*/  MUFU.EX2 R43, R9 ;  /* 0x00000009002b7308 */ /* 0x000fe20000000800 */
[----:B---3--:R-:W-:Y:S01]  /*eff0*/  FMUL R7, R8, 1.4426950216293334961 ;  /* 0x3fb8aa3b08077820 */ /* 0x008fe20000400000 */
[----:B--2---:R-:W-:-:S04]  /*f000*/  FADD R8, R4, R6 ;  /* 0x0000000604087221 */ /* 0x004fc80000000000 */
[----:B-1----:R-:W-:Y:S02]  /*f010*/  FADD R8, R5, R8 ;  /* 0x0000000805087221 */ /* 0x002fe40000000000 */
[----:B------:R-:W1:Y:S02]  /*f020*/  MUFU.EX2 R7, R7 ;  /* 0x0000000700077308 */ /* 0x000e640000000800 */
[----:B----4-:R-:W-:-:S06]  /*f030*/  FADD R8, R12, R8 ;  /* 0x000000080c087221 */ /* 0x010fcc0000000000 */
[----:B------:R-:W2:Y:S08]  /*f040*/  MUFU.EX2 R44, R10 ;  /* 0x0000000a002c7308 */ /* 0x000eb00000000800 */
[----:B------:R-:W3:Y:S01]  /*f050*/  MUFU.EX2 R45, R11 ;  /* 0x0000000b002d7308 */ /* 0x000ee20000000800 */
[----:B-1----:R-:W-:-:S04]  /*f060*/  FADD R8, R7, R8 ;  /* 0x0000000807087221 */ /* 0x002fc80000000000 */
[----:B------:R-:W-:-:S04]  /*f070*/  FADD R8, R43, R8 ;  /* 0x000000082b087221 */ /* 0x000fc80000000000 */
[----:B--2---:R-:W-:-:S04]  /*f080*/  FADD R8, R44, R8 ;  /* 0x000000082c087221 */ /* 0x004fc80000000000 */
[----:B---3--:R-:W-:-:S05]  /*f090*/  FADD R208, R45, R8 ;  /* 0x000000082dd07221 */ /* 0x008fca0000000000 */
[----:B------:R1:W2:Y:S01]  /*f0a0*/  SHFL.BFLY PT, R252, R208, 0x10, 0x1f ;  /* 0x0e001f00d0fc7f89 */ /* 0x0002a200000e0000 */
[----:B0-----:R-:W-:Y:S05]  /*f0b0*/  @!P3 BRA `(.L_x_16) ;  /* 0x000000c400e8b947 */ /* 0x001fea0003800000 */
.L_x_25:
[----:B------:R-:W3:Y:S04]  /*f0c0*/  LDL.64 R8, [R1+0x360] ;  /* 0x0003600001087983 */ /* 0x000ee80000100a00 */
[----:B------:R-:W4:Y:S04]  /*f0d0*/  LDL.64 R16, [R1+0x358] ;  /* 0x0003580001107983 */ /* 0x000f280000100a00 */
[----:B--2---:R-:W2:Y:S04]  /*f0e0*/  LDL.64 R10, [R1+0x350] ;  /* 0x00035000010a7983 */ /* 0x004ea80000100a00 */
[----:B------:R-:W2:Y:S04]  /*f0f0*/  LDL.64 R14, [R1+0x348] ;  /* 0x00034800010e7983 */ /* 0x000ea80000100a00 */
        /* <DEDUP_REMOVED lines=8> */
[----:B------:R-:W-:Y:S04]  /*f180*/  STL [R1+0x650], R207 ;  /* 0x000650cf01007387 */ /* 0x000fe80000100800 */
        /* <DEDUP_REMOVED lines=55> */
[----:B------:R-:W2:Y:S04]  /*f500*/  LDL.64 R54, [R1+0x2f8] ;  /* 0x0002f80001367983 */ /* 0x000ea80000100a00 */
[----:B------:R-:W2:Y:S04]  /*f510*/  LDL.64 R24, [R1+0x300] ;  /* 0x0003000001187983 */ /* 0x000ea80000100a00 */
[----:B------:R-:W2:Y:S04]  /*f520*/  LDL.64 R46, [R1+0x2f0] ;  /* 0x0002f000012e7983 */ /* 0x000ea80000100a00 */
[----:B------:R-:W2:Y:S04]  /*f530*/  LDL.64 R32, [R1+0x2e8] ;  /* 0x0002e80001207983 */ /* 0x000ea80000100a00 */
[----:B------:R-:W2:Y:S04]  /*f540*/  LDL.64 R50, [R1+0x2d0] ;  /* 0x0002d00001327983 */ /* 0x000ea80000100a00 */
[----:B------:R-:W2:Y:S04]  /*f550*/  LDL.64 R48, [R1+0x2b8] ;  /* 0x0002b80001307983 */ /* 0x000ea80000100a00 */
[----:B------:R-:W2:Y:S01]  /*f560*/  LDL.64 R30, [R1+0x2e0] ;  /* 0x0002e000011e7983 */ /* 0x000ea20000100a00 */
[----:B---3--:R-:W-:-:S03]  /*f570*/  IMAD.WIDE R8, R2, 0x2, R8 ;  /* 0x0000000202087825 */ /* 0x008fc600078e0208 */
[----:B------:R-:W3:Y:S01]  /*f580*/  LDL.64 R40, [R1+0x2b0] ;  /* 0x0002b00001287983 */ /* 0x000ee20000100a00 */
[----:B----4-:R-:W-:-:S03]  /*f590*/  IMAD.WIDE R16, R2, 0x2, R16 ;  /* 0x0000000202107825 */ /* 0x010fc600078e0210 */
[----:B------:R-:W4:Y:S01]  /*f5a0*/  LDL.64 R72, [R1+0x298] ;  /* 0x0002980001487983 */ /* 0x000f220000100a00 */
[----:B--2---:R-:W-:-:S03]  /*f5b0*/  IMAD.WIDE R10, R2, 0x2, R10 ;  /* 0x00000002020a7825 */ /* 0x004fc600078e020a */
[----:B------:R-:W2:Y:S01]  /*f5c0*/  LDG.E.U16 R9, desc[UR10][R8.64] ;  /* 0x0000000a08097981 */ /* 0x000ea2000c1e1500 */
[----:B------:R-:W-:-:S03]  /*f5d0*/  IMAD.WIDE R14, R2, 0x2, R14 ;  /* 0x00000002020e7825 */ /* 0x000fc600078e020e */
[----:B------:R-:W2:Y:S04]  /*f5e0*/  LDL.64 R64, [R1+0x280] ;  /* 0x0002800001407983 */ /* 0x000ea80000100a00 */
[----:B------:R0:W2:Y:S04]  /*f5f0*/  LDG.E.U16 R13, desc[UR10][R14.64] ;  /* 0x0000000a0e0d7981 */ /* 0x0000a8000c1e1500 */
[----:B------:R1:W2:Y:S01]  /*f600*/  LDG.E.U16 R8, desc[UR10][R16.64] ;  /* 0x0000000a10087981 */ /* 0x0002a2000c1e1500 */
[----:B------:R-:W-:-:S03]  /*f610*/  IMAD.WIDE R20, R2, 0x2, R20 ;  /* 0x0000000202147825 */ /* 0x000fc600078e0214 */
[----:B------:R-:W2:Y:S01]  /*f620*/  LDG.E.U16 R10, desc[UR10][R10.64] ;  /* 0x0000000a0a0a7981 */ /* 0x000ea2000c1e1500 */
[----:B0-----:R-:W-:-:S03]  /*f630*/  IMAD.WIDE R14, R2, 0x2, R36 ;  /* 0x00000002020e7825 */ /* 0x001fc600078e0224 */
[----:B------:R-:W2:Y:S01]  /*f640*/  LDL.64 R62, [R1+0x268] ;  /* 0x00026800013e7983 */ /* 0x000ea20000100a00 */
[----:B-1----:R-:W-:-:S03]  /*f650*/  IMAD.WIDE R16, R2, 0x2, R34 ;  /* 0x0000000202107825 */ /* 0x002fc600078e0222 */
[----:B------:R-:W2:Y:S04]  /*f660*/  LDL.64 R36, [R1+0x2c8] ;  /* 0x0002c80001247983 */ /* 0x000ea80000100a00 */
[----:B------:R-:W4:Y:S01]  /*f670*/  LDL.64 R34, [R1+0x2c0] ;  /* 0x0002c00001227983 */ /* 0x000f220000100a00 */
[----:B------:R-:W-:-:S03]  /*f680*/  IMAD.WIDE R22, R2, 0x2, R22 ;  /* 0x0000000202167825 */ /* 0x000fc600078e0216 */
[----:B------:R0:W4:Y:S04]  /*f690*/  LDG.E.U16 R11, desc[UR10][R20.64] ;  /* 0x0000000a140b7981 */ /* 0x000128000c1e1500 */
[----:B------:R-:W4:Y:S01]  /*f6a0*/  LDG.E.U16 R14, desc[UR10][R14.64] ;  /* 0x0000000a0e0e7981 */ /* 0x000f22000c1e1500 */
[----:B------:R-:W-:-:S03]  /*f6b0*/  IMAD.WIDE R18, R2, 0x2, R18 ;  /* 0x0000000202127825 */ /* 0x000fc600078e0212 */
[----:B------:R-:W4:Y:S01]  /*f6c0*/  LDL.64 R70, [R1+0x288] ;  /* 0x0002880001467983 */ /* 0x000f220000100a00 */
[----:B0-----:R-:W-:-:S03]  /*f6d0*/  IMAD.WIDE R20, R2, 0x2, R38 ;  /* 0x0000000202147825 */ /* 0x001fc600078e0226 */
[----:B------:R-:W4:Y:S04]  /*f6e0*/  LDL.64 R38, [R1+0x2a8] ;  /* 0x0002a80001267983 */ /* 0x000f280000100a00 */
[----:B------:R0:W4:Y:S04]  /*f6f0*/  LDG.E.U16 R15, desc[UR10][R22.64] ;  /* 0x0000000a160f7981 */ /* 0x000128000c1e1500 */
[----:B------:R-:W4:Y:S01]  /*f700*/  LDG.E.U16 R20, desc[UR10][R20.64] ;  /* 0x0000000a14147981 */ /* 0x000f22000c1e1500 */
[----:B------:R-:W-:-:S03]  /*f710*/  IMAD.WIDE R28, R2, 0x2, R28 ;  /* 0x00000002021c7825 */ /* 0x000fc600078e021c */
[----:B------:R-:W4:Y:S04]  /*f720*/  LDL.64 R52, [R1+0x2d8] ;  /* 0x0002d80001347983 */ /* 0x000f280000100a00 */
[----:B------:R-:W4:Y:S04]  /*f730*/  LDG.E.U16 R18, desc[UR10][R18.64] ;  /* 0x0000000a12127981 */ /* 0x000f28000c1e1500 */
[----:B------:R-:W4:Y:S04]  /*f740*/  LDL.64 R68, [R1+0x278] ;  /* 0x0002780001447983 */ /* 0x000f280000100a00 */
[----:B------:R-:W4:Y:S04]  /*f750*/  LDL.64 R66, [R1+0x258] ;  /* 0x0002580001427983 */ /* 0x000f280000100a00 */
[----:B------:R-:W4:Y:S04]  /*f760*/  LDG.E.U16 R19, desc[UR10][R28.64] ;  /* 0x0000000a1c137981 */ /* 0x000f28000c1e1500 */
[----:B------:R-:W4:Y:S04]  /*f770*/  LDL.64 R58, [R1+0x248] ;  /* 0x00024800013a7983 */ /* 0x000f280000100a00 */
[----:B------:R-:W4:Y:S04]  /*f780*/  LDL.64 R56, [R1+0x240] ;  /* 0x0002400001387983 */ /* 0x000f280000100a00 */
[----:B------:R-:W4:Y:S04]  /*f790*/  LDL.64 R60, [R1+0x250] ;  /* 0x00025000013c7983 */ /* 0x000f280000100a00 */
[----:B------:R-:W4:Y:S04]  /*f7a0*/  LDL.64 R74, [R1+0x220] ;  /* 0x00022000014a7983 */ /* 0x000f280000100a00 */
[----:B------:R-:W4:Y:S04]  /*f7b0*/  LDL.64 R76, [R1+0x228] ;  /* 0x00022800014c7983 */ /* 0x000f280000100a00 */
[----:B------:R-:W4:Y:S04]  /*f7c0*/  LDL.64 R84, [R1+0x200] ;  /* 0x0002000001547983 */ /* 0x000f280000100a00 */
[----:B------:R-:W4:Y:S01]  /*f7d0*/  LDL.64 R82, [R1+0x1f8] ;  /* 0x0001f80001527983 */ /* 0x000f220000100a00 */
[----:B------:R-:W-:-:S03]  /*f7e0*/  IMAD.WIDE R26, R2, 0x2, R26 ;  /* 0x00000002021a7825 */ /* 0x000fc600078e021a */
        /* <DEDUP_REMOVED lines=10> */
[----:B------:R-:W4:Y:S04]  /*f890*/  LDL.64 R88, [R1+0x180] ;  /* 0x0001800001587983 */ /* 0x000f280000100a00 */
[----:B------:R-:W4:Y:S01]  /*f8a0*/  LDL.64 R86, [R1+0x178] ;  /* 0x0001780001567983 */ /* 0x000f220000100a00 */
[----:B0-----:R-:W-:-:S03]  /*f8b0*/  IMAD.WIDE R22, R2, 0x2, R54 ;  /* 0x0000000202167825 */ /* 0x001fc600078e0236 */
[----:B------:R-:W4:Y:S01]  /*f8c0*/  LDL.64 R54, [R1+0x290] ;  /* 0x0002900001367983 */ /* 0x000f220000100a00 */
[----:B------:R-:W-:-:S03]  /*f8d0*/  IMAD.WIDE R24, R2, 0x2, R24 ;  /* 0x0000000202187825 */ /* 0x000fc600078e0218 */
[----:B------:R-:W4:Y:S04]  /*f8e0*/  LDG.E.U16 R23, desc[UR10][R22.64] ;  /* 0x0000000a16177981 */ /* 0x000f28000c1e1500 */
[----:B------:R0:W4:Y:S01]  /*f8f0*/  LDG.E.U16 R21, desc[UR10][R24.64] ;  /* 0x0000000a18157981 */ /* 0x000122000c1e1500 */
[----:B------:R-:W-:-:S04]  /*f900*/  IMAD.WIDE R32, R2, 0x2, R32 ;  /* 0x0000000202207825 */ /* 0x000fc800078e0220 */
[C---:B0-----:R-:W-:Y:S02]  /*f910*/  IMAD.WIDE R24, R2.reuse, 0x2, R46 ;  /* 0x0000000202187825 */ /* 0x041fe400078e022e */
[----:B------:R-:W4:Y:S02]  /*f920*/  LDL.64 R46, [R1+0x2a0] ;  /* 0x0002a000012e7983 */ /* 0x000f240000100a00 */
[C---:B------:R-:W-:Y:S02]  /*f930*/  IMAD.WIDE R28, R2.reuse, 0x2, R50 ;  /* 0x00000002021c7825 */ /* 0x040fe400078e0232 */
[----:B------:R-:W4:Y:S04]  /*f940*/  LDG.E.U16 R24, desc[UR10][R24.64] ;  /* 0x0000000a18187981 */ /* 0x000f28000c1e1500 */
[----:B------:R-:W4:Y:S01]  /*f950*/  LDL.64 R50, [R1+0x270] ;  /* 0x0002700001327983 */ /* 0x000f220000100a00 */
[----:B------:R-:W-:-:S03]  /*f960*/  IMAD.WIDE R30, R2, 0x2, R30 ;  /* 0x00000002021e7825 */ /* 0x000fc600078e021e */
[----:B------:R-:W4:Y:S04]  /*f970*/  LDG.E.U16 R42, desc[UR10][R28.64] ;  /* 0x0000000a1c2a7981 */ /* 0x000f28000c1e1500 */
[----:B------:R0:W4:Y:S04]  /*f980*/  LDG.E.U16 R25, desc[UR10][R32.64] ;  /* 0x0000000a20197981 */ /* 0x000128000c1e1500 */
[----:B------:R3:W4:Y:S01]  /*f990*/  LDG.E.U16 R22, desc[UR10][R30.64] ;  /* 0x0000000a1e167981 */ /* 0x000722000c1e1500 */
[----:B0-----:R-:W-:-:S03]  /*f9a0*/  IMAD.WIDE R32, R2, 0x2, R48 ;  /* 0x0000000202207825 */ /* 0x001fc600078e0230 */
[----:B------:R-:W4:Y:S01]  /*f9b0*/  LDL.64 R48, [R1+0x260] ;  /* 0x0002600001307983 */ /* 0x000f220000100a00 */
[----:B---3--:R-:W-:-:S04]  /*f9c0*/  IMAD.WIDE R30, R2, 0x2, R40 ;  /* 0x00000002021e7825 */ /* 0x008fc800078e0228 */
[----:B--2---:R-:W-:-:S04]  /*f9d0*/  IMAD.WIDE R36, R2, 0x2, R36 ;  /* 0x0000000202247825 */ /* 0x004fc800078e0224 */
[C---:B----4-:R-:W-:Y:S01]  /*f9e0*/  IMAD.WIDE R34, R2.reuse, 0x2, R34 ;  /* 0x0000000202227825 */ /* 0x050fe200078e0222 */
[----:B------:R-:W2:Y:S04]  /*f9f0*/  LDG.E.U16 R41, desc[UR10][R36.64] ;  /* 0x0000000a24297981 */ /* 0x000ea8000c1e1500 */
[----:B------:R0:W3:Y:S01]  /*fa00*/  LDG.E.U16 R40, desc[UR10][R34.64] ;  /* 0x0000000a22287981 */ /* 0x0000e2000c1e1500 */
[----:B------:R-:W-:-:S03]  /*fa10*/  IMAD.WIDE R28, R2, 0x2, R38 ;  /* 0x00000002021c7825 */ /* 0x000fc600078e0226 */
[----:B------:R-:W4:Y:S01]  /*fa20*/  LDG.E.U16 R39, desc[UR10][R32.64] ;  /* 0x0000000a20277981 */ /* 0x000f22000c1e1500 */
[----:B0-----:R-:W-:-:S03]  /*fa30*/  IMAD.WIDE R34, R2, 0x2, R72 ;  /* 0x0000000202227825 */ /* 0x001fc600078e0248 */
[----:B------:R-:W2:Y:S04]  /*fa40*/  LDL.64 R72, [R1+0x218] ;  /* 0x0002180001487983 */ /* 0x000ea80000100a00 */
[----:B------:R0:W2:Y:S04]  /*fa50*/  LDG.E.U16 R37, desc[UR10][R28.64] ;  /* 0x0000000a1c257981 */ /* 0x0000a8000c1e1500 */
[----:B------:R-:W2:Y:S01]  /*fa60*/  LDG.E.U16 R35, desc[UR10][R34.64] ;  /* 0x0000000a22237981 */ /* 0x000ea2000c1e1500 */
[----:B------:R-:W-:-:S03]  /*fa70*/  IMAD.WIDE R26, R2, 0x2, R52 ;  /* 0x00000002021a7825 */ /* 0x000fc600078e0234 */
[----:B------:R-:W3:Y:S01]  /*fa80*/  LDG.E.U16 R38, desc[UR10][R30.64] ;  /* 0x0000000a1e267981 */ /* 0x000ee2000c1e1500 */
[----:B0-----:R-:W-:-:S03]  /*fa90*/  IMAD.WIDE R28, R2, 0x2, R64 ;  /* 0x00000002021c7825 */ /* 0x001fc600078e0240 */
[----:B------:R-:W3:Y:S04]  /*faa0*/  LDL.64 R52, [R1+0x238] ;  /* 0x0002380001347983 */ /* 0x000ee80000100a00 */
[----:B------:R-:W3:Y:S01]  /*fab0*/  LDL.64 R64, [R1+0x210] ;  /* 0x0002100001407983 */ /* 0x000ee20000100a00 */
[----:B------:R-:W-:-:S03]  /*fac0*/  IMAD.WIDE R32, R2, 0x2, R54 ;  /* 0x0000000202207825 */ /* 0x000fc600078e0236 */
[----:B------:R-:W3:Y:S04]  /*fad0*/  LDG.E.U16 R26, desc[UR10][R26.64] ;  /* 0x0000000a1a1a7981 */ /* 0x000ee8000c1e1500 */
[----:B------:R-:W3:Y:S04]  /*fae0*/  LDL.64 R54, [R1+0x230] ;  /* 0x0002300001367983 */ /* 0x000ee80000100a00 */
[----:B------:R-:W4:Y:S04]  /*faf0*/  LDG.E.U16 R34, desc[UR10][R32.64] ;  /* 0x0000000a20227981 */ /* 0x000f28000c1e1500 */
[----:B------:R0:W4:Y:S02]  /*fb00*/  LDG.E.U16 R32, desc[UR10][R28.64] ;  /* 0x0000000a1c207981 */ /* 0x000124000c1e1500 */
[----:B0-----:R-:W-:-:S02]  /*fb10*/  IMAD.WIDE R28, R2, 0x2, R62 ;  /* 0x00000002021c7825 */ /* 0x001fc400078e023e */
[----:B------:R-:W4:Y:S02]  /*fb20*/  LDL.64 R62, [R1+0x208] ;  /* 0x00020800013e7983 */ /* 0x000f240000100a00 */
[C---:B------:R-:W-:Y:S02]  /*fb30*/  IMAD.WIDE R30, R2.reuse, 0x2, R70 ;  /* 0x00000002021e7825 */ /* 0x040fe400078e0246 */
[----:B------:R-:W4:Y:S04]  /*fb40*/  LDG.E.U16 R29, desc[UR10][R28.64] ;  /* 0x0000000a1c1d7981 */ /* 0x000f28000c1e1500 */
[----:B------:R0:W4:Y:S01]  /*fb50*/  LDG.E.U16 R33, desc[UR10][R30.64] ;  /* 0x0000000a1e217981 */ /* 0x000122000c1e1500 */
[----:B------:R-:W-:-:S03]  /*fb60*/  IMAD.WIDE R46, R2, 0x2, R46 ;  /* 0x00000002022e7825 */ /* 0x000fc600078e022e */
[----:B------:R-:W4:Y:S01]  /*fb70*/  LDL.64 R70, [R1+0x1f0] ;  /* 0x0001f00001467983 */ /* 0x000f220000100a00 */
[----:B------:R-:W-:-:S03]  /*fb80*/  IMAD.WIDE R50, R2, 0x2, R50 ;  /* 0x0000000202327825 */ /* 0x000fc600078e0232 */
[----:B------:R1:W4:Y:S01]  /*fb90*/  LDG.E.U16 R36, desc[UR10][R46.64] ;  /* 0x0000000a2e247981 */ /* 0x000322000c1e1500 */
[----:B0-----:R-:W-:-:S03]  /*fba0*/  IMAD.WIDE R30, R2, 0x2, R68 ;  /* 0x00000002021e7825 */ /* 0x001fc600078e0244 */
[----:B------:R-:W4:Y:S01]  /*fbb0*/  LDL.64 R68, [R1+0x1e8] ;  /* 0x0001e80001447983 */ /* 0x000f220000100a00 */
[----:B------:R-:W-:-:S03]  /*fbc0*/  IMAD.WIDE R48, R2, 0x2, R48 ;  /* 0x0000000202307825 */ /* 0x000fc600078e0230 */
[----:B------:R-:W4:Y:S01]  /*fbd0*/  LDG.E.U16 R31, desc[UR10][R30.64] ;  /* 0x0000000a1e1f7981 */ /* 0x000f22000c1e1500 */
[----:B-1----:R-:W-:-:S03]  /*fbe0*/  IMAD.WIDE R46, R2, 0x2, R66 ;  /* 0x00000002022e7825 */ /* 0x002fc600078e0242 */
[----:B------:R0:W4:Y:S04]  /*fbf0*/  LDG.E.U16 R28, desc[UR10][R48.64] ;  /* 0x0000000a301c7981 */ /* 0x000128000c1e1500 */
[----:B------:R-:W4:Y:S04]  /*fc00*/  LDL.64 R66, [R1+0x1e0] ;  /* 0x0001e00001427983 */ /* 0x000f280000100a00 */
[----:B------:R1:W4:Y:S01]  /*fc10*/  LDG.E.U16 R30, desc[UR10][R50.64] ;  /* 0x0000000a321e7981 */ /* 0x000322000c1e1500 */
[----:B0-----:R-:W-:-:S03]  /*fc20*/  IMAD.WIDE R48, R2, 0x2, R58 ;  /* 0x0000000202307825 */ /* 0x001fc600078e023a */
[----:B------:R0:W4:Y:S01]  /*fc30*/  LDG.E.U16 R27, desc[UR10][R46.64] ;  /* 0x0000000a2e1b7981 */ /* 0x000122000c1e1500 */
[----:B-1----:R-:W-:-:S03]  /*fc40*/  IMAD.WIDE R50, R2, 0x2, R56 ;  /* 0x0000000202327825 */ /* 0x002fc600078e0238 */
[----:B------:R1:W4:Y:S01]  /*fc50*/  LDG.E.U16 R57, desc[UR10][R48.64] ;  /* 0x0000000a30397981 */ /* 0x000322000c1e1500 */
[----:B0-----:R-:W-:-:S03]  /*fc60*/  IMAD.WIDE R46, R2, 0x2, R60 ;  /* 0x00000002022e7825 */ /* 0x001fc600078e023c */
[----:B------:R2:W4:Y:S04]  /*fc70*/  LDG.E.U16 R58, desc[UR10][R50.64] ;  /* 0x0000000a323a7981 */ /* 0x000528000c1e1500 */
[----:B------:R0:W4:Y:S01]  /*fc80*/  LDG.E.U16 R56, desc[UR10][R46.64] ;  /* 0x0000000a2e387981 */ /* 0x000122000c1e1500 */
[----:B-1----:R-:W-:-:S03]  /*fc90*/  IMAD.WIDE R48, R2, 0x2, R74 ;  /* 0x0000000202307825 */ /* 0x002fc600078e024a */
[----:B------:R-:W4:Y:S01]  /*fca0*/  LDL.64 R74, [R1+0x1c0] ;  /* 0x0001c000014a7983 */ /* 0x000f220000100a00 */
[----:B--2---:R-:W-:-:S03]  /*fcb0*/  IMAD.WIDE R50, R2, 0x2, R72 ;  /* 0x0000000202327825 */ /* 0x004fc600078e0248 */
[----:B------:R-:W2:Y:S01]  /*fcc0*/  LDL.64 R72, [R1+0x1b8] ;  /* 0x0001b80001487983 */ /* 0x000ea20000100a00 */
[----:B0-----:R-:W-:-:S03]  /*fcd0*/  IMAD.WIDE R46, R2, 0x2, R76 ;  /* 0x00000002022e7825 */ /* 0x001fc600078e024c */
[----:B------:R-:W2:Y:S04]  /*fce0*/  LDL.64 R76, [R1+0x190] ;  /* 0x00019000014c7983 */ /* 0x000ea80000100a00 */
[----:B------:R0:W2:Y:S02]  /*fcf0*/  LDG.E.U16 R61, desc[UR10][R46.64] ;  /* 0x0000000a2e3d7981 */ /* 0x0000a4000c1e1500 */
[C---:B0-----:R-:W-:Y:S02]  /*fd00*/  IMAD.WIDE R46, R2.reuse, 0x2, R84 ;  /* 0x00000002022e7825 */ /* 0x041fe400078e0254 */
[----:B------:R-:W2:Y:S02]  /*fd10*/  LDL.64 R84, [R1+0x170] ;  /* 0x0001700001547983 */ /* 0x000ea40000100a00 */
[----:B---3--:R-:W-:-:S05]  /*fd20*/  IMAD.WIDE R54, R2, 0x2, R54 ;  /* 0x0000000202367825 */ /* 0x008fca00078e0236 */
[----:B------:R4:W3:Y:S02]  /*fd30*/  LDG.E.U16 R60, desc[UR10][R54.64] ;  /* 0x0000000a363c7981 */ /* 0x0008e4000c1e1500 */
[C---:B----4-:R-:W-:Y:S02]  /*fd40*/  IMAD.WIDE R54, R2.reuse, 0x2, R62 ;  /* 0x0000000202367825 */ /* 0x050fe400078e023e */
[----:B------:R0:W4:Y:S02]  /*fd50*/  LDG.E.U16 R62, desc[UR10][R48.64] ;  /* 0x0000000a303e7981 */ /* 0x000124000c1e1500 */
[C---:B------:R-:W-:Y:S02]  /*fd60*/  IMAD.WIDE R52, R2.reuse, 0x2, R52 ;  /* 0x0000000202347825 */ /* 0x040fe400078e0234 */
[----:B------:R-:W3:Y:S04]  /*fd70*/  LDG.E.U16 R63, desc[UR10][R50.64] ;  /* 0x0000000a323f7981 */ /* 0x000ee8000c1e1500 */
[----:B------:R1:W3:Y:S01]  /*fd80*/  LDG.E.U16 R59, desc[UR10][R52.64] ;  /* 0x0000000a343b7981 */ /* 0x0002e2000c1e1500 */
[----:B0-----:R-:W-:-:S03]  /*fd90*/  IMAD.WIDE R48, R2, 0x2, R82 ;  /* 0x0000000202307825 */ /* 0x001fc600078e0252 */
[----:B------:R-:W3:Y:S01]  /*fda0*/  LDL.64 R82, [R1+0x168] ;  /* 0x0001680001527983 */ /* 0x000ee20000100a00 */
[----:B-1----:R-:W-:-:S03]  /*fdb0*/  IMAD.WIDE R52, R2, 0x2, R64 ;  /* 0x0000000202347825 */ /* 0x002fc600078e0240 */
[----:B------:R0:W4:Y:S01]  /*fdc0*/  LDG.E.U16 R65, desc[UR10][R54.64] ;  /* 0x0000000a36417981 */ /* 0x000122000c1e1500 */
[----:B------:R-:W-:-:S03]  /*fdd0*/  IMAD.WIDE R50, R2, 0x2, R70 ;  /* 0x0000000202327825 */ /* 0x000fc600078e0246 */
[----:B------:R1:W4:Y:S01]  /*fde0*/  LDG.E.U16 R64, desc[UR10][R52.64] ;  /* 0x0000000a34407981 */ /* 0x000322000c1e1500 */
[----:B0-----:R-:W-:-:S03]  /*fdf0*/  IMAD.WIDE R54, R2, 0x2, R66 ;  /* 0x0000000202367825 */ /* 0x001fc600078e0242 */
[----:B------:R0:W4:Y:S01]  /*fe00*/  LDG.E.U16 R66, desc[UR10][R46.64] ;  /* 0x0000000a2e427981 */ /* 0x000122000c1e1500 */
[----:B-1----:R-:W-:-:S03]  /*fe10*/  IMAD.WIDE R52, R2, 0x2, R68 ;  /* 0x0000000202347825 */ /* 0x002fc600078e0244 */
[----:B------:R1:W4:Y:S04]  /*fe20*/  LDG.E.U16 R67, desc[UR10][R48.64] ;  /* 0x0000000a30437981 */ /* 0x000328000c1e1500 */
[----:B------:R1:W4:Y:S01]  /*fe30*/  LDG.E.U16 R68, desc[UR10][R50.64] ;  /* 0x0000000a32447981 */ /* 0x000322000c1e1500 */
[----:B0-----:R-:W-:-:S03]  /*fe40*/  IMAD.WIDE R46, R2, 0x2, R100 ;  /* 0x00000002022e7825 */ /* 0x001fc600078e0264 */
[----:B------:R0:W4:Y:S01]  /*fe50*/  LDG.E.U16 R69, desc[UR10][R52.64] ;  /* 0x0000000a34457981 */ /* 0x000122000c1e1500 */
[----:B-1----:R-:W-:-:S03]  /*fe60*/  IMAD.WIDE R48, R2, 0x2, R98 ;  /* 0x0000000202307825 */ /* 0x002fc600078e0262 */
[----:B------:R2:W4:Y:S01]  /*fe70*/  LDG.E.U16 R70, desc[UR10][R54.64] ;  /* 0x0000000a36467981 */ /* 0x000522000c1e1500 */
[----:B------:R-:W-:-:S03]  /*fe80*/  IMAD.WIDE R50, R2, 0x2, R96 ;  /* 0x0000000202327825 */ /* 0x000fc600078e0260 */
[----:B------:R1:W4:Y:S01]  /*fe90*/  LDG.E.U16 R71, desc[UR10][R46.64] ;  /* 0x0000000a2e477981 */ /* 0x000322000c1e1500 */
[----:B0-----:R-:W-:-:S04]  /*fea0*/  IMAD.WIDE R52, R2, 0x2, R74 ;  /* 0x0000000202347825 */ /* 0x001fc800078e024a */
[C---:B--2---:R-:W-:Y:S01]  /*feb0*/  IMAD.WIDE R54, R2.reuse, 0x2, R72 ;  /* 0x0000000202367825 */ /* 0x044fe200078e0248 */
[----:B------:R0:W2:Y:S03]  /*fec0*/  LDG.E.U16 R74, desc[UR10][R52.64] ;  /* 0x0000000a344a7981 */ /* 0x0000a6000c1e1500 */
[C---:B-1----:R-:W-:Y:S01]  /*fed0*/  IMAD.WIDE R46, R2.reuse, 0x2, R94 ;  /* 0x00000002022e7825 */ /* 0x042fe200078e025e */
[----:B------:R1:W2:Y:S04]  /*fee0*/  LDG.E.U16 R72, desc[UR10][R48.64] ;  /* 0x0000000a30487981 */ /* 0x0002a8000c1e1500 */
[----:B------:R1:W2:Y:S01]  /*fef0*/  LDG.E.U16 R73, desc[UR10][R50.64] ;  /* 0x0000000a32497981 */ /* 0x0002a2000c1e1500 */
[----:B0-----:R-:W-:-:S03]  /*ff00*/  IMAD.WIDE R52, R2, 0x2, R78 ;  /* 0x0000000202347825 */ /* 0x001fc600078e024e */
[----:B------:R0:W2:Y:S01]  /*ff10*/  LDG.E.U16 R75, desc[UR10][R54.64] ;  /* 0x0000000a364b7981 */ /* 0x0000a2000c1e1500 */
[----:B-1----:R-:W-:-:S03]  /*ff20*/  IMAD.WIDE R48, R2, 0x2, R92 ;  /* 0x0000000202307825 */ /* 0x002fc600078e025c */
[----:B------:R1:W2:Y:S01]  /*ff30*/  LDG.E.U16 R79, desc[UR10][R52.64] ;  /* 0x0000000a344f7981 */ /* 0x0002a2000c1e1500 */
[----:B------:R-:W-:-:S04]  /*ff40*/  IMAD.WIDE R50, R2, 0x2, R80 ;  /* 0x0000000202327825 */ /* 0x000fc800078e0250 */
[C---:B0-----:R-:W-:Y:S01]  /*ff50*/  IMAD.WIDE R54, R2.reuse, 0x2, R76 ;  /* 0x0000000202367825 */ /* 0x041fe200078e024c */
[----:B------:R0:W2:Y:S03]  /*ff60*/  LDG.E.U16 R78, desc[UR10][R50.64] ;  /* 0x0000000a324e7981 */ /* 0x0000a6000c1e1500 */
[C---:B-1----:R-:W-:Y:S01]  /*ff70*/  IMAD.WIDE R52, R2.reuse, 0x2, R84 ;  /* 0x0000000202347825 */ /* 0x042fe200078e0254 */
[----:B------:R1:W2:Y:S04]  /*ff80*/  LDG.E.U16 R76, desc[UR10][R46.64] ;  /* 0x0000000a2e4c7981 */ /* 0x0002a8000c1e1500 */
[----:B------:R1:W2:Y:S01]  /*ff90*/  LDG.E.U16 R77, desc[UR10][R48.64] ;  /* 0x0000000a304d7981 */ /* 0x0002a2000c1e1500 */
[----:B0-----:R-:W-:-:S03]  /*ffa0*/  IMAD.WIDE R50, R2, 0x2, R86 ;  /* 0x0000000202327825 */ /* 0x001fc600078e0256 */
[----:B------:R3:W2:Y:S01]  /*ffb0*/  LDG.E.U16 R80, desc[UR10][R54.64] ;  /* 0x0000000a36507981 */ /* 0x0006a2000c1e1500 */
[----:B-1----:R-:W-:-:S03]  /*ffc0*/  IMAD.WIDE R46, R2, 0x2, R90 ;  /* 0x00000002022e7825 */ /* 0x002fc600078e025a */
[----:B------:R-:W2:Y:S01]  /*ffd0*/  LDG.E.U16 R50, desc[UR10][R50.64] ;  /* 0x0000000a32327981 */ /* 0x000ea2000c1e1500 */
[----:B------:R-:W-:-:S03]  /*ffe0*/  IMAD.WIDE R48, R2, 0x2, R88 ;  /* 0x0000000202307825 */ /* 0x000fc600078e0258 */
[----:B------:R-:W2:Y:S04]  /*fff0*/  LDG.E.U16 R46, desc[UR10][R46.64] ;  /* 0x0000000a2e2e7981 */ /* 0x000ea8000c1e1500 */
[----:B------:R-:W2:Y:S04]  /*10000*/  LDG.E.U16 R48, desc[UR10][R48.64] ;  /* 0x0000000a30307981 */ /* 0x000ea8000c1e1500 */
[----:B------:R-:W2:Y:S01]  /*10010*/  LDG.E.U16 R52, desc[UR10][R52.64] ;  /* 0x0000000a34347981 */ /* 0x000ea2000c1e1500 */
[----:B---3--:R-:W-:-:S06]  /*10020*/  IMAD.WIDE R54, R2, 0x2, R82 ;  /* 0x0000000202367825 */ /* 0x008fcc00078e0252 */
[----:B------:R-:W3:Y:S01]  /*10030*/  LDG.E.U16 R54, desc[UR10][R54.64] ;  /* 0x0000000a36367981 */ /* 0x000ee2000c1e1500 */
[----:B------:R-:W-:Y:S02]  /*10040*/  F2FP.F16.F32.PACK_AB R4, R6, R4 ;  /* 0x000000040604723e */ /* 0x000fe400000000ff */
[----:B------:R-:W-:Y:S02]  /*10050*/  F2FP.F16.F32.PACK_AB R6, R43, R7 ;  /* 0x000000072b06723e */ /* 0x000fe400000000ff */
[----:B------:R-:W-:Y:S02]  /*10060*/  F2FP.F16.F32.PACK_AB R5, R12, R5 ;  /* 0x000000050c05723e */ /* 0x000fe400000000ff */
[----:B------:R-:W-:Y:S01]  /*10070*/  F2FP.F16.F32.PACK_AB R7, R45, R44 ;  /* 0x0000002c2d07723e */ /* 0x000fe200000000ff */
[----:B------:R-:W-:Y:S03]  /*10080*/  STS.U16 [R196+UR9+0x18000], R9 ;  /* 0x01800009c4007988 */ /* 0x000fe60008000409 */
[----:B------:R-:W-:Y:S01]  /*10090*/  STTM.16dp32bit_t0_t15.x4 tmem[UR6+0x110], R4 ;  /* 0x00011004000079ed */ /* 0x000fe20008900006 */
[----:B------:R-:W-:Y:S01]  /*100a0*/  STTM.16dp32bit_t16_t31.x4 tmem[UR6+0x114], R4 ;  /* 0x00011404000079ed */ /* 0x000fe20008920006 */
        /* <DEDUP_REMOVED lines=39> */
[----:B----4-:R-:W-:Y:S04]  /*10320*/  STS.U16 [R196+UR9+0x1a800], R62 ;  /* 0x01a8003ec4007988 */ /* 0x010fe80008000409 */
        /* <DEDUP_REMOVED lines=22> */
[----:B---3--:R0:W-:Y:S01]  /*10490*/  STS.U16 [R196+UR9+0x1bf00], R54 ;  /* 0x01bf0036c4007988 */ /* 0x0081e20008000409 */
[----:B------:R-:W1:Y:S02]  /*104a0*/  FENCE.VIEW.ASYNC.T ;  /* 0x00000000000073c6 */ /* 0x000e640000000200 */
[----:B-1----:R-:W-:Y:S06]  /*104b0*/  BAR.SYNC.DEFER_BLOCKING 0x0 ;  /* 0x0000000000007b1d */ /* 0x002fec0000010000 */
[----:B0-----:R-:W-:Y:S01]  /*104c0*/  LDTM.x64 R4, tmem[UR6] ;  /* 0x00000006000479ee */ /* 0x001fe20008340000 */
[----:B------:R-:W0:Y:S01]  /*104d0*/  LDTM.x64 R132, tmem[UR6+0x40] ;  /* 0x00004006008479ee */ /* 0x000e220008340000 */
[----:B------:R-:W-:Y:S01]  /*104e0*/  LDTM.x64 R68, tmem[UR6+0x80] ;  /* 0x00008006004479ee */ /* 0x000fe20008340000 */
[----:B0-----:R-:W-:Y:S04]  /*104f0*/  STL.64 [R1+0x750], R194 ;  /* 0x000750c201007387 */ /* 0x001fe80000100a00 */
[----:B------:R-:W-:Y:S04]  /*10500*/  STL.64 [R1+0x748], R192 ;  /* 0x000748c001007387 */ /* 0x000fe80000100a00 */
        /* <DEDUP_REMOVED lines=29> */
[----:B------:R0:W-:Y:S02]  /*106e0*/  STL.64 [R1+0x658], R132 ;  /* 0x0006588401007387 */ /* 0x0001e40000100a00 */
[----:B0-----:R-:W0:Y:S01]  /*106f0*/  LDTM.x64 R132, tmem[UR6+0xc0] ;  /* 0x0000c006008479ee */ /* 0x001e220008340000 */
[----:B------:R-:W-:Y:S01]  /*10700*/  FADD R0, -R244, R0 ;  /* 0x00000000f4007221 */ /* 0x000fe20000000100 */
[----:B------:R-:W-:-:S03]  /*10710*/  NOP ;  /* 0x0000000000007918 */ /* 0x000fc60000000000 */
[----:B------:R-:W-:-:S06]  /*10720*/  FMUL R0, R0, 1.4426950216293334961 ;  /* 0x3fb8aa3b00007820 */ /* 0x000fcc0000400000 */
[----:B------:R-:W1:Y:S01]  /*10730*/  MUFU.EX2 R0, R0 ;  /* 0x0000000000007308 */ /* 0x000e620000000800 */
[----:B0-----:R-:W-:Y:S01]  /*10740*/  STL.64 [R1], R132 ;  /* 0x0000008401007387 */ /* 0x001fe20000100a00 */
[----:B------:R-:W-:Y:S01]  /*10750*/  IMAD.MOV.U32 R197, RZ, RZ, R194 ;  /* 0x000000ffffc57224 */ /* 0x000fe200078e00c2 */
[----:B------:R-:W-:Y:S02]  /*10760*/  MOV R3, R195 ;  /* 0x000000c300037202 */ /* 0x000fe40000000f00 */
[----:B------:R-:W-:Y:S01]  /*10770*/  STL.64 [R1+0x8], R134 ;  /* 0x0000088601007387 */ /* 0x000fe20000100a00 */
[----:B------:R-:W-:Y:S01]  /*10780*/  MOV R199, R192 ;  /* 0x000000c000c77202 */ /* 0x000fe20000000f00 */
[----:B------:R-:W-:Y:S02]  /*10790*/  IMAD.MOV.U32 R198, RZ, RZ, R193 ;  /* 0x000000ffffc67224 */ /* 0x000fe400078e00c1 */
[----:B------:R-:W-:Y:S01]  /*107a0*/  STL.64 [R1+0x10], R136 ;  /* 0x0000108801007387 */ /* 0x000fe20000100a00 */
[----:B------:R-:W-:-:S03]  /*107b0*/  IMAD.MOV.U32 R201, RZ, RZ, R190 ;  /* 0x000000ffffc97224 */ /* 0x000fc600078e00be */
[----:B------:R0:W-:Y:S01]  /*107c0*/  STL.64 [R1+0x18], R138 ;  /* 0x0000188a01007387 */ /* 0x0001e20000100a00 */
[----:B------:R-:W-:Y:S01]  /*107d0*/  IMAD.MOV.U32 R200, RZ, RZ, R191 ;  /* 0x000000ffffc87224 */ /* 0x000fe200078e00bf */
[----:B------:R-:W-:Y:S02]  /*107e0*/  MOV R202, R189 ;  /* 0x000000bd00ca7202 */ /* 0x000fe40000000f00 */
[----:B------:R-:W2:Y:S01]  /*107f0*/  LDL.LU.64 R194, [R1+0x750] ;  /* 0x0007500001c27983 */ /* 0x000ea20000300a00 */
[----:B------:R-:W-:Y:S01]  /*10800*/  IMAD.MOV.U32 R203, RZ, RZ, R188 ;  /* 0x000000ffffcb7224 */ /* 0x000fe200078e00bc */
[----:B------:R-:W-:Y:S02]  /*10810*/  MOV R205, R186 ;  /* 0x000000ba00cd7202 */ /* 0x000fe40000000f00 */
[----:B------:R-:W3:Y:S01]  /*10820*/  LDL.LU.64 R192, [R1+0x748] ;  /* 0x0007480001c07983 */ /* 0x000ee20000300a00 */
[----:B------:R-:W-:-:S03]  /*10830*/  IMAD.MOV.U32 R204, RZ, RZ, R187 ;  /* 0x000000ffffcc7224 */ /* 0x000fc600078e00bb */
[----:B------:R-:W4:Y:S01]  /*10840*/  LDL.LU.64 R190, [R1+0x740] ;  /* 0x0007400001be7983 */ /* 0x000f220000300a00 */
[----:B------:R-:W-:Y:S01]  /*10850*/  IMAD.MOV.U32 R209, RZ, RZ, R184 ;  /* 0x000000ffffd17224 */ /* 0x000fe200078e00b8 */
[----:B------:R-:W-:Y:S01]  /*10860*/  MOV R210, R183 ;  /* 0x000000b700d27202 */ /* 0x000fe20000000f00 */
[----:B------:R-:W-:Y:S01]  /*10870*/  IMAD.MOV.U32 R206, RZ, RZ, R185 ;  /* 0x000000ffffce7224 */ /* 0x000fe200078e00b9 */
[----:B------:R-:W2:Y:S01]  /*10880*/  LDL.LU.64 R188, [R1+0x738] ;  /* 0x0007380001bc7983 */ /* 0x000ea20000300a00 */
[----:B------:R-:W-:Y:S01]  /*10890*/  IMAD.MOV.U32 R211, RZ, RZ, R182 ;  /* 0x000000ffffd37224 */ /* 0x000fe200078e00b6 */
[----:B------:R-:W-:Y:S02]  /*108a0*/  MOV R213, R180 ;  /* 0x000000b400d57202 */ /* 0x000fe40000000f00 */
[----:B------:R-:W2:Y:S01]  /*108b0*/  LDL.LU.64 R186, [R1+0x730] ;  /* 0x0007300001ba7983 */ /* 0x000ea20000300a00 */
[----:B------:R-:W-:-:S03]  /*108c0*/  IMAD.MOV.U32 R212, RZ, RZ, R181 ;  /* 0x000000ffffd47224 */ /* 0x000fc600078e00b5 */
[----:B------:R-:W2:Y:S01]  /*108d0*/  LDL.LU.64 R184, [R1+0x728] ;  /* 0x0007280001b87983 */ /* 0x000ea20000300a00 */
        /* <DEDUP_REMOVED lines=54> */
[----:B------:R-:W-:Y:S02]  /*10c40*/  IMAD.MOV.U32 R208, RZ, RZ, R142 ;  /* 0x000000ffffd07224 */ /* 0x000fe400078e008e */
[C---:B-1----:R-:W-:Y:S01]  /*10c50*/  FMUL R60, R0.reuse, R60 ;  /* 0x0000003c003c7220 */ /* 0x042fe20000400000 */
[----:B------:R-:W-:Y:S01]  /*10c60*/  IMAD.MOV.U32 R245, RZ, RZ, R143 ;  /* 0x000000fffff57224 */ /* 0x000fe200078e008f */
[----:B------:R-:W2:Y:S01]  /*10c70*/  LDL.LU.64 R146, [R1+0x690] ;  /* 0x0006900001927983 */ /* 0x000ea20000300a00 */
[----:B------:R-:W-:Y:S01]  /*10c80*/  IMAD.MOV.U32 R207, RZ, RZ, R140 ;  /* 0x000000ffffcf7224 */ /* 0x000fe200078e008c */
[----:B------:R-:W-:Y:S02]  /*10c90*/  MOV R252, R141 ;  /* 0x0000008d00fc7202 */ /* 0x000fe40000000f00 */
[----:B------:R-:W2:Y:S01]  /*10ca0*/  LDL.LU.64 R144, [R1+0x688] ;  /* 0x0006880001907983 */ /* 0x000ea20000300a00 */
[C---:B------:R-:W-:Y:S01]  /*10cb0*/  FMUL R4, R0.reuse, R4 ;  /* 0x0000000400047220 */ /* 0x040fe20000400000 */
[C---:B------:R-:W-:Y:S01]  /*10cc0*/  FMUL R5, R0.reuse, R5 ;  /* 0x0000000500057220 */ /* 0x040fe20000400000 */
[C---:B------:R-:W-:Y:S01]  /*10cd0*/  FMUL R6, R0.reuse, R6 ;  /* 0x0000000600067220 */ /* 0x040fe20000400000 */
[----:B------:R-:W2:Y:S01]  /*10ce0*/  LDL.LU.64 R142, [R1+0x680] ;  /* 0x00068000018e7983 */ /* 0x000ea20000300a00 */
        /* <DEDUP_REMOVED lines=60> */
[----:B------:R-:W2:Y:S04]  /*110b0*/  LDL.LU.64 R140, [R1+0x678] ;  /* 0x00067800018c7983 */ /* 0x000ea80000300a00 */
[----:B0-----:R-:W2:Y:S04]  /*110c0*/  LDL.LU.64 R138, [R1+0x670] ;  /* 0x00067000018a7983 */ /* 0x001ea80000300a00 */
[----:B------:R-:W2:Y:S04]  /*110d0*/  LDL.LU.64 R136, [R1+0x668] ;  /* 0x0006680001887983 */ /* 0x000ea80000300a00 */
[----:B------:R-:W2:Y:S04]  /*110e0*/  LDL.LU.64 R134, [R1+0x660] ;  /* 0x0006600001867983 */ /* 0x000ea80000300a00 */
[----:B------:R-:W2:Y:S01]  /*110f0*/  LDL.LU.64 R132, [R1+0x658] ;  /* 0x0006580001847983 */ /* 0x000ea20000300a00 */
[----:B------:R0:W-:Y:S03]  /*11100*/  STTM.x64 tmem[UR6], R4 ;  /* 0x00000004000079ed */ /* 0x0001e60008340006 */
[----:B0-----:R-:W2:Y:S04]  /*11110*/  LDL.LU R60, [R1] ;  /* 0x00000000013c7983 */ /* 0x001ea80000300800 */
[----:B------:R-:W3:Y:S04]  /*11120*/  LDL.LU R61, [R1+0x4] ;  /* 0x00000400013d7983 */ /* 0x000ee80000300800 */
[----:B------:R-:W4:Y:S04]  /*11130*/  LDL.LU R62, [R1+0x8] ;  /* 0x00000800013e7983 */ /* 0x000f280000300800 */
[----:B------:R-:W4:Y:S04]  /*11140*/  LDL.LU R63, [R1+0xc] ;  /* 0x00000c00013f7983 */ /* 0x000f280000300800 */
[----:B------:R-:W4:Y:S04]  /*11150*/  LDL.LU R64, [R1+0x10] ;  /* 0x0000100001407983 */ /* 0x000f280000300800 */
[----:B------:R-:W4:Y:S04]  /*11160*/  LDL.LU R65, [R1+0x14] ;  /* 0x0000140001417983 */ /* 0x000f280000300800 */
[----:B------:R-:W4:Y:S04]  /*11170*/  LDL.LU R66, [R1+0x18] ;  /* 0x0000180001427983 */ /* 0x000f280000300800 */
[----:B------:R-:W4:Y:S01]  /*11180*/  LDL.LU R67, [R1+0x1c] ;  /* 0x00001c0001437983 */ /* 0x000f220000300800 */
[C---:B------:R-:W-:Y:S01]  /*11190*/  FMUL R12, R0.reuse, R207 ;  /* 0x000000cf000c7220 */ /* 0x040fe20000400000 */
[C---:B------:R-:W-:Y:S01]  /*111a0*/  FMUL R13, R0.reuse, R252 ;  /* 0x000000fc000d7220 */ /* 0x040fe20000400000 */
[C---:B------:R-:W-:Y:S01]  /*111b0*/  FMUL R14, R0.reuse, R208 ;  /* 0x000000d0000e7220 */ /* 0x040fe20000400000 */
[----:B------:R-:W4:Y:S01]  /*111c0*/  LDL.LU R207, [R1+0x650] ;  /* 0x0006500001cf7983 */ /* 0x000f220000300800 */
[C---:B------:R-:W-:Y:S01]  /*111d0*/  FMUL R15, R0.reuse, R245 ;  /* 0x000000f5000f7220 */ /* 0x040fe20000400000 */
[----:B------:R-:W-:-:S02]  /*111e0*/  FMUL R16, R0, R251 ;  /* 0x000000fb00107220 */ /* 0x000fc40000400000 */
[----:B------:R-:W4:Y:S01]  /*111f0*/  LDL.LU R252, [R1+0x64c] ;  /* 0x00064c0001fc7983 */ /* 0x000f220000300800 */
[----:B------:R-:W-:-:S03]  /*11200*/  FMUL R17, R0, R250 ;  /* 0x000000fa00117220 */ /* 0x000fc60000400000 */
[----:B------:R-:W4:Y:S01]  /*11210*/  LDL.LU R208, [R1+0x648] ;  /* 0x0006480001d07983 */ /* 0x000f220000300800 */
[----:B------:R-:W-:-:S03]  /*11220*/  FMUL R18, R0, R249 ;  /* 0x000000f900127220 */ /* 0x000fc60000400000 */
[----:B------:R-:W4:Y:S01]  /*11230*/  LDL.LU R245, [R1+0x644] ;  /* 0x0006440001f57983 */ /* 0x000f220000300800 */
[----:B------:R-:W-:-:S03]  /*11240*/  FMUL R19, R0, R248 ;  /* 0x000000f800137220 */ /* 0x000fc60000400000 */
[----:B------:R0:W5:Y:S01]  /*11250*/  LDL.LU R251, [R1+0x640] ;  /* 0x0006400001fb7983 */ /* 0x0001620000300800 */
        /* <DEDUP_REMOVED lines=79> */
[----:B------:R0:W5:Y:S04]  /*11750*/  LDL.LU R209, [R1+0x5a0] ;  /* 0x0005a00001d17983 */ /* 0x0001680000300800 */
[----:B------:R0:W5:Y:S04]  /*11760*/  LDL.LU R206, [R1+0x59c] ;  /* 0x00059c0001ce7983 */ /* 0x0001680000300800 */
[----:B------:R0:W5:Y:S04]  /*11770*/  LDL.LU R205, [R1+0x598] ;  /* 0x0005980001cd7983 */ /* 0x0001680000300800 */
[----:B------:R0:W5:Y:S01]  /*11780*/  LDL.LU R204, [R1+0x594] ;  /* 0x0005940001cc7983 */ /* 0x0001620000300800 */
[C---:B--2---:R-:W-:Y:S01]  /*11790*/  FMUL R4, R0.reuse, R60 ;  /* 0x0000003c00047220 */ /* 0x044fe20000400000 */
[----:B------:R-:W-:-:S02]  /*117a0*/  FMUL R60, R0, R203 ;  /* 0x000000cb003c7220 */ /* 0x000fc40000400000 */
[----:B------:R0:W5:Y:S01]  /*117b0*/  LDL.LU R203, [R1+0x590] ;  /* 0x0005900001cb7983 */ /* 0x0001620000300800 */
[C---:B---3--:R-:W-:Y:S01]  /*117c0*/  FMUL R5, R0.reuse, R61 ;  /* 0x0000003d00057220 */ /* 0x048fe20000400000 */
[C---:B------:R-:W-:Y:S02]  /*117d0*/  FMUL R61, R0.reuse, R202 ;  /* 0x000000ca003d7220 */ /* 0x040fe40000400000 */
[----:B------:R0:W5:Y:S01]  /*117e0*/  LDL.LU R202, [R1+0x58c] ;  /* 0x00058c0001ca7983 */ /* 0x0001620000300800 */
[C---:B----4-:R-:W-:Y:S01]  /*117f0*/  FMUL R6, R0.reuse, R62 ;  /* 0x0000003e00067220 */ /* 0x050fe20000400000 */
[C---:B------:R-:W-:Y:S02]  /*11800*/  FMUL R62, R0.reuse, R201 ;  /* 0x000000c9003e7220 */ /* 0x040fe40000400000 */
[----:B------:R0:W5:Y:S01]  /*11810*/  LDL.LU R201, [R1+0x588] ;  /* 0x0005880001c97983 */ /* 0x0001620000300800 */
[C---:B------:R-:W-:Y:S01]  /*11820*/  FMUL R7, R0.reuse, R63 ;  /* 0x0000003f00077220 */ /* 0x040fe20000400000 */
[----:B------:R-:W-:-:S02]  /*11830*/  FMUL R63, R0, R200 ;  /* 0x000000c8003f7220 */ /* 0x000fc40000400000 */
[----:B------:R0:W5:Y:S01]  /*11840*/  LDL.LU R200, [R1+0x584] ;  /* 0x0005840001c87983 */ /* 0x0001620000300800 */
[C---:B------:R-:W-:Y:S01]  /*11850*/  FMUL R8, R0.reuse, R64 ;  /* 0x0000004000087220 */ /* 0x040fe20000400000 */
[C---:B------:R-:W-:Y:S02]  /*11860*/  FMUL R64, R0.reuse, R199 ;  /* 0x000000c700407220 */ /* 0x040fe40000400000 */
[----:B------:R0:W5:Y:S01]  /*11870*/  LDL.LU R199, [R1+0x580] ;  /* 0x0005800001c77983 */ /* 0x0001620000300800 */
[C---:B------:R-:W-:Y:S01]  /*11880*/  FMUL R9, R0.reuse, R65 ;  /* 0x0000004100097220 */ /* 0x040fe20000400000 */
        /* <DEDUP_REMOVED lines=136> */
[----:B------:R-:W-:Y:S03]  /*12110*/  STTM.x64 tmem[UR6+0x40], R132 ;  /* 0x00004084000079ed */ /* 0x000fe60008340006 */
[----:B------:R-:W-:Y:S01]  /*12120*/  STTM.x64 tmem[UR6+0x80], R68 ;  /* 0x00008044000079ed */ /* 0x000fe20008340006 */
[----:B------:R1:W-:Y:S01]  /*12130*/  STTM.x64 tmem[UR6+0xc0], R4 ;  /* 0x0000c004000079ed */ /* 0x0003e20008340006 */
[----:B------:R-:W2:Y:S02]  /*12140*/  FENCE.VIEW.ASYNC.T ;  /* 0x00000000000073c6 */ /* 0x000ea40000000200 */
[----:B--2---:R-:W-:Y:S06]  /*12150*/  BAR.SYNC.DEFER_BLOCKING 0x0 ;  /* 0x0000000000007b1d */ /* 0x004fec0000010000 */
[----:B------:R2:W-:Y:S06]  /*12160*/  MEMBAR.ALL.CTA ;  /* 0x0000000000007992 */ /* 0x0005ec0000008000 */
[----:B--2---:R-:W2:Y:S01]  /*12170*/  FENCE.VIEW.ASYNC.S ;  /* 0x00000000000073c6 */ /* 0x004ea20000000000 */
[----:B------:R-:W-:Y:S01]  /*12180*/  FADD R252, R208, R252 ;  /* 0x000000fcd0fc7221 */ /* 0x000fe20000000000 */
[----:B-1----:R-:W-:-:S05]  /*12190*/  LEA R4, R207, UR9, 0x3 ;  /* 0x00000009cf047c11 */ /* 0x002fca000f8e18ff */
[----:B------:R-:W-:Y:S02]  /*121a0*/  VIADD R4, R4, 0x1c000 ;  /* 0x0001c00004047836 */ /* 0x000fe40000000000 */
[----:B------:R-:W-:-:S03]  /*121b0*/  IMAD.MOV.U32 R6, RZ, RZ, R245 ;  /* 0x000000ffff067224 */ /* 0x000fc600078e00f5 */
[----:B------:R-:W-:Y:S01]  /*121c0*/  R2UR UR7, R4 ;  /* 0x00000000040772ca */ /* 0x000fe200000e0000 */
[----:B--2---:R-:W-:Y:S06]  /*121d0*/  BAR.SYNC.DEFER_BLOCKING 0x0 ;  /* 0x0000000000007b1d */ /* 0x004fec0000010000 */
[----:B0-----:R-:W-:Y:S08]  /*121e0*/  @P2 BRA `(.L_x_17) ;  /* 0x0000000000602947 */ /* 0x001ff00003800000 */
[----:B------:R-:W-:Y:S02]  /*121f0*/  ELECT P3, URZ, PT ;  /* 0x0000000000ff782f */ /* 0x000fe40003860000 */
[----:B-----5:R-:W-:Y:S01]  /*12200*/  R2UR UR70, R210 ;  /* 0x00000000d24672ca */ /* 0x020fe200000e0000 */
[----:B------:R-:W-:Y:S01]  /*12210*/  UMOV UR72, 0x0 ;  /* 0x0000000000487882 */ /* 0x000fe20000000000 */
[----:B------:R-:W-:Y:S01]  /*12220*/  UMOV UR73, 0x4400010 ;  /* 0x0440001000497882 */ /* 0x000fe20000000000 */
[----:B------:R-:W-:Y:S02]  /*12230*/  MOV.SPILL R7, UR11 ;  /* 0x0000000b00077c02 */ /* 0x000fe40009000f00 */
[----:B------:R-:W-:Y:S02]  /*12240*/  MOV.SPILL R8, UR10 ;  /* 0x0000000a00087c02 */ /* 0x000fe40009000f00 */
[----:B------:R-:W-:Y:S02]  /*12250*/  R2UR UR10, R214 ;  /* 0x00000000d60a72ca */ /* 0x000fe400000e0000 */
[----:B------:R-:W-:-:S02]  /*12260*/  R2UR UR11, R215 ;  /* 0x00000000d70b72ca */ /* 0x000fc400000e0000 */
[----:B------:R-:W-:Y:S02]  /*12270*/  @P3 IMAD.MOV.U32 R5, RZ, RZ, -0x3fffbff0 ;  /* 0xc0004010ff053424 */ /* 0x000fe400078e00ff */
[----:B------:R-:W-:-:S03]  /*12280*/  MOV R4, UR70 ;  /* 0x0000004600047c02 */ /* 0x000fc60008000f00 */
[----:B------:R-:W-:Y:S01]  /*12290*/  @P3 R2UR UR71, R5 ;  /* 0x00000000054732ca */ /* 0x000fe200000e0000 */
[----:B------:R-:W-:Y:S01]  /*122a0*/  HFMA2 R5, -RZ, RZ, 0, 0 ;  /* 0x00000000ff057431 */ /* 0x000fe200000001ff */
[----:B------:R-:W-:Y:S01]  /*122b0*/  @P3 R2UR UR70, R4 ;  /* 0x00000000044632ca */ /* 0x000fe200000e0000 */
[----:B------:R-:W-:-:S05]  /*122c0*/  IMAD.U32 R4, RZ, RZ, UR7 ;  /* 0x00000007ff047e24 */ /* 0x000fca000f8e00ff */
[----:B------:R-:W-:-:S07]  /*122d0*/  @P3 MOV R4, R4 ;  /* 0x0000000400043202 */ /* 0x000fce0000000f00 */
[----:B------:R0:W-:Y:S02]  /*122e0*/  UTCHMMA tmem[UR4], gdesc[UR70], tmem[UR8], tmem[UR72], idesc[UR73], UPT ;  /* 0x00ff4846040079ea */ /* 0x0001e4000b800008 */
[----:B0-----:R-:W-:Y:S01]  /*122f0*/  @P3 R2UR UR73, R4 ;  /* 0x00000000044932ca */ /* 0x001fe200000e0000 */
[----:B------:R-:W-:Y:S01]  /*12300*/  UIADD3 UR72, UPT, UPT, UR8, 0x100000, URZ ;  /* 0x0010000008487890 */ /* 0x000fe2000fffe0ff */
[----:B------:R-:W-:Y:S01]  /*12310*/  UMOV UR70, 0x0 ;  /* 0x0000000000467882 */ /* 0x000fe20000000000 */
[----:B------:R-:W-:-:S07]  /*12320*/  UMOV UR71, 0x4400010 ;  /* 0x0440001000477882 */ /* 0x000fce0000000000 */
[----:B------:R0:W-:Y:S03]  /*12330*/  UTCHMMA tmem[UR4], gdesc[UR10], tmem[UR72], tmem[UR70], idesc[UR71], UPT ;  /* 0x00ff460a040079ea */ /* 0x0001e6000b800048 */
[----:B------:R1:W-:Y:S01]  /*12340*/  UTCBAR [UR73], URZ ;  /* 0x000000ff490073e9 */ /* 0x0003e200080000ff */
[----:B0-----:R-:W-:Y:S02]  /*12350*/  R2UR.FILL UR11, R7 ;  /* 0x00000000070b72ca */ /* 0x001fe400004e0000 */
[----:B------:R-:W-:-:S15]  /*12360*/  R2UR.FILL UR10, R8 ;  /* 0x00000000080a72ca */ /* 0x000fde00004e0000 */
.L_x_17:
[----:B------:R-:W0:Y:S01]  /*12370*/  LDC R5, c[0x0][0x3f0] ;  /* 0x0000fc00ff057b82 */ /* 0x000e220000000800 */
[----:B-----5:R-:W-:Y:S02]  /*12380*/  VIADD R206, R206, 0x10 ;  /* 0x00000010cece7836 */ /* 0x020fe40000000000 */
[----:B------:R-:W-:Y:S01]  /*12390*/  FFMA R209, R0, R209, R252 ;  /* 0x000000d100d17223 */ /* 0x000fe200000000fc */
[----:B------:R-:W-:Y:S01]  /*123a0*/  VIADD R207, R207, 0x1 ;  /* 0x00000001cfcf7836 */ /* 0x000fe20000000000 */
[----:B------:R-:W-:Y:S01]  /*123b0*/  MOV R0, R244 ;  /* 0x000000f400007202 */ /* 0x000fe20000000f00 */
[----:B------:R-:W-:Y:S02]  /*123c0*/  IMAD.MOV.U32 R13, RZ, RZ, R6 ;  /* 0x000000ffff0d7224 */ /* 0x000fe400078e0006 */
[----:B------:R-:W2:Y:S01]  /*123d0*/  LDC R7, c[0x0][0x3d4] ;  /* 0x0000f500ff077b82 */ /* 0x000ea20000000800 */
[----:B------:R-:W-:-:S04]  /*123e0*/  ISETP.GT.AND P3, PT, R207, 0x1, PT ;  /* 0x00000001cf00780c */ /* 0x000fc80003f64270 */
[----:B------:R-:W-:Y:S02]  /*123f0*/  SEL R245, RZ, 0x1, !P3 ;  /* 0x00000001fff57807 */ /* 0x000fe40005800000 */
[----:B------:R-:W-:Y:S01]  /*12400*/  SEL R207, R207, RZ, !P3 ;  /* 0x000000ffcfcf7207 */ /* 0x000fe20005800000 */
[----:B------:R-:W3:Y:S01]  /*12410*/  LDC R4, c[0x0][0x3c4] ;  /* 0x0000f100ff047b82 */ /* 0x000ee20000000800 */
[----:B------:R-:W-:Y:S01]  /*12420*/  LOP3.LUT R245, R6, R245, RZ, 0x3c, !PT ;  /* 0x000000f506f57212 */ /* 0x000fe200078e3cff */
[----:B0-----:R-:W-:-:S05]  /*12430*/  VIADD R5, R5, 0xfffffff0 ;  /* 0xfffffff005057836 */ /* 0x001fca0000000000 */
[----:B------:R-:W-:Y:S02]  /*12440*/  ISETP.GE.AND P4, PT, R206, R5, PT ;  /* 0x00000005ce00720c */ /* 0x000fe40003f86270 */
[----:B--2---:R-:W-:-:S04]  /*12450*/  SHF.L.U32 R7, R7, 0x4, RZ ;  /* 0x0000000407077819 */ /* 0x004fc800000006ff */
[----:B------:R-:W-:Y:S01]  /*12460*/  IADD3 R2, PT, PT, R7, R2, RZ ;  /* 0x0000000207027210 */ /* 0x000fe20007ffe0ff */
[----:B---3--:R-:W-:-:S04]  /*12470*/  IMAD.SHL.U32 R4, R4, 0x10, RZ ;  /* 0x0000001004047824 */ /* 0x008fc800078e00ff */
[----:B------:R-:W-:Y:S02]  /*12480*/  IMAD.IADD R3, R4, 0x1, R3 ;  /* 0x0000000104037824 */ /* 0x000fe400078e0203 */
[----:B------:R-:W-:Y:S05]  /*12490*/  @!P4 BRA `(.L_x_18) ;  /* 0xffffffac0018c947 */ /* 0x000fea000383ffff */
.L_x_13:
[----:B------:R-:W3:Y:S01]  /*124a0*/  LDC R0, c[0x0][0x3f0] ;  /* 0x0000fc00ff007b82 */ /* 0x000ee20000000800 */
[----:B------:R-:W-:-:S05]  /*124b0*/  IMAD.MOV.U32 R8, RZ, RZ, R209 ;  /* 0x000000ffff087224 */ /* 0x000fca00078e00d1 */
[----:B------:R-:W-:Y:S02]  /*124c0*/  FSETP.GT.AND P2, PT, |R8|, 8.50705917302346158658e+37, PT ;  /* 0x7e8000000800780b */ /* 0x000fe40003f44200 */
[----:B---3--:R-:W-:-:S13]  /*124d0*/  ISETP.GE.AND P3, PT, R0, 0x1, PT ;  /* 0x000000010000780c */ /* 0x008fda0003f66270 */
[----:B------:R-:W-:Y:S05]  /*124e0*/  @!P3 BRA `(.L_x_19) ;  /* 0x00000000000cb947 */ /* 0x000fea0003800000 */
[----:B------:R-:W-:-:S04]  /*124f0*/  IMAD.U32 R6, R6, -0x80000000, RZ ;  /* 0x8000000006067824 */ /* 0x000fc800078e00ff */
[----:B------:R-:W3:Y:S02]  /*12500*/  SYNCS.PHASECHK.TRANS64.TRYWAIT P3, [UR7], R6 ;  /* 0x00000006ff0075a7 */ /* 0x000ee40008061107 */
[----:B---3--:R-:W-:Y:S05]  /*12510*/  @!P3 BRA `(.L_x_20) ;  /* 0x0000009000dcb947 */ /* 0x008fea0003800000 */
.L_x_19:
[----:B------:R-:W3:Y:S01]  /*12520*/  S2R R246, SR_TID.X ;  /* 0x0000000000f67919 */ /* 0x000ee20000002100 */
[----:B------:R-:W-:Y:S01]  /*12530*/  BAR.SYNC.DEFER_BLOCKING 0x0 ;  /* 0x0000000000007b1d */ /* 0x000fe20000010000 */
[C---:B------:R-:W-:Y:S01]  /*12540*/  FSETP.GEU.AND P4, PT, |R8|.reuse, 1.175494350822287508e-38, PT ;  /* 0x008000000800780b */ /* 0x040fe20003f8e200 */
[C---:B------:R-:W-:Y:S01]  /*12550*/  FMUL R3, R8.reuse, 8388608 ;  /* 0x4b00000008037820 */ /* 0x040fe20000400000 */
[----:B------:R-:W-:-:S04]  /*12560*/  FSETP.GEU.AND P3, PT, R8, 1.175494350822287508e-38, PT ;  /* 0x008000000800780b */ /* 0x000fc80003f6e000 */
[----:B------:R-:W-:Y:S01]  /*12570*/  FSEL R3, R3, R8, !P3 ;  /* 0x0000000803037208 */ /* 0x000fe20005800000 */
[----:B------:R-:W4:Y:S01]  /*12580*/  S2R R2, SR_TID.X ;  /* 0x0000000000027919 */ /* 0x000f220000002100 */
[----:B------:R-:W-:-:S05]  /*12590*/  @P2 FMUL R8, R8, 0.25 ;  /* 0x3e80000008082820 */ /* 0x000fca0000400000 */
[----:B------:R-:W-:Y:S01]  /*125a0*/  @!P4 FMUL R8, R8, 16777216 ;  /* 0x4b8000000808c820 */ /* 0x000fe20000400000 */
[----:B------:R-:W0:Y:S02]  /*125b0*/  @!P1 SYNCS.CCTL.IV [UR9+0x1c000] ;  /* 0x01c00000ff0099b1 */ /* 0x000e240008000009 */
[----:B0-----:R-:W-:Y:S01]  /*125c0*/  BAR.SYNC.DEFER_BLOCKING 0x0 ;  /* 0x0000000000007b1d */ /* 0x001fe20000010000 */
[----:B---3--:R-:W-:-:S04]  /*125d0*/  SHF.L.U32 R0, R246, 0x7, RZ ;  /* 0x00000007f6007819 */ /* 0x008fc800000006ff */
[----:B------:R-:W-:Y:S01]  /*125e0*/  LOP3.LUT R0, R0, 0x800, RZ, 0xc0, !PT ;  /* 0x0000080000007812 */ /* 0x000fe200078ec0ff */
[----:B-1----:R-:W0:Y:S04]  /*125f0*/  LDTM.x64 R180, tmem[UR6] ;  /* 0x0000000600b479ee */ /* 0x002e280008340000 */
[----:B------:R-:W-:Y:S02]  /*12600*/  VIADD R4, R0, UR9 ;  /* 0x0000000900047c36 */ /* 0x000fe40008000000 */
[----:B------:R-:W1:Y:S01]  /*12610*/  MUFU.RCP R0, R8 ;  /* 0x0000000800007308 */ /* 0x000e620000001000 */
[----:B----4-:R-:W-:Y:S01]  /*12620*/  LOP3.LUT R5, R2, 0xf, RZ, 0xc0, !PT ;  /* 0x0000000f02057812 */ /* 0x010fe200078ec0ff */
[----:B------:R-:W-:-:S03]  /*12630*/  IMAD.SHL.U32 R2, R246, 0x8, RZ ;  /* 0x00000008f6027824 */ /* 0x000fc600078e00ff */
[----:B------:R-:W-:Y:S02]  /*12640*/  LEA R9, R5, R4, 0x4 ;  /* 0x0000000405097211 */ /* 0x000fe400078e20ff */
[----:B------:R-:W-:Y:S01]  /*12650*/  LOP3.LUT R2, R2, 0x300, RZ, 0xc0, !PT ;  /* 0x0000030002027812 */ /* 0x000fe200078ec0ff */
[----:B------:R-:W3:Y:S04]  /*12660*/  @!P1 SYNCS.CCTL.IV [UR9+0x1c008] ;  /* 0x01c00800ff0099b1 */ /* 0x000ee80008000009 */
[----:B------:R-:W-:Y:S02]  /*12670*/  IMAD.IADD R2, R2, 0x1, R9 ;  /* 0x0000000102027824 */ /* 0x000fe400078e0209 */
[----:B0-----:R-:W-:Y:S01]  /*12680*/  @P2 FMUL R180, R180, 0.25 ;  /* 0x3e800000b4b42820 */ /* 0x001fe20000400000 */
[----:B------:R-:W-:Y:S01]  /*12690*/  @P2 FMUL R182, R182, 0.25 ;  /* 0x3e800000b6b62820 */ /* 0x000fe20000400000 */
[----:B------:R-:W-:Y:S01]  /*126a0*/  @P2 FMUL R184, R184, 0.25 ;  /* 0x3e800000b8b82820 */ /* 0x000fe20000400000 */
[----:B------:R-:W-:Y:S01]  /*126b0*/  @P2 FMUL R186, R186, 0.25 ;  /* 0x3e800000baba2820 */ /* 0x000fe20000400000 */
[----:B------:R-:W-:Y:S01]  /*126c0*/  @!P4 FMUL R180, R180, 16777216 ;  /* 0x4b800000b4b4c820 */ /* 0x000fe20000400000 */
[----:B------:R-:W-:Y:S01]  /*126d0*/  @!P4 FMUL R182, R182, 16777216 ;  /* 0x4b800000b6b6c820 */ /* 0x000fe20000400000 */
[----:B------:R-:W-:Y:S01]  /*126e0*/  @!P4 FMUL R184, R184, 16777216 ;  /* 0x4b800000b8b8c820 */ /* 0x000fe20000400000 */
[----:B------:R-:W-:Y:S01]  /*126f0*/  @!P4 FMUL R186, R186, 16777216 ;  /* 0x4b800000babac820 */ /* 0x000fe20000400000 */
[----:B------:R-:W-:Y:S01]  /*12700*/  @P2 FMUL R181, R181, 0.25 ;  /* 0x3e800000b5b52820 */ /* 0x000fe20000400000 */
        /* <DEDUP_REMOVED lines=11> */
[C---:B-1----:R-:W-:Y:S01]  /*127c0*/  FMUL R180, R0.reuse, R180 ;  /* 0x000000b400b47220 */ /* 0x042fe20000400000 */
[C---:B------:R-:W-:Y:S01]  /*127d0*/  FMUL R5, R0.reuse, R182 ;  /* 0x000000b600057220 */ /* 0x040fe20000400000 */
[C---:B------:R-:W-:Y:S01]  /*127e0*/  FMUL R184, R0.reuse, R184 ;  /* 0x000000b800b87220 */ /* 0x040fe20000400000 */
[----:B-----5:R-:W-:Y:S01]  /*127f0*/  FMUL R7, R0, R186 ;  /* 0x000000ba00077220 */ /* 0x020fe20000400000 */
[----:B------:R-:W-:Y:S01]  /*12800*/  @!P4 FMUL R181, R181, 16777216 ;  /* 0x4b800000b5b5c820 */ /* 0x000fe20000400000 */
        /* <DEDUP_REMOVED lines=22> */
[----:B------:R-:W-:Y:S01]  /*12970*/  FMUL R6, R0, R195 ;  /* 0x000000c300067220 */ /* 0x000fe20000400000 */
[----:B------:R-:W-:Y:S01]  /*12980*/  F2FP.F16.F32.PACK_AB R248, R183, R248 ;  /* 0x000000f8b7f8723e */ /* 0x000fe200000000ff */
[----:B------:R-:W-:Y:S01]  /*12990*/  @P2 FMUL R208, R208, 0.25 ;  /* 0x3e800000d0d02820 */ /* 0x000fe20000400000 */
[----:B------:R-:W-:Y:S01]  /*129a0*/  F2FP.F16.F32.PACK_AB R249, R4, R249 ;  /* 0x000000f904f9723e */ /* 0x000fe200000000ff */
[----:B------:R-:W-:Y:S01]  /*129b0*/  @P2 FMUL R196, R196, 0.25 ;  /* 0x3e800000c4c42820 */ /* 0x000fe20000400000 */
[----:B0-----:R-:W-:Y:S01]  /*129c0*/  F2FP.F16.F32.PACK_AB R240, R5, R180 ;  /* 0x000000b405f0723e */ /* 0x001fe200000000ff */
[C---:B------:R-:W-:Y:S01]  /*129d0*/  FMUL R5, R0.reuse, R190 ;  /* 0x000000be00057220 */ /* 0x040fe20000400000 */
[----:B------:R-:W-:Y:S01]  /*129e0*/  F2FP.F16.F32.PACK_AB R241, R7, R184 ;  /* 0x000000b807f1723e */ /* 0x000fe200000000ff */
[----:B------:R-:W-:Y:S01]  /*129f0*/  FMUL R7, R0, R194 ;  /* 0x000000c200077220 */ /* 0x000fe20000400000 */
[----:B------:R-:W-:Y:S01]  /*12a00*/  F2FP.F16.F32.PACK_AB R250, R191, R250 ;  /* 0x000000fabffa723e */ /* 0x000fe200000000ff */
[----:B------:R-:W-:Y:S01]  /*12a10*/  @!P4 FMUL R208, R208, 16777216 ;  /* 0x4b800000d0d0c820 */ /* 0x000fe20000400000 */
[----:B------:R-:W-:Y:S01]  /*12a20*/  F2FP.F16.F32.PACK_AB R242, R5, R188 ;  /* 0x000000bc05f2723e */ /* 0x000fe200000000ff */
[----:B------:R-:W-:Y:S01]  /*12a30*/  @P2 FMUL R198, R198, 0.25 ;  /* 0x3e800000c6c62820 */ /* 0x000fe20000400000 */
[----:B------:R-:W-:Y:S01]  /*12a40*/  F2FP.F16.F32.PACK_AB R243, R7, R192 ;  /* 0x000000c007f3723e */ /* 0x000fe200000000ff */
[----:B------:R-:W-:Y:S01]  /*12a50*/  @!P4 FMUL R196, R196, 16777216 ;  /* 0x4b800000c4c4c820 */ /* 0x000fe20000400000 */
[----:B------:R-:W-:Y:S01]  /*12a60*/  F2FP.F16.F32.PACK_AB R251, R6, R251 ;  /* 0x000000fb06fb723e */ /* 0x000fe200000000ff */
[----:B------:R-:W-:Y:S01]  /*12a70*/  LDTM.x64 R132, tmem[UR6+0x40] ;  /* 0x00004006008479ee */ /* 0x000fe20008340000 */
[----:B------:R-:W-:Y:S01]  /*12a80*/  LDTM.x64 R68, tmem[UR6+0x80] ;  /* 0x00008006004479ee */ /* 0x000fe20008340000 */
[----:B------:R-:W0:Y:S01]  /*12a90*/  LDTM.x64 R4, tmem[UR6+0xc0] ;  /* 0x0000c006000479ee */ /* 0x000e220008340000 */
[----:B------:R-:W-:Y:S01]  /*12aa0*/  NOP ;  /* 0x0000000000007918 */ /* 0x000fe20000000000 */
[----:B---3--:R-:W-:Y:S01]  /*12ab0*/  STS.128 [R2], R240 ;  /* 0x000000f002007388 */ /* 0x008fe20000000c00 */
[----:B------:R-:W-:Y:S01]  /*12ac0*/  @!P4 FMUL R198, R198, 16777216 ;  /* 0x4b800000c6c6c820 */ /* 0x000fe20000400000 */
[----:B------:R-:W-:Y:S01]  /*12ad0*/  @P2 FMUL R200, R200, 0.25 ;  /* 0x3e800000c8c82820 */ /* 0x000fe20000400000 */
[----:B------:R-:W-:Y:S01]  /*12ae0*/  @P2 FMUL R202, R202, 0.25 ;  /* 0x3e800000caca2820 */ /* 0x000fe20000400000 */
[----:B------:R1:W-:Y:S01]  /*12af0*/  STS.128 [R2+0x400], R248 ;  /* 0x000400f802007388 */ /* 0x0003e20000000c00 */
[----:B------:R-:W-:Y:S01]  /*12b00*/  FMUL R245, R0, R198 ;  /* 0x000000c600f57220 */ /* 0x000fe20000400000 */
[----:B------:R-:W-:Y:S01]  /*12b10*/  @P2 FMUL R197, R197, 0.25 ;  /* 0x3e800000c5c52820 */ /* 0x000fe20000400000 */
[----:B------:R-:W-:Y:S01]  /*12b20*/  @P2 FMUL R199, R199, 0.25 ;  /* 0x3e800000c7c72820 */ /* 0x000fe20000400000 */
[----:B------:R-:W-:Y:S01]  /*12b30*/  @!P4 FMUL R200, R200, 16777216 ;  /* 0x4b800000c8c8c820 */ /* 0x000fe20000400000 */
[----:B------:R-:W-:Y:S01]  /*12b40*/  @!P4 FMUL R202, R202, 16777216 ;  /* 0x4b800000cacac820 */ /* 0x000fe20000400000 */
[----:B------:R-:W-:Y:S01]  /*12b50*/  @P2 FMUL R201, R201, 0.25 ;  /* 0x3e800000c9c92820 */ /* 0x000fe20000400000 */
[----:B------:R-:W-:Y:S01]  /*12b60*/  @P2 FMUL R203, R203, 0.25 ;  /* 0x3e800000cbcb2820 */ /* 0x000fe20000400000 */
[----:B------:R-:W-:Y:S01]  /*12b70*/  @P2 FMUL R204, R204, 0.25 ;  /* 0x3e800000cccc2820 */ /* 0x000fe20000400000 */
[----:B------:R-:W-:Y:S01]  /*12b80*/  @P2 FMUL R206, R206, 0.25 ;  /* 0x3e800000cece2820 */ /* 0x000fe20000400000 */
[----:B------:R-:W-:Y:S01]  /*12b90*/  @P2 FMUL R210, R210, 0.25 ;  /* 0x3e800000d2d22820 */ /* 0x000fe20000400000 */
[----:B-1----:R-:W-:Y:S01]  /*12ba0*/  FMUL R251, R0, R208 ;  /* 0x000000d000fb7220 */ /* 0x002fe20000400000 */
[----:B------:R-:W-:Y:S01]  /*12bb0*/  LOP3.LUT R208, R246, 0x7f, RZ, 0xc0, !PT ;  /* 0x0000007ff6d07812 */ /* 0x000fe200078ec0ff */
[----:B------:R-:W-:Y:S01]  /*12bc0*/  FMUL R248, R0, R196 ;  /* 0x000000c400f87220 */ /* 0x000fe20000400000 */
[----:B0-----:R-:W-:Y:S01]  /*12bd0*/  BAR.SYNC.DEFER_BLOCKING 0x0 ;  /* 0x0000000000007b1d */ /* 0x001fe20000010000 */
[----:B------:R-:W-:Y:S01]  /*12be0*/  @!P4 FMUL R197, R197, 16777216 ;  /* 0x4b800000c5c5c820 */ /* 0x000fe20000400000 */
[----:B------:R-:W-:Y:S01]  /*12bf0*/  LEA R208, R208, UR9, 0x4 ;  /* 0x00000009d0d07c11 */ /* 0x000fe2000f8e20ff */
[----:B------:R-:W-:Y:S01]  /*12c00*/  @!P4 FMUL R199, R199, 16777216 ;  /* 0x4b800000c7c7c820 */ /* 0x000fe20000400000 */
[----:B------:R-:W-:Y:S01]  /*12c10*/  F2FP.F16.F32.PACK_AB R248, R245, R248 ;  /* 0x000000f8f5f8723e */ /* 0x000fe200000000ff */
[----:B------:R-:W-:Y:S01]  /*12c20*/  @P2 FMUL R205, R205, 0.25 ;  /* 0x3e800000cdcd2820 */ /* 0x000fe20000400000 */
[----:B------:R-:W-:Y:S01]  /*12c30*/  @P2 FMUL R207, R207, 0.25 ;  /* 0x3e800000cfcf2820 */ /* 0x000fe20000400000 */
[----:B------:R-:W-:Y:S01]  /*12c40*/  @P2 FMUL R209, R209, 0.25 ;  /* 0x3e800000d1d12820 */ /* 0x000fe20000400000 */
[----:B------:R-:W-:Y:S01]  /*12c50*/  @P2 FMUL R211, R211, 0.25 ;  /* 0x3e800000d3d32820 */ /* 0x000fe20000400000 */
[C---:B------:R-:W-:Y:S01]  /*12c60*/  FMUL R249, R0.reuse, R200 ;  /* 0x000000c800f97220 */ /* 0x040fe20000400000 */
[----:B------:R-:W-:Y:S01]  /*12c70*/  FMUL R202, R0, R202 ;  /* 0x000000ca00ca7220 */ /* 0x000fe20000400000 */
[----:B------:R-:W-:Y:S01]  /*12c80*/  @!P4 FMUL R201, R201, 16777216 ;  /* 0x4b800000c9c9c820 */ /* 0x000fe20000400000 */
[----:B------:R-:W-:Y:S01]  /*12c90*/  @!P4 FMUL R203, R203, 16777216 ;  /* 0x4b800000cbcbc820 */ /* 0x000fe20000400000 */
[----:B------:R-:W-:Y:S01]  /*12ca0*/  @!P4 FMUL R204, R204, 16777216 ;  /* 0x4b800000ccccc820 */ /* 0x000fe20000400000 */
[----:B------:R-:W-:Y:S01]  /*12cb0*/  @!P4 FMUL R206, R206, 16777216 ;  /* 0x4b800000cecec820 */ /* 0x000fe20000400000 */
[----:B------:R-:W-:Y:S01]  /*12cc0*/  @!P4 FMUL R210, R210, 16777216 ;  /* 0x4b800000d2d2c820 */ /* 0x000fe20000400000 */
[----:B------:R-:W0:Y:S01]  /*12cd0*/  LDS.128 R240, [R208] ;  /* 0x00000000d0f07984 */ /* 0x000e220000000c00 */
[C---:B------:R-:W-:Y:S01]  /*12ce0*/  FMUL R196, R0.reuse, R197 ;  /* 0x000000c500c47220 */ /* 0x040fe20000400000 */
[----:B------:R-:W-:Y:S01]  /*12cf0*/  FMUL R199, R0, R199 ;  /* 0x000000c700c77220 */ /* 0x000fe20000400000 */
[----:B------:R-:W-:Y:S01]  /*12d00*/  @!P4 FMUL R205, R205, 16777216 ;  /* 0x4b800000cdcdc820 */ /* 0x000fe20000400000 */
[----:B------:R-:W-:Y:S01]  /*12d10*/  @!P4 FMUL R207, R207, 16777216 ;  /* 0x4b800000cfcfc820 */ /* 0x000fe20000400000 */
[----:B------:R-:W-:Y:S01]  /*12d20*/  @!P4 FMUL R209, R209, 16777216 ;  /* 0x4b800000d1d1c820 */ /* 0x000fe20000400000 */
[----:B------:R-:W-:Y:S01]  /*12d30*/  @!P4 FMUL R211, R211, 16777216 ;  /* 0x4b800000d3d3c820 */ /* 0x000fe20000400000 */
[----:B------:R-:W-:Y:S01]  /*12d40*/  F2FP.F16.F32.PACK_AB R249, R202, R249 ;  /* 0x000000f9caf9723e */ /* 0x000fe200000000ff */
[C---:B------:R-:W-:Y:S01]  /*12d50*/  FMUL R198, R0.reuse, R203 ;  /* 0x000000cb00c67220 */ /* 0x040fe20000400000 */
[C---:B------:R-:W-:Y:S01]  /*12d60*/  FMUL R250, R0.reuse, R204 ;  /* 0x000000cc00fa7220 */ /* 0x040fe20000400000 */
[C---:B------:R-:W-:Y:S01]  /*12d70*/  FMUL R247, R0.reuse, R206 ;  /* 0x000000ce00f77220 */ /* 0x040fe20000400000 */
[----:B------:R-:W-:Y:S01]  /*12d80*/  FMUL R210, R0, R210 ;  /* 0x000000d200d27220 */ /* 0x000fe20000400000 */
[----:B0-----:R-:W-:Y:S01]  /*12d90*/  STL [R1+0x14], R241 ;  /* 0x000014f101007387 */ /* 0x001fe20000100800 */
[----:B------:R-:W-:Y:S01]  /*12da0*/  IMAD.MOV.U32 R245, RZ, RZ, R240 ;  /* 0x000000fffff57224 */ /* 0x000fe200078e00f0 */
[----:B------:R-:W-:-:S02]  /*12db0*/  F2FP.F16.F32.PACK_AB R196, R199, R196 ;  /* 0x000000c4c7c4723e */ /* 0x000fc400000000ff */
[----:B------:R-:W-:Y:S01]  /*12dc0*/  STL.64 [R1+0x18], R242 ;  /* 0x000018f201007387 */ /* 0x000fe20000100a00 */
[C---:B------:R-:W-:Y:S01]  /*12dd0*/  FMUL R197, R0.reuse, R201 ;  /* 0x000000c900c57220 */ /* 0x040fe20000400000 */
[C---:B------:R-:W-:Y:S01]  /*12de0*/  FMUL R205, R0.reuse, R205 ;  /* 0x000000cd00cd7220 */ /* 0x040fe20000400000 */
[C---:B------:R-:W-:Y:S01]  /*12df0*/  FMUL R200, R0.reuse, R207 ;  /* 0x000000cf00c87220 */ /* 0x040fe20000400000 */
[----:B------:R-:W0:Y:S01]  /*12e00*/  LDS.128 R240, [R208+0x800] ;  /* 0x00080000d0f07984 */ /* 0x000e220000000c00 */
[----:B------:R-:W-:Y:S01]  /*12e10*/  FMUL R202, R0, R211 ;  /* 0x000000d300ca7220 */ /* 0x000fe20000400000 */
[----:B------:R-:W-:Y:S02]  /*12e20*/  F2FP.F16.F32.PACK_AB R250, R247, R250 ;  /* 0x000000faf7fa723e */ /* 0x000fe400000000ff */
[----:B------:R-:W-:Y:S01]  /*12e30*/  F2FP.F16.F32.PACK_AB R251, R210, R251 ;  /* 0x000000fbd2fb723e */ /* 0x000fe200000000ff */
[----:B------:R-:W-:Y:S06]  /*12e40*/  BAR.SYNC.DEFER_BLOCKING 0x0 ;  /* 0x0000000000007b1d */ /* 0x000fec0000010000 */
[----:B0-----:R-:W-:Y:S04]  /*12e50*/  STL.64 [R1], R240 ;  /* 0x000000f001007387 */ /* 0x001fe80000100a00 */
[----:B------:R0:W-:Y:S04]  /*12e60*/  STL.64 [R1+0x8], R242 ;  /* 0x000008f201007387 */ /* 0x0001e80000100a00 */
[----:B0-----:R-:W3:Y:S04]  /*12e70*/  LDL.LU.64 R242, [R1+0x580] ;  /* 0x0005800001f27983 */ /* 0x001ee80000300a00 */
[----:B------:R-:W4:Y:S01]  /*12e80*/  LDL.LU.64 R240, [R1+0x578] ;  /* 0x0005780001f07983 */ /* 0x000f220000300a00 */
[----:B------:R-:W-:Y:S01]  /*12e90*/  FMUL R199, R0, R209 ;  /* 0x000000d100c77220 */ /* 0x000fe20000400000 */
[----:B------:R-:W-:Y:S01]  /*12ea0*/  F2FP.F16.F32.PACK_AB R197, R198, R197 ;  /* 0x000000c5c6c5723e */ /* 0x000fe200000000ff */
[----:B------:R-:W-:Y:S01]  /*12eb0*/  @P2 FMUL R212, R212, 0.25 ;  /* 0x3e800000d4d42820 */ /* 0x000fe20000400000 */
[----:B------:R-:W-:Y:S01]  /*12ec0*/  F2FP.F16.F32.PACK_AB R198, R200, R205 ;  /* 0x000000cdc8c6723e */ /* 0x000fe200000000ff */
[----:B------:R-:W-:Y:S01]  /*12ed0*/  STS.128 [R2], R248 ;  /* 0x000000f802007388 */ /* 0x000fe20000000c00 */
[----:B------:R-:W-:Y:S01]  /*12ee0*/  F2FP.F16.F32.PACK_AB R199, R202, R199 ;  /* 0x000000c7cac7723e */ /* 0x000fe200000000ff */
[----:B------:R-:W-:Y:S01]  /*12ef0*/  @P2 FMUL R214, R214, 0.25 ;  /* 0x3e800000d6d62820 */ /* 0x000fe20000400000 */
[----:B------:R-:W-:Y:S01]  /*12f00*/  @!P4 FMUL R212, R212, 16777216 ;  /* 0x4b800000d4d4c820 */ /* 0x000fe20000400000 */
[----:B------:R-:W-:Y:S01]  /*12f10*/  @P2 FMUL R220, R220, 0.25 ;  /* 0x3e800000dcdc2820 */ /* 0x000fe20000400000 */
[----:B------:R-:W-:Y:S01]  /*12f20*/  @P2 FMUL R222, R222, 0.25 ;  /* 0x3e800000dede2820 */ /* 0x000fe20000400000 */
[----:B------:R0:W-:Y:S01]  /*12f30*/  STS.128 [R2+0x400], R196 ;  /* 0x000400c402007388 */ /* 0x0001e20000000c00 */
[----:B------:R-:W-:Y:S01]  /*12f40*/  @!P4 FMUL R214, R214, 16777216 ;  /* 0x4b800000d6d6c820 */ /* 0x000fe20000400000 */
[----:B------:R-:W-:Y:S01]  /*12f50*/  @P2 FMUL R224, R224, 0.25 ;  /* 0x3e800000e0e02820 */ /* 0x000fe20000400000 */
[----:B------:R-:W-:Y:S01]  /*12f60*/  @P2 FMUL R226, R226, 0.25 ;  /* 0x3e800000e2e22820 */ /* 0x000fe20000400000 */
[----:B------:R-:W-:Y:S01]  /*12f70*/  BAR.SYNC.DEFER_BLOCKING 0x0 ;  /* 0x0000000000007b1d */ /* 0x000fe20000010000 */
[C---:B------:R-:W-:Y:S01]  /*12f80*/  FMUL R212, R0.reuse, R212 ;  /* 0x000000d400d47220 */ /* 0x040fe20000400000 */
[----:B------:R-:W-:Y:S01]  /*12f90*/  FMUL R201, R0, R214 ;  /* 0x000000d600c97220 */ /* 0x000fe20000400000 */
[----:B------:R-:W-:Y:S01]  /*12fa0*/  @!P4 FMUL R220, R220, 16777216 ;  /* 0x4b800000dcdcc820 */ /* 0x000fe20000400000 */
[----:B------:R-:W-:Y:S01]  /*12fb0*/  @!P4 FMUL R222, R222, 16777216 ;  /* 0x4b800000dedec820 */ /* 0x000fe20000400000 */
[----:B------:R-:W-:Y:S01]  /*12fc0*/  @!P4 FMUL R224, R224, 16777216 ;  /* 0x4b800000e0e0c820 */ /* 0x000fe20000400000 */
[----:B------:R-:W-:Y:S01]  /*12fd0*/  @!P4 FMUL R226, R226, 16777216 ;  /* 0x4b800000e2e2c820 */ /* 0x000fe20000400000 */
[----:B------:R-:W-:Y:S01]  /*12fe0*/  @P2 FMUL R216, R216, 0.25 ;  /* 0x3e800000d8d82820 */ /* 0x000fe20000400000 */
[----:B------:R-:W-:Y:S01]  /*12ff0*/  @P2 FMUL R218, R218, 0.25 ;  /* 0x3e800000dada2820 */ /* 0x000fe20000400000 */
[----:B------:R-:W-:Y:S01]  /*13000*/  FMUL R224, R0, R224 ;  /* 0x000000e000e07220 */ /* 0x000fe20000400000 */
[----:B------:R-:W-:Y:S01]  /*13010*/  @P2 FMUL R213, R213, 0.25 ;  /* 0x3e800000d5d52820 */ /* 0x000fe20000400000 */
[----:B------:R-:W-:Y:S01]  /*13020*/  @!P4 FMUL R216, R216, 16777216 ;  /* 0x4b800000d8d8c820 */ /* 0x000fe20000400000 */
[----:B0-----:R-:W-:Y:S01]  /*13030*/  F2FP.F16.F32.PACK_AB R196, R201, R212 ;  /* 0x000000d4c9c4723e */ /* 0x001fe200000000ff */
[C---:B------:R-:W-:Y:S01]  /*13040*/  FMUL R198, R0.reuse, R220 ;  /* 0x000000dc00c67220 */ /* 0x040fe20000400000 */
[C---:B------:R-:W-:Y:S01]  /*13050*/  FMUL R199, R0.reuse, R222 ;  /* 0x000000de00c77220 */ /* 0x040fe20000400000 */
[----:B------:R-:W-:Y:S01]  /*13060*/  FMUL R201, R0, R226 ;  /* 0x000000e200c97220 */ /* 0x000fe20000400000 */
[----:B------:R-:W-:Y:S01]  /*13070*/  @!P4 FMUL R218, R218, 16777216 ;  /* 0x4b800000dadac820 */ /* 0x000fe20000400000 */
[----:B------:R-:W-:Y:S01]  /*13080*/  @P2 FMUL R215, R215, 0.25 ;  /* 0x3e800000d7d72820 */ /* 0x000fe20000400000 */
[C---:B------:R-:W-:Y:S01]  /*13090*/  FMUL R197, R0.reuse, R216 ;  /* 0x000000d800c57220 */ /* 0x040fe20000400000 */
[----:B------:R-:W-:Y:S01]  /*130a0*/  F2FP.F16.F32.PACK_AB R198, R199, R198 ;  /* 0x000000c6c7c6723e */ /* 0x000fe200000000ff */
[----:B------:R-:W-:Y:S01]  /*130b0*/  FMUL R218, R0, R218 ;  /* 0x000000da00da7220 */ /* 0x000fe20000400000 */
[----:B------:R-:W-:Y:S01]  /*130c0*/  F2FP.F16.F32.PACK_AB R199, R201, R224 ;  /* 0x000000e0c9c7723e */ /* 0x000fe200000000ff */
[----:B------:R-:W-:Y:S01]  /*130d0*/  @!P4 FMUL R213, R213, 16777216 ;  /* 0x4b800000d5d5c820 */ /* 0x000fe20000400000 */
[----:B------:R-:W-:Y:S01]  /*130e0*/  @!P4 FMUL R215, R215, 16777216 ;  /* 0x4b800000d7d7c820 */ /* 0x000fe20000400000 */
[----:B------:R-:W0:Y:S01]  /*130f0*/  LDS.128 R200, [R208] ;  /* 0x00000000d0c87984 */ /* 0x000e220000000c00 */
[----:B------:R-:W-:Y:S01]  /*13100*/  @P2 FMUL R217, R217, 0.25 ;  /* 0x3e800000d9d92820 */ /* 0x000fe20000400000 */
[----:B------:R-:W-:Y:S01]  /*13110*/  @P2 FMUL R219, R219, 0.25 ;  /* 0x3e800000dbdb2820 */ /* 0x000fe20000400000 */
[----:B------:R-:W-:Y:S01]  /*13120*/  @P2 FMUL R221, R221, 0.25 ;  /* 0x3e800000dddd2820 */ /* 0x000fe20000400000 */
[----:B------:R-:W-:Y:S01]  /*13130*/  LDS.128 R204, [R208+0x800] ;  /* 0x00080000d0cc7984 */ /* 0x000fe20000000c00 */
[----:B------:R-:W-:Y:S01]  /*13140*/  @P2 FMUL R223, R223, 0.25 ;  /* 0x3e800000dfdf2820 */ /* 0x000fe20000400000 */
[----:B------:R-:W-:Y:S01]  /*13150*/  F2FP.F16.F32.PACK_AB R197, R218, R197 ;  /* 0x000000c5dac5723e */ /* 0x000fe200000000ff */
[C---:B------:R-:W-:Y:S01]  /*13160*/  FMUL R213, R0.reuse, R213 ;  /* 0x000000d500d57220 */ /* 0x040fe20000400000 */
[----:B------:R-:W-:Y:S01]  /*13170*/  BAR.SYNC.DEFER_BLOCKING 0x0 ;  /* 0x0000000000007b1d */ /* 0x000fe20000010000 */
[C---:B------:R-:W-:Y:S01]  /*13180*/  FMUL R210, R0.reuse, R215 ;  /* 0x000000d700d27220 */ /* 0x040fe20000400000 */
[----:B------:R-:W-:Y:S01]  /*13190*/  @!P4 FMUL R217, R217, 16777216 ;  /* 0x4b800000d9d9c820 */ /* 0x000fe20000400000 */
[----:B------:R-:W-:Y:S01]  /*131a0*/  @!P4 FMUL R219, R219, 16777216 ;  /* 0x4b800000dbdbc820 */ /* 0x000fe20000400000 */
[----:B------:R-:W-:Y:S01]  /*131b0*/  @!P4 FMUL R221, R221, 16777216 ;  /* 0x4b800000ddddc820 */ /* 0x000fe20000400000 */
[----:B------:R-:W-:Y:S01]  /*131c0*/  @!P4 FMUL R223, R223, 16777216 ;  /* 0x4b800000dfdfc820 */ /* 0x000fe20000400000 */
[----:B------:R-:W-:Y:S01]  /*131d0*/  @P2 FMUL R225, R225, 0.25 ;  /* 0x3e800000e1e12820 */ /* 0x000fe20000400000 */
[----:B------:R-:W-:Y:S01]  /*131e0*/  @P2 FMUL R227, R227, 0.25 ;  /* 0x3e800000e3e32820 */ /* 0x000fe20000400000 */
[----:B------:R-:W-:Y:S01]  /*131f0*/  FMUL R221, R0, R221 ;  /* 0x000000dd00dd7220 */ /* 0x000fe20000400000 */
[----:B------:R-:W-:Y:S01]  /*13200*/  IADD3 R209, PT, PT, R3, -0x3f3504f3, RZ ;  /* 0xc0cafb0d03d17810 */ /* 0x000fe20007ffe0ff */
[----:B------:R-:W-:Y:S01]  /*13210*/  @!P4 FMUL R225, R225, 16777216 ;  /* 0x4b800000e1e1c820 */ /* 0x000fe20000400000 */
[----:B------:R-:W-:Y:S01]  /*13220*/  @!P4 FMUL R227, R227, 16777216 ;  /* 0x4b800000e3e3c820 */ /* 0x000fe20000400000 */
[----:B------:R-:W-:Y:S01]  /*13230*/  ISETP.GE.U32.AND P1, PT, R3, 0x7f800000, PT ;  /* 0x7f8000000300780c */ /* 0x000fe20003f26070 */
[----:B------:R-:W-:Y:S01]  /*13240*/  @P2 FMUL R70, R70, 0.25 ;  /* 0x3e80000046462820 */ /* 0x000fe20000400000 */
[----:B------:R-:W-:Y:S01]  /*13250*/  @P2 FMUL R231, R231, 0.25 ;  /* 0x3e800000e7e72820 */ /* 0x000fe20000400000 */
[----:B------:R-:W-:Y:S01]  /*13260*/  FMUL R212, R0, R227 ;  /* 0x000000e300d47220 */ /* 0x000fe20000400000 */
[----:B------:R-:W-:Y:S01]  /*13270*/  @P2 FMUL R165, R165, 0.25 ;  /* 0x3e800000a5a52820 */ /* 0x000fe20000400000 */
[----:B------:R-:W-:Y:S01]  /*13280*/  @P2 FMUL R150, R150, 0.25 ;  /* 0x3e80000096962820 */ /* 0x000fe20000400000 */
[----:B------:R-:W-:Y:S01]  /*13290*/  @P2 FMUL R183, R183, 0.25 ;  /* 0x3e800000b7b72820 */ /* 0x000fe20000400000 */
[----:B------:R-:W-:Y:S01]  /*132a0*/  @P2 FMUL R134, R134, 0.25 ;  /* 0x3e80000086862820 */ /* 0x000fe20000400000 */
[----:B------:R-:W-:Y:S01]  /*132b0*/  @P2 FMUL R73, R73, 0.25 ;  /* 0x3e80000049492820 */ /* 0x000fe20000400000 */
[----:B------:R-:W-:Y:S01]  /*132c0*/  @!P4 FMUL R70, R70, 16777216 ;  /* 0x4b8000004646c820 */ /* 0x000fe20000400000 */
[----:B------:R-:W-:Y:S01]  /*132d0*/  @P2 FMUL R229, R229, 0.25 ;  /* 0x3e800000e5e52820 */ /* 0x000fe20000400000 */
[----:B------:R-:W-:Y:S01]  /*132e0*/  @P2 FMUL R166, R166, 0.25 ;  /* 0x3e800000a6a62820 */ /* 0x000fe20000400000 */
[----:B------:R1:W-:Y:S01]  /*132f0*/  STS.128 [R2], R196 ;  /* 0x000000c402007388 */ /* 0x0003e20000000c00 */
        /* <DEDUP_REMOVED lines=8> */
[----:B------:R-:W-:Y:S01]  /*13380*/  @!P4 FMUL R150, R150, 16777216 ;  /* 0x4b8000009696c820 */ /* 0x000fe20000400000 */
[----:B------:R-:W-:Y:S01]  /*13390*/  @!P4 FMUL R183, R183, 16777216 ;  /* 0x4b800000b7b7c820 */ /* 0x000fe20000400000 */
[----:B------:R-:W-:Y:S01]  /*133a0*/  @P2 FMUL R116, R116, 0.25 ;  /* 0x3e80000074742820 */ /* 0x000fe20000400000 */
[----:B------:R-:W-:Y:S01]  /*133b0*/  @P2 FMUL R156, R156, 0.25 ;  /* 0x3e8000009c9c2820 */ /* 0x000fe20000400000 */
[----:B------:R-:W-:Y:S01]  /*133c0*/  @P2 FMUL R170, R170, 0.25 ;  /* 0x3e800000aaaa2820 */ /* 0x000fe20000400000 */
[----:B------:R-:W-:Y:S01]  /*133d0*/  @!P4 FMUL R134, R134, 16777216 ;  /* 0x4b8000008686c820 */ /* 0x000fe20000400000 */
[----:B------:R-:W-:Y:S01]  /*133e0*/  @P2 FMUL R91, R91, 0.25 ;  /* 0x3e8000005b5b2820 */ /* 0x000fe20000400000 */
[----:B-1----:R-:W-:Y:S01]  /*133f0*/  F2FP.F16.F32.PACK_AB R196, R210, R213 ;  /* 0x000000d5d2c4723e */ /* 0x002fe200000000ff */
[C---:B------:R-:W-:Y:S01]  /*13400*/  FMUL R197, R0.reuse, R217 ;  /* 0x000000d900c57220 */ /* 0x040fe20000400000 */
[C---:B------:R-:W-:Y:S01]  /*13410*/  FMUL R198, R0.reuse, R219 ;  /* 0x000000db00c67220 */ /* 0x040fe20000400000 */
[C---:B------:R-:W-:Y:S01]  /*13420*/  FMUL R210, R0.reuse, R223 ;  /* 0x000000df00d27220 */ /* 0x040fe20000400000 */
[----:B------:R-:W-:Y:S01]  /*13430*/  FMUL R199, R0, R225 ;  /* 0x000000e100c77220 */ /* 0x000fe20000400000 */
[----:B------:R-:W-:Y:S01]  /*13440*/  @P2 FMUL R119, R119, 0.25 ;  /* 0x3e80000077772820 */ /* 0x000fe20000400000 */
[----:B------:R-:W-:Y:S01]  /*13450*/  @P2 FMUL R120, R120, 0.25 ;  /* 0x3e80000078782820 */ /* 0x000fe20000400000 */
[----:B------:R-:W-:Y:S01]  /*13460*/  F2FP.F16.F32.PACK_AB R197, R198, R197 ;  /* 0x000000c5c6c5723e */ /* 0x000fe200000000ff */
[----:B------:R-:W-:Y:S01]  /*13470*/  @!P4 FMUL R73, R73, 16777216 ;  /* 0x4b8000004949c820 */ /* 0x000fe20000400000 */
[----:B------:R-:W-:Y:S01]  /*13480*/  F2FP.F16.F32.PACK_AB R198, R210, R221 ;  /* 0x000000ddd2c6723e */ /* 0x000fe200000000ff */
[----:B------:R-:W-:Y:S01]  /*13490*/  FMUL R227, R0, R70 ;  /* 0x0000004600e37220 */ /* 0x000fe20000400000 */
[----:B------:R-:W-:Y:S01]  /*134a0*/  LOP3.LUT R210, R209, 0xff800000, RZ, 0xc0, !PT ;  /* 0xff800000d1d27812 */ /* 0x000fe200078ec0ff */
[----:B------:R-:W-:Y:S01]  /*134b0*/  @!P4 FMUL R229, R229, 16777216 ;  /* 0x4b800000e5e5c820 */ /* 0x000fe20000400000 */
[----:B------:R-:W-:Y:S01]  /*134c0*/  F2FP.F16.F32.PACK_AB R199, R212, R199 ;  /* 0x000000c7d4c7723e */ /* 0x000fe200000000ff */
[----:B------:R-:W-:-:S02]  /*134d0*/  IMAD.MOV.U32 R212, RZ, RZ, 0x3dc6b27f ;  /* 0x3dc6b27fffd47424 */ /* 0x000fc400078e00ff */
[----:B------:R-:W-:Y:S01]  /*134e0*/  @P2 FMUL R152, R152, 0.25 ;  /* 0x3e80000098982820 */ /* 0x000fe20000400000 */
[----:B------:R-:W-:Y:S02]  /*134f0*/  IMAD.IADD R209, R3, 0x1, -R210 ;  /* 0x0000000103d17824 */ /* 0x000fe400078e0ad2 */
[----:B------:R-:W-:Y:S01]  /*13500*/  @P2 FMUL R153, R153, 0.25 ;  /* 0x3e80000099992820 */ /* 0x000fe20000400000 */
[----:B------:R1:W-:Y:S01]  /*13510*/  STS.128 [R2+0x400], R196 ;  /* 0x000400c402007388 */ /* 0x0003e20000000c00 */
[----:B------:R-:W-:Y:S01]  /*13520*/  @!P4 FMUL R166, R166, 16777216 ;  /* 0x4b800000a6a6c820 */ /* 0x000fe20000400000 */
[----:B------:R-:W-:Y:S01]  /*13530*/  FADD R209, R209, -1 ;  /* 0xbf800000d1d17421 */ /* 0x000fe20000000000 */
[----:B------:R-:W-:Y:S01]  /*13540*/  @!P4 FMUL R169, R169, 16777216 ;  /* 0x4b800000a9a9c820 */ /* 0x000fe20000400000 */
[----:B------:R-:W-:Y:S01]  /*13550*/  @!P4 FMUL R182, R182, 16777216 ;  /* 0x4b800000b6b6c820 */ /* 0x000fe20000400000 */
[----:B------:R-:W-:Y:S01]  /*13560*/  @P2 FMUL R105, R105, 0.25 ;  /* 0x3e80000069692820 */ /* 0x000fe20000400000 */
[----:B------:R-:W-:Y:S01]  /*13570*/  FFMA.FTZ R212, R209, R212, -0.16845393180847167969 ;  /* 0xbe2c7f30d1d47423 */ /* 0x000fe200000100d4 */
[----:B------:R-:W-:Y:S01]  /*13580*/  @P2 FMUL R107, R107, 0.25 ;  /* 0x3e8000006b6b2820 */ /* 0x000fe20000400000 */
[----:B------:R-:W-:Y:S01]  /*13590*/  @P2 FMUL R122, R122, 0.25 ;  /* 0x3e8000007a7a2820 */ /* 0x000fe20000400000 */
[----:B------:R-:W-:Y:S01]  /*135a0*/  @P2 FMUL R126, R126, 0.25 ;  /* 0x3e8000007e7e2820 */ /* 0x000fe20000400000 */
[----:B------:R-:W-:Y:S01]  /*135b0*/  FFMA.FTZ R212, R209, R212, 0.1716887056827545166 ;  /* 0x3e2fcf2ad1d47423 */ /* 0x000fe200000100d4 */
[----:B------:R-:W-:Y:S01]  /*135c0*/  @P2 FMUL R12, R12, 0.25 ;  /* 0x3e8000000c0c2820 */ /* 0x000fe20000400000 */
[----:B------:R-:W-:Y:S01]  /*135d0*/  @P2 FMUL R13, R13, 0.25 ;  /* 0x3e8000000d0d2820 */ /* 0x000fe20000400000 */
[----:B------:R-:W-:Y:S01]  /*135e0*/  @P2 FMUL R14, R14, 0.25 ;  /* 0x3e8000000e0e2820 */ /* 0x000fe20000400000 */
[----:B------:R-:W-:Y:S01]  /*135f0*/  FFMA.FTZ R212, R209, R212, -0.17900948226451873779 ;  /* 0xbe374e43d1d47423 */ /* 0x000fe200000100d4 */
[----:B------:R-:W-:Y:S01]  /*13600*/  @P2 FMUL R15, R15, 0.25 ;  /* 0x3e8000000f0f2820 */ /* 0x000fe20000400000 */
[----:B-1----:R-:W-:Y:S01]  /*13610*/  I2FP.F32.S32 R197, R210 ;  /* 0x000000d200c57245 */ /* 0x002fe20000201400 */
[----:B------:R-:W-:Y:S01]  /*13620*/  @P2 FMUL R20, R20, 0.25 ;  /* 0x3e80000014142820 */ /* 0x000fe20000400000 */
[----:B------:R-:W-:Y:S01]  /*13630*/  FFMA.FTZ R212, R209, R212, 0.20512372255325317383 ;  /* 0x3e520bf4d1d47423 */ /* 0x000fe200000100d4 */
[----:B------:R-:W-:Y:S01]  /*13640*/  FSEL R196, RZ, -23, P3 ;  /* 0xc1b80000ffc47808 */ /* 0x000fe20001800000 */
[----:B------:R-:W-:Y:S01]  /*13650*/  @P2 FMUL R21, R21, 0.25 ;  /* 0x3e80000015152820 */ /* 0x000fe20000400000 */
[----:B------:R-:W-:Y:S01]  /*13660*/  @P1 MOV R198, 0x7f800000 ;  /* 0x7f80000000c61802 */ /* 0x000fe20000000f00 */
[----:B------:R-:W-:Y:S01]  /*13670*/  FFMA.FTZ R212, R209, R212, -0.24046532809734344482 ;  /* 0xbe763c8bd1d47423 */ /* 0x000fe200000100d4 */
[----:B------:R-:W-:Y:S01]  /*13680*/  @P2 FMUL R22, R22, 0.25 ;  /* 0x3e80000016162820 */ /* 0x000fe20000400000 */
[----:B------:R-:W-:Y:S01]  /*13690*/  FFMA.FTZ R196, R197, 1.1920928955078125e-07, R196 ;  /* 0x34000000c5c47823 */ /* 0x000fe200000100c4 */
[----:B------:R-:W-:Y:S01]  /*136a0*/  @P2 FMUL R23, R23, 0.25 ;  /* 0x3e80000017172820 */ /* 0x000fe20000400000 */
[C---:B------:R-:W-:Y:S01]  /*136b0*/  FFMA.FTZ R212, R209.reuse, R212, 0.28857114911079406738 ;  /* 0x3e93bf99d1d47423 */ /* 0x040fe200000100d4 */
[C---:B------:R-:W-:Y:S01]  /*136c0*/  FMUL R250, R0.reuse, R231 ;  /* 0x000000e700fa7220 */ /* 0x040fe20000400000 */
[----:B------:R-:W-:Y:S01]  /*136d0*/  FMUL R165, R0, R165 ;  /* 0x000000a500a57220 */ /* 0x000fe20000400000 */
[----:B------:R-:W-:Y:S01]  /*136e0*/  @!P4 FMUL R76, R76, 16777216 ;  /* 0x4b8000004c4cc820 */ /* 0x000fe20000400000 */
[----:B------:R-:W-:Y:S01]  /*136f0*/  FFMA.FTZ R212, R209, R212, -0.36067417263984680176 ;  /* 0xbeb8aa49d1d47423 */ /* 0x000fe200000100d4 */
[----:B------:R-:W-:Y:S01]  /*13700*/  @!P4 FMUL R87, R87, 16777216 ;  /* 0x4b8000005757c820 */ /* 0x000fe20000400000 */
[----:B------:R-:W-:Y:S01]  /*13710*/  @!P4 FMUL R106, R106, 16777216 ;  /* 0x4b8000006a6ac820 */ /* 0x000fe20000400000 */
[----:B------:R-:W-:Y:S01]  /*13720*/  @!P4 FMUL R132, R132, 16777216 ;  /* 0x4b8000008484c820 */ /* 0x000fe20000400000 */
[C---:B------:R-:W-:Y:S01]  /*13730*/  FFMA.FTZ R212, R209.reuse, R212, 0.48089820146560668945 ;  /* 0x3ef6384ad1d47423 */ /* 0x040fe200000100d4 */
[C---:B------:R-:W-:Y:S01]  /*13740*/  FMUL R223, R0.reuse, R150 ;  /* 0x0000009600df7220 */ /* 0x040fe20000400000 */
[----:B------:R-:W-:Y:S01]  /*13750*/  FMUL R231, R0, R183 ;  /* 0x000000b700e77220 */ /* 0x000fe20000400000 */
[----:B------:R-:W-:Y:S01]  /*13760*/  @!P4 FMUL R116, R116, 16777216 ;  /* 0x4b8000007474c820 */ /* 0x000fe20000400000 */
[C---:B------:R-:W-:Y:S01]  /*13770*/  FFMA.FTZ R212, R209.reuse, R212, -0.72134751081466674805 ;  /* 0xbf38aa3bd1d47423 */ /* 0x040fe200000100d4 */
[----:B------:R-:W-:Y:S01]  /*13780*/  @!P4 FMUL R156, R156, 16777216 ;  /* 0x4b8000009c9cc820 */ /* 0x000fe20000400000 */
[----:B------:R-:W-:Y:S01]  /*13790*/  @!P4 FMUL R170, R170, 16777216 ;  /* 0x4b800000aaaac820 */ /* 0x000fe20000400000 */
[----:B------:R-:W-:Y:S01]  /*137a0*/  FMUL R224, R0, R134 ;  /* 0x0000008600e07220 */ /* 0x000fe20000400000 */
[----:B------:R-:W-:Y:S01]  /*137b0*/  FMUL R212, R209, R212 ;  /* 0x000000d4d1d47220 */ /* 0x000fe20000400000 */
[----:B------:R-:W-:Y:S01]  /*137c0*/  @!P4 FMUL R91, R91, 16777216 ;  /* 0x4b8000005b5bc820 */ /* 0x000fe20000400000 */
[----:B------:R-:W-:Y:S01]  /*137d0*/  @!P4 FMUL R119, R119, 16777216 ;  /* 0x4b8000007777c820 */ /* 0x000fe20000400000 */
[----:B------:R-:W-:Y:S01]  /*137e0*/  @!P4 FMUL R120, R120, 16777216 ;  /* 0x4b8000007878c820 */ /* 0x000fe20000400000 */
[C---:B------:R-:W-:Y:S01]  /*137f0*/  FMUL R212, R209.reuse, R212 ;  /* 0x000000d4d1d47220 */ /* 0x040fe20000400000 */
[C---:B------:R-:W-:Y:S01]  /*13800*/  FMUL R183, R0.reuse, R73 ;  /* 0x0000004900b77220 */ /* 0x040fe20000400000 */
[----:B------:R-:W-:Y:S01]  /*13810*/  FMUL R217, R0, R229 ;  /* 0x000000e500d97220 */ /* 0x000fe20000400000 */
[----:B------:R-:W-:Y:S01]  /*13820*/  @!P4 FMUL R152, R152, 16777216 ;  /* 0x4b8000009898c820 */ /* 0x000fe20000400000 */
[----:B------:R-:W-:Y:S01]  /*13830*/  FFMA.FTZ R209, R209, 1.4426950216293334961, R212 ;  /* 0x3fb8aa3bd1d17823 */ /* 0x000fe200000100d4 */
[----:B------:R-:W-:Y:S01]  /*13840*/  @!P4 FMUL R153, R153, 16777216 ;  /* 0x4b8000009999c820 */ /* 0x000fe20000400000 */
[C---:B------:R-:W-:Y:S01]  /*13850*/  FMUL R134, R0.reuse, R166 ;  /* 0x000000a600867220 */ /* 0x040fe20000400000 */
[----:B------:R-:W-:Y:S01]  /*13860*/  FMUL R211, R0, R169 ;  /* 0x000000a900d37220 */ /* 0x000fe20000400000 */
[----:B------:R-:W-:Y:S01]  /*13870*/  FADD R209, R196, R209 ;  /* 0x000000d1c4d17221 */ /* 0x000fe20000000000 */
[--C-:B------:R-:W-:Y:S01]  /*13880*/  SHF.R.U32.HI R196, RZ, 0x2, R246.reuse ;  /* 0x00000002ffc47819 */ /* 0x100fe200000116f6 */
[C---:B------:R-:W-:Y:S01]  /*13890*/  @P1 FFMA.FTZ R209, R3.reuse, R198, +INF ;  /* 0x7f80000003d11423 */ /* 0x040fe200000100c6 */
[----:B------:R-:W-:Y:S01]  /*138a0*/  FSETP.NEU.AND P1, PT, R3, RZ, PT ;  /* 0x000000ff0300720b */ /* 0x000fe20003f2d000 */
[----:B------:R-:W-:Y:S01]  /*138b0*/  IMAD.SHL.U32 R3, R246, 0x10, RZ ;  /* 0x00000010f6037824 */ /* 0x000fe200078e00ff */
[----:B------:R-:W-:Y:S01]  /*138c0*/  LOP3.LUT R196, R196, 0x18, RZ, 0xc0, !PT ;  /* 0x00000018c4c47812 */ /* 0x000fe200078ec0ff */
[----:B------:R-:W-:Y:S01]  /*138d0*/  FMUL R218, R0, R182 ;  /* 0x000000b600da7220 */ /* 0x000fe20000400000 */
[----:B------:R-:W-:Y:S01]  /*138e0*/  @!P4 FMUL R105, R105, 16777216 ;  /* 0x4b8000006969c820 */ /* 0x000fe20000400000 */
[----:B------:R-:W-:Y:S01]  /*138f0*/  @!P4 FMUL R107, R107, 16777216 ;  /* 0x4b8000006b6bc820 */ /* 0x000fe20000400000 */
[----:B------:R-:W-:Y:S01]  /*13900*/  LOP3.LUT R196, R196, 0x1f, R246, 0xf8, !PT ;  /* 0x0000001fc4c47812 */ /* 0x000fe200078ef8f6 */
[----:B------:R-:W-:Y:S01]  /*13910*/  @!P4 FMUL R122, R122, 16777216 ;  /* 0x4b8000007a7ac820 */ /* 0x000fe20000400000 */
[----:B------:R-:W-:Y:S01]  /*13920*/  LOP3.LUT R3, R3, 0x30, RZ, 0xc0, !PT ;  /* 0x0000003003037812 */ /* 0x000fe200078ec0ff */
[----:B------:R-:W-:Y:S01]  /*13930*/  @!P4 FMUL R126, R126, 16777216 ;  /* 0x4b8000007e7ec820 */ /* 0x000fe20000400000 */
[----:B------:R-:W-:Y:S01]  /*13940*/  MOV R73, R227 ;  /* 0x000000e300497202 */ /* 0x000fe20000000f00 */
[----:B------:R-:W-:-:S02]  /*13950*/  IMAD.SHL.U32 R197, R196, 0x8, RZ ;  /* 0x00000008c4c57824 */ /* 0x000fc400078e00ff */
[----:B------:R-:W-:Y:S01]  /*13960*/  @!P4 FMUL R12, R12, 16777216 ;  /* 0x4b8000000c0cc820 */ /* 0x000fe20000400000 */
[----:B------:R-:W-:Y:S01]  /*13970*/  @!P4 FMUL R13, R13, 16777216 ;  /* 0x4b8000000d0dc820 */ /* 0x000fe20000400000 */
[----:B------:R-:W-:Y:S01]  /*13980*/  @!P4 FMUL R14, R14, 16777216 ;  /* 0x4b8000000e0ec820 */ /* 0x000fe20000400000 */
[----:B------:R-:W-:Y:S01]  /*13990*/  @!P4 FMUL R15, R15, 16777216 ;  /* 0x4b8000000f0fc820 */ /* 0x000fe20000400000 */
[----:B------:R-:W-:Y:S01]  /*139a0*/  LOP3.LUT R198, R197, 0xc0, RZ, 0xc0, !PT ;  /* 0x000000c0c5c67812 */ /* 0x000fe200078ec0ff */
[----:B------:R-:W-:Y:S01]  /*139b0*/  @!P4 FMUL R20, R20, 16777216 ;  /* 0x4b8000001414c820 */ /* 0x000fe20000400000 */
[----:B------:R-:W-:Y:S01]  /*139c0*/  @!P4 FMUL R21, R21, 16777216 ;  /* 0x4b8000001515c820 */ /* 0x000fe20000400000 */
[----:B------:R-:W-:Y:S01]  /*139d0*/  @!P4 FMUL R22, R22, 16777216 ;  /* 0x4b8000001616c820 */ /* 0x000fe20000400000 */
[----:B------:R-:W-:Y:S01]  /*139e0*/  IADD3 R197, PT, PT, R198, UR9, R3 ;  /* 0x00000009c6c57c10 */ /* 0x000fe2000fffe003 */
[----:B------:R-:W-:Y:S01]  /*139f0*/  @!P4 FMUL R23, R23, 16777216 ;  /* 0x4b8000001717c820 */ /* 0x000fe20000400000 */
[C---:B------:R-:W-:Y:S01]  /*13a00*/  FMUL R166, R0.reuse, R76 ;  /* 0x0000004c00a67220 */ /* 0x040fe20000400000 */
[C---:B------:R-:W-:Y:S01]  /*13a10*/  FMUL R227, R0.reuse, R87 ;  /* 0x0000005700e37220 */ /* 0x040fe20000400000 */
[C---:B------:R-:W-:Y:S01]  /*13a20*/  FMUL R169, R0.reuse, R106 ;  /* 0x0000006a00a97220 */ /* 0x040fe20000400000 */
[----:B------:R1:W-:Y:S01]  /*13a30*/  STL [R1+0x9c], R197 ;  /* 0x00009cc501007387 */ /* 0x0003e20000100800 */
[----:B------:R-:W-:Y:S01]  /*13a40*/  FMUL R225, R0, R132 ;  /* 0x0000008400e17220 */ /* 0x000fe20000400000 */
[----:B------:R-:W-:Y:S01]  /*13a50*/  MOV R76, R165 ;  /* 0x000000a5004c7202 */ /* 0x000fe20000000f00 */
[----:B------:R-:W-:-:S02]  /*13a60*/  IMAD.MOV.U32 R87, RZ, RZ, R223 ;  /* 0x000000ffff577224 */ /* 0x000fc400078e00df */
[C---:B------:R-:W-:Y:S01]  /*13a70*/  FMUL R106, R0.reuse, R116 ;  /* 0x00000074006a7220 */ /* 0x040fe20000400000 */
[----:B------:R-:W-:Y:S01]  /*13a80*/  MOV R132, R245 ;  /* 0x000000f500847202 */ /* 0x000fe20000000f00 */
[C---:B------:R-:W-:Y:S01]  /*13a90*/  FMUL R210, R0.reuse, R170 ;  /* 0x000000aa00d27220 */ /* 0x040fe20000400000 */
[C---:B------:R-:W-:Y:S01]  /*13aa0*/  FMUL R165, R0.reuse, R91 ;  /* 0x0000005b00a57220 */ /* 0x040fe20000400000 */
[C---:B------:R-:W-:Y:S01]  /*13ab0*/  FMUL R116, R0.reuse, R119 ;  /* 0x0000007700747220 */ /* 0x040fe20000400000 */
[C---:B------:R-:W-:Y:S01]  /*13ac0*/  FMUL R223, R0.reuse, R120 ;  /* 0x0000007800df7220 */ /* 0x040fe20000400000 */
[C---:B-1----:R-:W-:Y:S01]  /*13ad0*/  FMUL R197, R0.reuse, R156 ;  /* 0x0000009c00c57220 */ /* 0x042fe20000400000 */
[C---:B------:R-:W-:Y:S01]  /*13ae0*/  FMUL R245, R0.reuse, R152 ;  /* 0x0000009800f57220 */ /* 0x040fe20000400000 */
[C---:B------:R-:W-:Y:S01]  /*13af0*/  FMUL R213, R0.reuse, R153 ;  /* 0x0000009900d57220 */ /* 0x040fe20000400000 */
[----:B------:R-:W-:Y:S02]  /*13b00*/  IMAD.MOV.U32 R70, RZ, RZ, R218 ;  /* 0x000000ffff467224 */ /* 0x000fe400078e00da */
[----:B------:R-:W-:Y:S01]  /*13b10*/  FMUL R170, R0, R105 ;  /* 0x0000006900aa7220 */ /* 0x000fe20000400000 */
[----:B------:R-:W-:-:S02]  /*13b20*/  IMAD.MOV.U32 R91, RZ, RZ, R217 ;  /* 0x000000ffff5b7224 */ /* 0x000fc400078e00d9 */
[C---:B------:R-:W-:Y:S01]  /*13b30*/  FMUL R156, R0.reuse, R107 ;  /* 0x0000006b009c7220 */ /* 0x040fe20000400000 */
[C---:B------:R-:W-:Y:S01]  /*13b40*/  FMUL R120, R0.reuse, R122 ;  /* 0x0000007a00787220 */ /* 0x040fe20000400000 */
[C---:B------:R-:W-:Y:S01]  /*13b50*/  FMUL R119, R0.reuse, R126 ;  /* 0x0000007e00777220 */ /* 0x040fe20000400000 */
[C---:B------:R-:W-:Y:S01]  /*13b60*/  FMUL R153, R0.reuse, R12 ;  /* 0x0000000c00997220 */ /* 0x040fe20000400000 */
[C---:B------:R-:W-:Y:S01]  /*13b70*/  FMUL R152, R0.reuse, R13 ;  /* 0x0000000d00987220 */ /* 0x040fe20000400000 */
[C---:B------:R-:W-:Y:S01]  /*13b80*/  FMUL R126, R0.reuse, R14 ;  /* 0x0000000e007e7220 */ /* 0x040fe20000400000 */
[C---:B------:R-:W-:Y:S01]  /*13b90*/  FMUL R122, R0.reuse, R15 ;  /* 0x0000000f007a7220 */ /* 0x040fe20000400000 */
[----:B------:R-:W-:Y:S01]  /*13ba0*/  BAR.SYNC.DEFER_BLOCKING 0x0 ;  /* 0x0000000000007b1d */ /* 0x000fe20000010000 */
[C---:B------:R-:W-:Y:S01]  /*13bb0*/  FMUL R107, R0.reuse, R20 ;  /* 0x00000014006b7220 */ /* 0x040fe20000400000 */
[C---:B------:R-:W-:Y:S01]  /*13bc0*/  FMUL R105, R0.reuse, R21 ;  /* 0x0000001500697220 */ /* 0x040fe20000400000 */
[C---:B------:R-:W-:Y:S01]  /*13bd0*/  FMUL R218, R0.reuse, R22 ;  /* 0x0000001600da7220 */ /* 0x040fe20000400000 */
[----:B------:R-:W-:Y:S01]  /*13be0*/  FMUL R217, R0, R23 ;  /* 0x0000001700d97220 */ /* 0x000fe20000400000 */
[----:B------:R-:W-:Y:S01]  /*13bf0*/  FSEL R209, R209, -INF , P1 ;  /* 0xff800000d1d17808 */ /* 0x000fe20000800000 */
[----:B------:R-:W-:Y:S01]  /*13c00*/  @P2 FMUL R164, R164, 0.25 ;  /* 0x3e800000a4a42820 */ /* 0x000fe20000400000 */
[----:B------:R-:W-:Y:S01]  /*13c10*/  @P2 FMUL R228, R228, 0.25 ;  /* 0x3e800000e4e42820 */ /* 0x000fe20000400000 */
[----:B------:R-:W-:Y:S01]  /*13c20*/  @P2 FMUL R230, R230, 0.25 ;  /* 0x3e800000e6e62820 */ /* 0x000fe20000400000 */
[----:B------:R-:W-:Y:S01]  /*13c30*/  @P2 FMUL R139, R139, 0.25 ;  /* 0x3e8000008b8b2820 */ /* 0x000fe20000400000 */
[----:B------:R-:W-:Y:S01]  /*13c40*/  @P2 FMUL R78, R78, 0.25 ;  /* 0x3e8000004e4e2820 */ /* 0x000fe20000400000 */
[----:B------:R-:W-:Y:S01]  /*13c50*/  FFMA R3, R209, 0.69314718246459960938, R244 ;  /* 0x3f317218d1037823 */ /* 0x000fe200000000f4 */
        /* <DEDUP_REMOVED lines=8> */
[----:B------:R-:W-:Y:S01]  /*13ce0*/  @P2 FMUL R234, R234, 0.25 ;  /* 0x3e800000eaea2820 */ /* 0x000fe20000400000 */
[----:B------:R-:W-:Y:S01]  /*13cf0*/  @P2 FMUL R233, R233, 0.25 ;  /* 0x3e800000e9e92820 */ /* 0x000fe20000400000 */
[----:B------:R-:W-:Y:S01]  /*13d00*/  @P2 FMUL R235, R235, 0.25 ;  /* 0x3e800000ebeb2820 */ /* 0x000fe20000400000 */
[----:B------:R-:W-:Y:S01]  /*13d10*/  @P2 FMUL R236, R236, 0.25 ;  /* 0x3e800000ecec2820 */ /* 0x000fe20000400000 */
[----:B------:R-:W1:Y:S01]  /*13d20*/  LDS.128 R20, [R208] ;  /* 0x00000000d0147984 */ /* 0x000e620000000c00 */
[----:B------:R-:W-:Y:S01]  /*13d30*/  @P2 FMUL R238, R238, 0.25 ;  /* 0x3e800000eeee2820 */ /* 0x000fe20000400000 */
[----:B------:R-:W-:Y:S01]  /*13d40*/  @P2 FMUL R237, R237, 0.25 ;  /* 0x3e800000eded2820 */ /* 0x000fe20000400000 */
[----:B------:R-:W-:Y:S01]  /*13d50*/  @P2 FMUL R239, R239, 0.25 ;  /* 0x3e800000efef2820 */ /* 0x000fe20000400000 */
[----:B------:R-:W-:Y:S01]  /*13d60*/  LDS.128 R12, [R208+0x800] ;  /* 0x00080000d00c7984 */ /* 0x000fe20000000c00 */
[----:B------:R-:W-:Y:S01]  /*13d70*/  @!P4 FMUL R228, R228, 16777216 ;  /* 0x4b800000e4e4c820 */ /* 0x000fe20000400000 */
[----:B------:R-:W-:Y:S01]  /*13d80*/  @!P4 FMUL R230, R230, 16777216 ;  /* 0x4b800000e6e6c820 */ /* 0x000fe20000400000 */
[----:B------:R-:W-:Y:S01]  /*13d90*/  @P2 FMUL R133, R133, 0.25 ;  /* 0x3e80000085852820 */ /* 0x000fe20000400000 */
[----:B------:R-:W-:Y:S01]  /*13da0*/  @!P4 FMUL R139, R139, 16777216 ;  /* 0x4b8000008b8bc820 */ /* 0x000fe20000400000 */
[----:B------:R-:W-:Y:S01]  /*13db0*/  @P2 FMUL R92, R92, 0.25 ;  /* 0x3e8000005c5c2820 */ /* 0x000fe20000400000 */
[----:B------:R-:W-:Y:S01]  /*13dc0*/  @P2 FMUL R135, R135, 0.25 ;  /* 0x3e80000087872820 */ /* 0x000fe20000400000 */
[----:B------:R-:W-:Y:S01]  /*13dd0*/  @P2 FMUL R79, R79, 0.25 ;  /* 0x3e8000004f4f2820 */ /* 0x000fe20000400000 */
[----:B------:R-:W-:Y:S01]  /*13de0*/  @!P4 FMUL R78, R78, 16777216 ;  /* 0x4b8000004e4ec820 */ /* 0x000fe20000400000 */
        /* <DEDUP_REMOVED lines=9> */
[----:B------:R-:W-:Y:S01]  /*13e80*/  @!P4 FMUL R72, R72, 16777216 ;  /* 0x4b8000004848c820 */ /* 0x000fe20000400000 */
[----:B------:R2:W-:Y:S01]  /*13e90*/  STL [R1+0x98], R3 ;  /* 0x0000980301007387 */ /* 0x0005e20000100800 */
[----:B------:R-:W-:Y:S01]  /*13ea0*/  @P2 FMUL R154, R154, 0.25 ;  /* 0x3e8000009a9a2820 */ /* 0x000fe20000400000 */
[----:B------:R-:W-:Y:S01]  /*13eb0*/  @!P4 FMUL R149, R149, 16777216 ;  /* 0x4b8000009595c820 */ /* 0x000fe20000400000 */
[----:B------:R-:W-:Y:S01]  /*13ec0*/  @!P4 FMUL R181, R181, 16777216 ;  /* 0x4b800000b5b5c820 */ /* 0x000fe20000400000 */
[----:B------:R-:W-:Y:S01]  /*13ed0*/  FMUL R164, R0, R164 ;  /* 0x000000a400a47220 */ /* 0x000fe20000400000 */
[----:B------:R-:W-:Y:S01]  /*13ee0*/  @P2 FMUL R109, R109, 0.25 ;  /* 0x3e8000006d6d2820 */ /* 0x000fe20000400000 */
[----:B------:R-:W-:Y:S01]  /*13ef0*/  @P2 FMUL R111, R111, 0.25 ;  /* 0x3e8000006f6f2820 */ /* 0x000fe20000400000 */
[----:B------:R-:W-:Y:S01]  /*13f00*/  @P2 FMUL R121, R121, 0.25 ;  /* 0x3e80000079792820 */ /* 0x000fe20000400000 */
        /* <DEDUP_REMOVED lines=9> */
[C---:B------:R-:W-:Y:S01]  /*13fa0*/  FMUL R216, R0.reuse, R228 ;  /* 0x000000e400d87220 */ /* 0x040fe20000400000 */
[C---:B--2---:R-:W-:Y:S01]  /*13fb0*/  FMUL R3, R0.reuse, R230 ;  /* 0x000000e600037220 */ /* 0x044fe20000400000 */
[----:B------:R-:W-:Y:S01]  /*13fc0*/  @!P4 FMUL R133, R133, 16777216 ;  /* 0x4b8000008585c820 */ /* 0x000fe20000400000 */
[----:B------:R-:W-:Y:S01]  /*13fd0*/  FMUL R209, R0, R139 ;  /* 0x0000008b00d17220 */ /* 0x000fe20000400000 */
        /* <DEDUP_REMOVED lines=9> */
[----:B------:R-:W-:Y:S01]  /*14070*/  @!P4 FMUL R135, R135, 16777216 ;  /* 0x4b8000008787c820 */ /* 0x000fe20000400000 */
[----:B------:R-:W-:Y:S01]  /*14080*/  @!P4 FMUL R79, R79, 16777216 ;  /* 0x4b8000004f4fc820 */ /* 0x000fe20000400000 */
[----:B------:R-:W-:Y:S01]  /*14090*/  FMUL R139, R0, R78 ;  /* 0x0000004e008b7220 */ /* 0x000fe20000400000 */
[----:B------:R-:W-:Y:S01]  /*140a0*/  @!P4 FMUL R136, R136, 16777216 ;  /* 0x4b8000008888c820 */ /* 0x000fe20000400000 */
[----:B------:R-:W-:Y:S01]  /*140b0*/  @!P4 FMUL R168, R168, 16777216 ;  /* 0x4b800000a8a8c820 */ /* 0x000fe20000400000 */
[C---:B------:R-:W-:Y:S01]  /*140c0*/  FMUL R222, R0.reuse, R148 ;  /* 0x0000009400de7220 */ /* 0x040fe20000400000 */
[----:B------:R-:W-:Y:S01]  /*140d0*/  FMUL R219, R0, R180 ;  /* 0x000000b400db7220 */ /* 0x000fe20000400000 */
[----:B------:R-:W-:Y:S01]  /*140e0*/  @!P4 FMUL R68, R68, 16777216 ;  /* 0x4b8000004444c820 */ /* 0x000fe20000400000 */
[----:B------:R-:W-:Y:S01]  /*140f0*/  @!P4 FMUL R69, R69, 16777216 ;  /* 0x4b8000004545c820 */ /* 0x000fe20000400000 */
[----:B---3--:R-:W-:Y:S01]  /*14100*/  @P2 FMUL R242, R242, 0.25 ;  /* 0x3e800000f2f22820 */ /* 0x008fe20000400000 */
[----:B------:R-:W-:Y:S01]  /*14110*/  @P2 FMUL R243, R243, 0.25 ;  /* 0x3e800000f3f32820 */ /* 0x000fe20000400000 */
[----:B------:R-:W-:Y:S01]  /*14120*/  @!P4 FMUL R71, R71, 16777216 ;  /* 0x4b8000004747c820 */ /* 0x000fe20000400000 */
[----:B------:R-:W-:Y:S01]  /*14130*/  @!P4 FMUL R85, R85, 16777216 ;  /* 0x4b8000005555c820 */ /* 0x000fe20000400000 */
[----:B----4-:R-:W-:Y:S01]  /*14140*/  @P2 FMUL R240, R240, 0.25 ;  /* 0x3e800000f0f02820 */ /* 0x010fe20000400000 */
[----:B------:R-:W-:Y:S01]  /*14150*/  @P2 FMUL R241, R241, 0.25 ;  /* 0x3e800000f1f12820 */ /* 0x000fe20000400000 */
[----:B------:R-:W-:Y:S01]  /*14160*/  @!P4 FMUL R242, R242, 16777216 ;  /* 0x4b800000f2f2c820 */ /* 0x000fe20000400000 */
[----:B------:R-:W-:Y:S01]  /*14170*/  @!P4 FMUL R243, R243, 16777216 ;  /* 0x4b800000f3f3c820 */ /* 0x000fe20000400000 */
[----:B------:R-:W-:Y:S01]  /*14180*/  @!P4 FMUL R240, R240, 16777216 ;  /* 0x4b800000f0f0c820 */ /* 0x000fe20000400000 */
[----:B------:R-:W-:Y:S01]  /*14190*/  @!P4 FMUL R241, R241, 16777216 ;  /* 0x4b800000f1f1c820 */ /* 0x000fe20000400000 */
[----:B------:R-:W-:Y:S01]  /*141a0*/  @!P4 FMUL R110, R110, 16777216 ;  /* 0x4b8000006e6ec820 */ /* 0x000fe20000400000 */
[----:B------:R-:W-:Y:S01]  /*141b0*/  FMUL R228, R0, R72 ;  /* 0x0000004800e47220 */ /* 0x000fe20000400000 */
[----:B------:R-:W-:-:S02]  /*141c0*/  IMAD.MOV.U32 R78, RZ, RZ, R132 ;  /* 0x000000ffff4e7224 */ /* 0x000fc400078e0084 */
[----:B------:R-:W-:Y:S01]  /*141d0*/  @!P4 FMUL R154, R154, 16777216 ;  /* 0x4b8000009a9ac820 */ /* 0x000fe20000400000 */
[C---:B------:R-:W-:Y:S01]  /*141e0*/  FMUL R221, R0.reuse, R149 ;  /* 0x0000009500dd7220 */ /* 0x040fe20000400000 */
[C---:B------:R-:W-:Y:S01]  /*141f0*/  FMUL R220, R0.reuse, R181 ;  /* 0x000000b500dc7220 */ /* 0x040fe20000400000 */
[----:B------:R-:W-:Y:S01]  /*14200*/  @!P4 FMUL R109, R109, 16777216 ;  /* 0x4b8000006d6dc820 */ /* 0x000fe20000400000 */
[----:B------:R-:W-:Y:S01]  /*14210*/  @!P4 FMUL R111, R111, 16777216 ;  /* 0x4b8000006f6fc820 */ /* 0x000fe20000400000 */
[----:B------:R-:W-:Y:S01]  /*14220*/  @!P4 FMUL R121, R121, 16777216 ;  /* 0x4b8000007979c820 */ /* 0x000fe20000400000 */
[----:B------:R-:W-:Y:S02]  /*14230*/  IMAD.MOV.U32 R72, RZ, RZ, R164 ;  /* 0x000000ffff487224 */ /* 0x000fe400078e00a4 */
        /* <DEDUP_REMOVED lines=15> */
[----:B------:R-:W-:-:S02]  /*14330*/  IMAD.MOV.U32 R95, RZ, RZ, R3 ;  /* 0x000000ffff5f7224 */ /* 0x000fc400078e0003 */
        /* <DEDUP_REMOVED lines=9> */
[C---:B------:R-:W-:Y:S01]  /*143d0*/  FMUL R133, R0.reuse, R79 ;  /* 0x0000004f00857220 */ /* 0x040fe20000400000 */
[----:B------:R-:W-:Y:S01]  /*143e0*/  MOV R92, R216 ;  /* 0x000000d8005c7202 */ /* 0x000fe20000000f00 */
        /* <DEDUP_REMOVED lines=8> */
[----:B------:R-:W-:Y:S01]  /*14470*/  MOV R85, R222 ;  /* 0x000000de00557202 */ /* 0x000fe20000000f00 */
[----:B------:R-:W-:Y:S01]  /*14480*/  IMAD.MOV.U32 R68, RZ, RZ, R221 ;  /* 0x000000ffff447224 */ /* 0x000fe200078e00dd */
[----:B------:R-:W-:Y:S01]  /*14490*/  MOV R69, R219 ;  /* 0x000000db00457202 */ /* 0x000fe20000000f00 */
        /* <DEDUP_REMOVED lines=25> */
[----:B------:R-:W-:Y:S01]  /*14630*/  BAR.SYNC.DEFER_BLOCKING 0x0 ;  /* 0x0000000000007b1d */ /* 0x000fe20000010000 */
[----:B------:R-:W-:Y:S01]  /*14640*/  F2FP.F16.F32.PACK_AB R11, R243, R241 ;  /* 0x000000f1f30b723e */ /* 0x000fe200000000ff */
        /* <DEDUP_REMOVED lines=20> */
[----:B------:R-:W-:Y:S01]  /*14790*/  @!P4 FMUL R89, R89, 16777216 ;  /* 0x4b8000005959c820 */ /* 0x000fe20000400000 */
[----:B------:R-:W-:Y:S01]  /*147a0*/  @P2 FMUL R16, R16, 0.25 ;  /* 0x3e80000010102820 */ /* 0x000fe20000400000 */
[----:B------:R-:W-:Y:S01]  /*147b0*/  STS.128 [R2], R4 ;  /* 0x0000000402007388 */ /* 0x000fe20000000c00 */
[----:B------:R-:W-:Y:S01]  /*147c0*/  @P2 FMUL R17, R17, 0.25 ;  /* 0x3e80000011112820 */ /* 0x000fe20000400000 */
[----:B------:R-:W-:Y:S01]  /*147d0*/  @P2 FMUL R28, R28, 0.25 ;  /* 0x3e8000001c1c2820 */ /* 0x000fe20000400000 */
[----:B------:R-:W-:Y:S01]  /*147e0*/  @!P4 FMUL R138, R138, 16777216 ;  /* 0x4b8000008a8ac820 */ /* 0x000fe20000400000 */
[----:B------:R-:W-:Y:S01]  /*147f0*/  STS.128 [R2+0x400], R8 ;  /* 0x0004000802007388 */ /* 0x000fe20000000c00 */
[----:B------:R-:W-:Y:S01]  /*14800*/  @!P4 FMUL R137, R137, 16777216 ;  /* 0x4b8000008989c820 */ /* 0x000fe20000400000 */
[----:B------:R-:W-:Y:S01]  /*14810*/  @!P4 FMUL R140, R140, 16777216 ;  /* 0x4b8000008c8cc820 */ /* 0x000fe20000400000 */
[----:B------:R-:W-:Y:S01]  /*14820*/  @!P4 FMUL R142, R142, 16777216 ;  /* 0x4b8000008e8ec820 */ /* 0x000fe20000400000 */
[----:B------:R-:W-:Y:S01]  /*14830*/  BAR.SYNC.DEFER_BLOCKING 0x0 ;  /* 0x0000000000007b1d */ /* 0x000fe20000010000 */
[----:B------:R-:W-:Y:S01]  /*14840*/  @!P4 FMUL R141, R141, 16777216 ;  /* 0x4b8000008d8dc820 */ /* 0x000fe20000400000 */
[----:B------:R-:W-:Y:S01]  /*14850*/  @!P4 FMUL R143, R143, 16777216 ;  /* 0x4b8000008f8fc820 */ /* 0x000fe20000400000 */
[----:B------:R-:W-:Y:S01]  /*14860*/  @!P4 FMUL R144, R144, 16777216 ;  /* 0x4b8000009090c820 */ /* 0x000fe20000400000 */
        /* <DEDUP_REMOVED lines=14> */
[C---:B------:R-:W-:Y:S01]  /*14950*/  FMUL R182, R0.reuse, R74 ;  /* 0x0000004a00b67220 */ /* 0x040fe20000400000 */
[----:B------:R-:W-:Y:S01]  /*14960*/  FMUL R244, R0, R167 ;  /* 0x000000a700f47220 */ /* 0x000fe20000400000 */
[----:B------:R-:W-:Y:S01]  /*14970*/  @!P4 FMUL R123, R123, 16777216 ;  /* 0x4b8000007b7bc820 */ /* 0x000fe20000400000 */
[----:B------:R-:W-:Y:S01]  /*14980*/  @!P4 FMUL R127, R127, 16777216 ;  /* 0x4b8000007f7fc820 */ /* 0x000fe20000400000 */
[----:B------:R-:W-:-:S02]  /*14990*/  IMAD.MOV.U32 R74, RZ, RZ, R226 ;  /* 0x000000ffff4a7224 */ /* 0x000fc400078e00e2 */
[----:B------:R-:W-:Y:S01]  /*149a0*/  @!P4 FMUL R151, R151, 16777216 ;  /* 0x4b8000009797c820 */ /* 0x000fe20000400000 */
[----:B------:R-:W2:Y:S01]  /*149b0*/  LDS.128 R8, [R208] ;  /* 0x00000000d0087984 */ /* 0x000ea20000000c00 */
[----:B------:R-:W-:Y:S01]  /*149c0*/  @!P4 FMUL R184, R184, 16777216 ;  /* 0x4b800000b8b8c820 */ /* 0x000fe20000400000 */
[C---:B------:R-:W-:Y:S01]  /*149d0*/  FMUL R167, R0.reuse, R75 ;  /* 0x0000004b00a77220 */ /* 0x040fe20000400000 */
[C---:B------:R-:W-:Y:S01]  /*149e0*/  FMUL R226, R0.reuse, R88 ;  /* 0x0000005800e27220 */ /* 0x040fe20000400000 */
[----:B------:R-:W-:Y:S01]  /*149f0*/  LDS.128 R4, [R208+0x800] ;  /* 0x00080000d0047984 */ /* 0x000fe20000000c00 */
[----:B------:R-:W-:Y:S01]  /*14a00*/  FMUL R181, R0, R89 ;  /* 0x0000005900b57220 */ /* 0x000fe20000400000 */
[----:B------:R-:W-:Y:S01]  /*14a10*/  @!P4 FMUL R16, R16, 16777216 ;  /* 0x4b8000001010c820 */ /* 0x000fe20000400000 */
[----:B------:R-:W-:Y:S01]  /*14a20*/  @!P4 FMUL R17, R17, 16777216 ;  /* 0x4b8000001111c820 */ /* 0x000fe20000400000 */
[----:B------:R-:W-:Y:S01]  /*14a30*/  @!P4 FMUL R28, R28, 16777216 ;  /* 0x4b8000001c1cc820 */ /* 0x000fe20000400000 */
        /* <DEDUP_REMOVED lines=11> */
[----:B------:R-:W-:Y:S01]  /*14af0*/  FMUL R180, R0, R90 ;  /* 0x0000005a00b47220 */ /* 0x000fe20000400000 */
[----:B------:R-:W-:Y:S02]  /*14b00*/  IMAD.MOV.U32 R88, RZ, RZ, R251 ;  /* 0x000000ffff587224 */ /* 0x000fe400078e00fb */
[----:B------:R-:W-:Y:S01]  /*14b10*/  @!P4 FMUL R24, R24, 16777216 ;  /* 0x4b8000001818c820 */ /* 0x000fe20000400000 */
[----:B------:R-:W-:Y:S02]  /*14b20*/  IMAD.MOV.U32 R89, RZ, RZ, R224 ;  /* 0x000000ffff597224 */ /* 0x000fe400078e00e0 */
[----:B------:R-:W-:Y:S01]  /*14b30*/  @!P4 FMUL R25, R25, 16777216 ;  /* 0x4b8000001919c820 */ /* 0x000fe20000400000 */
[----:B------:R-:W-:Y:S01]  /*14b40*/  @!P4 FMUL R26, R26, 16777216 ;  /* 0x4b8000001a1ac820 */ /* 0x000fe20000400000 */
[----:B------:R-:W-:Y:S01]  /*14b50*/  @!P4 FMUL R27, R27, 16777216 ;  /* 0x4b8000001b1bc820 */ /* 0x000fe20000400000 */
[----:B------:R-:W-:Y:S01]  /*14b60*/  @!P4 FMUL R60, R60, 16777216 ;  /* 0x4b8000003c3cc820 */ /* 0x000fe20000400000 */
[----:B------:R-:W-:Y:S01]  /*14b70*/  @!P4 FMUL R61, R61, 16777216 ;  /* 0x4b8000003d3dc820 */ /* 0x000fe20000400000 */
[----:B------:R-:W-:Y:S01]  /*14b80*/  @!P4 FMUL R62, R62, 16777216 ;  /* 0x4b8000003e3ec820 */ /* 0x000fe20000400000 */
[----:B------:R-:W-:Y:S01]  /*14b90*/  @!P4 FMUL R63, R63, 16777216 ;  /* 0x4b8000003f3fc820 */ /* 0x000fe20000400000 */
        /* <DEDUP_REMOVED lines=55> */
[----:B------:R-:W-:Y:S01]  /*14f10*/  STS.128 [R2], R24 ;  /* 0x0000001802007388 */ /* 0x000fe20000000c00 */
[----:B------:R-:W-:Y:S01]  /*14f20*/  @P2 FMUL R188, R188, 0.25 ;  /* 0x3e800000bcbc2820 */ /* 0x000fe20000400000 */
[----:B------:R-:W-:Y:S01]  /*14f30*/  @P2 FMUL R190, R190, 0.25 ;  /* 0x3e800000bebe2820 */ /* 0x000fe20000400000 */
[----:B------:R-:W-:Y:S01]  /*14f40*/  @P2 FMUL R189, R189, 0.25 ;  /* 0x3e800000bdbd2820 */ /* 0x000fe20000400000 */
[----:B------:R-:W-:Y:S01]  /*14f50*/  STS.128 [R2+0x400], R60 ;  /* 0x0004003c02007388 */ /* 0x000fe20000000c00 */
[----:B------:R-:W-:Y:S01]  /*14f60*/  @P2 FMUL R191, R191, 0.25 ;  /* 0x3e800000bfbf2820 */ /* 0x000fe20000400000 */
[----:B------:R-:W-:Y:S01]  /*14f70*/  @P2 FMUL R192, R192, 0.25 ;  /* 0x3e800000c0c02820 */ /* 0x000fe20000400000 */
[----:B------:R-:W-:Y:S01]  /*14f80*/  @P2 FMUL R194, R194, 0.25 ;  /* 0x3e800000c2c22820 */ /* 0x000fe20000400000 */
[----:B------:R-:W-:Y:S01]  /*14f90*/  BAR.SYNC.DEFER_BLOCKING 0x0 ;  /* 0x0000000000007b1d */ /* 0x000fe20000010000 */
        /* <DEDUP_REMOVED lines=23> */
[----:B------:R-:W3:Y:S01]  /*15110*/  LDS.128 R60, [R208] ;  /* 0x00000000d03c7984 */ /* 0x000ee20000000c00 */
[----:B------:R-:W-:Y:S01]  /*15120*/  @P2 FMUL R128, R128, 0.25 ;  /* 0x3e80000080802820 */ /* 0x000fe20000400000 */
[----:B------:R-:W-:Y:S01]  /*15130*/  @P2 FMUL R130, R130, 0.25 ;  /* 0x3e80000082822820 */ /* 0x000fe20000400000 */
[----:B------:R-:W-:Y:S01]  /*15140*/  @P2 FMUL R129, R129, 0.25 ;  /* 0x3e80000081812820 */ /* 0x000fe20000400000 */
[----:B------:R-:W-:Y:S01]  /*15150*/  LDS.128 R24, [R208+0x800] ;  /* 0x00080000d0187984 */ /* 0x000fe20000000c00 */
        /* <DEDUP_REMOVED lines=95> */
[----:B------:R-:W-:Y:S01]  /*15750*/  FMUL R84, R0, R84 ;  /* 0x0000005400547220 */ /* 0x000fe20000400000 */
        /* <DEDUP_REMOVED lines=41> */
[----:B------:R-:W-:Y:S01]  /*159f0*/  @!P4 FMUL R67, R67, 16777216 ;  /* 0x4b8000004343c820 */ /* 0x000fe20000400000 */
[----:B------:R-:W-:Y:S01]  /*15a00*/  FMUL R148, R0, R29 ;  /* 0x0000001d00947220 */ /* 0x000fe20000400000 */
[----:B------:R-:W-:-:S02]  /*15a10*/  IMAD.MOV.U32 R77, RZ, RZ, R134 ;  /* 0x000000ffff4d7224 */ /* 0x000fc400078e0086 */
[C---:B------:R-:W-:Y:S01]  /*15a20*/  FMUL R138, R0.reuse, R93 ;  /* 0x0000005d008a7220 */ /* 0x040fe20000400000 */
[C---:B------:R-:W-:Y:S01]  /*15a30*/  FMUL R29, R0.reuse, R64 ;  /* 0x00000040001d7220 */ /* 0x040fe20000400000 */
[C---:B------:R-:W-:Y:S01]  /*15a40*/  FMUL R137, R0.reuse, R94 ;  /* 0x0000005e00897220 */ /* 0x040fe20000400000 */
[C---:B------:R-:W-:Y:S01]  /*15a50*/  FMUL R134, R0.reuse, R30 ;  /* 0x0000001e00867220 */ /* 0x040fe20000400000 */
[C---:B------:R-:W-:Y:S01]  /*15a60*/  FMUL R93, R0.reuse, R36 ;  /* 0x00000024005d7220 */ /* 0x040fe20000400000 */
[----:B------:R-:W-:Y:S01]  /*15a70*/  F2FP.F16.F32.PACK_AB R64, R87, R85 ;  /* 0x000000555740723e */ /* 0x000fe200000000ff */
        /* <DEDUP_REMOVED lines=79> */
[----:B------:R-:W-:Y:S01]  /*15f70*/  IMAD.MOV.U32 R88, RZ, RZ, R71 ;  /* 0x000000ffff587224 */ /* 0x000fe200078e0047 */
[----:B------:R-:W-:Y:S01]  /*15f80*/  MOV R90, R70 ;  /* 0x00000046005a7202 */ /* 0x000fe20000000f00 */
[----:B------:R-:W-:Y:S01]  /*15f90*/  IMAD.MOV.U32 R84, RZ, RZ, R69 ;  /* 0x000000ffff547224 */ /* 0x000fe200078e0045 */
[----:B------:R-:W-:Y:S01]  /*15fa0*/  F2FP.F16.F32.PACK_AB R68, R246, R68 ;  /* 0x00000044f644723e */ /* 0x000fe200000000ff */
        /* <DEDUP_REMOVED lines=10> */
[----:B------:R-:W-:Y:S01]  /*16050*/  BAR.SYNC.DEFER_BLOCKING 0x0 ;  /* 0x0000000000007b1d */ /* 0x000fe20000010000 */
[----:B------:R-:W-:Y:S01]  /*16060*/  F2FP.F16.F32.PACK_AB R71, R163, R161 ;  /* 0x000000a1a347723e */ /* 0x000fe200000000ff */
[----:B------:R-:W-:Y:S01]  /*16070*/  IMAD.MOV.U32 R249, RZ, RZ, R94 ;  /* 0x000000fffff97224 */ /* 0x000fe200078e005e */
[----:B------:R-:W-:Y:S01]  /*16080*/  MOV R87, R79 ;  /* 0x0000004f00577202 */ /* 0x000fe20000000f00 */
[----:B------:R-:W-:Y:S01]  /*16090*/  IMAD.MOV.U32 R233, RZ, RZ, R102 ;  /* 0x000000ffffe97224 */ /* 0x000fe200078e0066 */
[----:B------:R-:W-:-:S02]  /*160a0*/  F2FP.F16.F32.PACK_AB R72, R77, R72 ;  /* 0x000000484d48723e */ /* 0x000fc400000000ff */
[----:B------:R-:W-:Y:S01]  /*160b0*/  MOV R103, R73 ;  /* 0x0000004900677202 */ /* 0x000fe20000000f00 */
[----:B------:R-:W-:Y:S01]  /*160c0*/  IMAD.MOV.U32 R104, RZ, RZ, R87 ;  /* 0x000000ffff687224 */ /* 0x000fe200078e0057 */
[----:B------:R-:W-:Y:S01]  /*160d0*/  F2FP.F16.F32.PACK_AB R76, R244, R76 ;  /* 0x0000004cf44c723e */ /* 0x000fe200000000ff */
[----:B------:R-:W4:Y:S01]  /*160e0*/  S2R R197, SR_CTAID.X ;  /* 0x0000000000c57919 */ /* 0x000f220000002500 */
[----:B------:R-:W-:Y:S02]  /*160f0*/  F2FP.F16.F32.PACK_AB R73, R210, R232 ;  /* 0x000000e8d249723e */ /* 0x000fe400000000ff */
[----:B------:R-:W-:Y:S02]  /*16100*/  F2FP.F16.F32.PACK_AB R77, R171, R211 ;  /* 0x000000d3ab4d723e */ /* 0x000fe400000000ff */
[----:B------:R-:W-:Y:S02]  /*16110*/  F2FP.F16.F32.PACK_AB R74, R174, R172 ;  /* 0x000000acae4a723e */ /* 0x000fe400000000ff */
[----:B------:R-:W-:-:S02]  /*16120*/  F2FP.F16.F32.PACK_AB R78, R175, R173 ;  /* 0x000000adaf4e723e */ /* 0x000fc400000000ff */
[----:B------:R-:W-:Y:S02]  /*16130*/  F2FP.F16.F32.PACK_AB R75, R178, R176 ;  /* 0x000000b0b24b723e */ /* 0x000fe400000000ff */
[----:B------:R-:W-:Y:S02]  /*16140*/  F2FP.F16.F32.PACK_AB R79, R179, R177 ;  /* 0x000000b1b34f723e */ /* 0x000fe400000000ff */
[----:B------:R-:W-:Y:S01]  /*16150*/  F2FP.F16.F32.PACK_AB R84, R90, R84 ;  /* 0x000000545a54723e */ /* 0x000fe200000000ff */
[----:B------:R-:W-:Y:S01]  /*16160*/  STS.128 [R2], R64 ;  /* 0x0000004002007388 */ /* 0x000fe20000000c00 */
[----:B------:R-:W-:Y:S02]  /*16170*/  MOV R235, R85 ;  /* 0x0000005500eb7202 */ /* 0x000fe40000000f00 */
[----:B------:R-:W-:Y:S01]  /*16180*/  F2FP.F16.F32.PACK_AB R88, R231, R88 ;  /* 0x00000058e758723e */ /* 0x000fe200000000ff */
[----:B------:R-:W-:Y:S01]  /*16190*/  STS.128 [R2+0x400], R68 ;  /* 0x0004004402007388 */ /* 0x000fe20000000c00 */
[----:B------:R-:W-:-:S02]  /*161a0*/  F2FP.F16.F32.PACK_AB R85, R186, R230 ;  /* 0x000000e6ba55723e */ /* 0x000fc400000000ff */
[----:B------:R-:W-:Y:S01]  /*161b0*/  F2FP.F16.F32.PACK_AB R89, R187, R185 ;  /* 0x000000b9bb59723e */ /* 0x000fe200000000ff */
[----:B------:R-:W-:Y:S01]  /*161c0*/  BAR.SYNC.DEFER_BLOCKING 0x0 ;  /* 0x0000000000007b1d */ /* 0x000fe20000010000 */
[----:B------:R-:W-:Y:S02]  /*161d0*/  F2FP.F16.F32.PACK_AB R86, R190, R188 ;  /* 0x000000bcbe56723e */ /* 0x000fe400000000ff */
[----:B------:R-:W-:Y:S02]  /*161e0*/  F2FP.F16.F32.PACK_AB R90, R191, R189 ;  /* 0x000000bdbf5a723e */ /* 0x000fe400000000ff */
[----:B------:R-:W-:Y:S02]  /*161f0*/  F2FP.F16.F32.PACK_AB R87, R194, R192 ;  /* 0x000000c0c257723e */ /* 0x000fe400000000ff */
[----:B------:R-:W-:Y:S02]  /*16200*/  F2FP.F16.F32.PACK_AB R91, R195, R193 ;  /* 0x000000c1c35b723e */ /* 0x000fe400000000ff */
[----:B------:R-:W-:-:S02]  /*16210*/  F2FP.F16.F32.PACK_AB R92, R103, R92 ;  /* 0x0000005c675c723e */ /* 0x000fc400000000ff */
[----:B------:R-:W-:Y:S02]  /*16220*/  F2FP.F16.F32.PACK_AB R95, R82, R80 ;  /* 0x00000050525f723e */ /* 0x000fe400000000ff */
[----:B------:R-:W-:Y:S02]  /*16230*/  F2FP.F16.F32.PACK_AB R103, R83, R81 ;  /* 0x000000515367723e */ /* 0x000fe400000000ff */
[----:B------:R-:W-:Y:S02]  /*16240*/  MOV R250, R93 ;  /* 0x0000005d00fa7202 */ /* 0x000fe40000000f00 */
[----:B------:R-:W-:Y:S02]  /*16250*/  MOV R108, R101 ;  /* 0x00000065006c7202 */ /* 0x000fe40000000f00 */
[----:B------:R-:W-:Y:S02]  /*16260*/  F2FP.F16.F32.PACK_AB R100, R229, R100 ;  /* 0x00000064e564723e */ /* 0x000fe400000000ff */
[----:B------:R-:W-:-:S02]  /*16270*/  F2FP.F16.F32.PACK_AB R93, R182, R228 ;  /* 0x000000e4b65d723e */ /* 0x000fc400000000ff */
[----:B------:R-:W-:Y:S01]  /*16280*/  F2FP.F16.F32.PACK_AB R101, R167, R183 ;  /* 0x000000b7a765723e */ /* 0x000fe200000000ff */
[----:B------:R-:W0:Y:S01]  /*16290*/  LDS.128 R68, [R208] ;  /* 0x00000000d0447984 */ /* 0x000e220000000c00 */
[----:B------:R-:W-:Y:S02]  /*162a0*/  F2FP.F16.F32.PACK_AB R94, R139, R166 ;  /* 0x000000a68b5e723e */ /* 0x000fe400000000ff */
[----:B------:R-:W-:Y:S01]  /*162b0*/  F2FP.F16.F32.PACK_AB R102, R133, R140 ;  /* 0x0000008c8566723e */ /* 0x000fe200000000ff */
[----:B------:R-:W-:Y:S01]  /*162c0*/  LDS.128 R64, [R208+0x800] ;  /* 0x00080000d0407984 */ /* 0x000fe20000000c00 */
[----:B------:R-:W-:Y:S02]  /*162d0*/  MOV R236, R106 ;  /* 0x0000006a00ec7202 */ /* 0x000fe40000000f00 */
[----:B------:R-:W-:Y:S01]  /*162e0*/  F2FP.F16.F32.PACK_AB R104, R227, R104 ;  /* 0x00000068e368723e */ /* 0x000fe200000000ff */
[----:B------:R-:W-:Y:S01]  /*162f0*/  BAR.SYNC.DEFER_BLOCKING 0x0 ;  /* 0x0000000000007b1d */ /* 0x000fe20000010000 */
[----:B------:R-:W-:-:S02]  /*16300*/  F2FP.F16.F32.PACK_AB R106, R132, R138 ;  /* 0x0000008a846a723e */ /* 0x000fc400000000ff */
[----:B------:R-:W-:Y:S02]  /*16310*/  F2FP.F16.F32.PACK_AB R108, R225, R108 ;  /* 0x0000006ce16c723e */ /* 0x000fe400000000ff */
[----:B------:R-:W-:-:S03]  /*16320*/  F2FP.F16.F32.PACK_AB R110, R110, R136 ;  /* 0x000000886e6e723e */ /* 0x000fc600000000ff */
[----:B------:R-:W0:Y:S01]  /*16330*/  LDC.64 R132, c[0x0][0x3e0] ;  /* 0x0000f800ff847b82 */ /* 0x000e220000000a00 */
[----:B------:R-:W-:Y:S02]  /*16340*/  F2FP.F16.F32.PACK_AB R116, R116, R252 ;  /* 0x000000fc7474723e */ /* 0x000fe400000000ff */
[----:B------:R-:W-:Y:S02]  /*16350*/  F2FP.F16.F32.PACK_AB R117, R117, R168 ;  /* 0x000000a87575723e */ /* 0x000fe400000000ff */
        /* <DEDUP_REMOVED lines=8> */
[----:B------:R-:W0:Y:S03]  /*163e0*/  LDC.64 R18, c[0x0][0x398] ;  /* 0x0000e600ff127b82 */ /* 0x000e260000000a00 */
[----:B------:R-:W-:Y:S05]  /*163f0*/  STS.128 [R2+0x400], R76 ;  /* 0x0004004c02007388 */ /* 0x000fea0000000c00 */
[----:B------:R-:W-:Y:S06]  /*16400*/  BAR.SYNC.DEFER_BLOCKING 0x0 ;  /* 0x0000000000007b1d */ /* 0x000fec0000010000 */
[----:B------:R-:W0:Y:S04]  /*16410*/  LDS.128 R76, [R208] ;  /* 0x00000000d04c7984 */ /* 0x000e280000000c00 */
[----:B------:R-:W-:Y:S01]  /*16420*/  LDS.128 R72, [R208+0x800] ;  /* 0x00080000d0487984 */ /* 0x000fe20000000c00 */
[----:B------:R-:W-:Y:S06]  /*16430*/  BAR.SYNC.DEFER_BLOCKING 0x0 ;  /* 0x0000000000007b1d */ /* 0x000fec0000010000 */
[----:B------:R-:W-:Y:S04]  /*16440*/  STS.128 [R2], R84 ;  /* 0x0000005402007388 */ /* 0x000fe80000000c00 */
[----:B------:R1:W-:Y:S01]  /*16450*/  STS.128 [R2+0x400], R88 ;  /* 0x0004005802007388 */ /* 0x0003e20000000c00 */
[----:B------:R-:W-:Y:S01]  /*16460*/  BAR.SYNC.DEFER_BLOCKING 0x0 ;  /* 0x0000000000007b1d */ /* 0x000fe20000010000 */
[----:B-1----:R-:W-:Y:S01]  /*16470*/  F2FP.F16.F32.PACK_AB R88, R238, R235 ;  /* 0x000000ebee58723e */ /* 0x002fe200000000ff */
[----:B------:R-:W-:Y:S01]  /*16480*/  IMAD.MOV.U32 R238, RZ, RZ, R107 ;  /* 0x000000ffffee7224 */ /* 0x000fe200078e006b */
[----:B------:R-:W-:Y:S01]  /*16490*/  F2FP.F16.F32.PACK_AB R91, R98, R96 ;  /* 0x00000060625b723e */ /* 0x000fe200000000ff */
[----:B------:R-:W-:Y:S01]  /*164a0*/  IMAD.MOV.U32 R235, RZ, RZ, R105 ;  /* 0x000000ffffeb7224 */ /* 0x000fe200078e0069 */
[----:B------:R-:W-:-:S02]  /*164b0*/  F2FP.F16.F32.PACK_AB R107, R99, R97 ;  /* 0x00000061636b723e */ /* 0x000fc400000000ff */
[----:B------:R-:W-:Y:S02]  /*164c0*/  F2FP.F16.F32.PACK_AB R89, R180, R226 ;  /* 0x000000e2b459723e */ /* 0x000fe400000000ff */
[----:B------:R-:W-:Y:S02]  /*164d0*/  F2FP.F16.F32.PACK_AB R105, R165, R181 ;  /* 0x000000b5a569723e */ /* 0x000fe400000000ff */
[----:B------:R-:W-:Y:S01]  /*164e0*/  F2FP.F16.F32.PACK_AB R90, R137, R164 ;  /* 0x000000a4895a723e */ /* 0x000fe200000000ff */
[----:B------:R-:W1:Y:S04]  /*164f0*/  LDS.128 R84, [R208] ;  /* 0x00000000d0547984 */ /* 0x000e680000000c00 */
[----:B------:R-:W-:Y:S01]  /*16500*/  LDS.128 R80, [R208+0x800] ;  /* 0x00080000d0507984 */ /* 0x000fe20000000c00 */
[----:B------:R-:W-:Y:S06]  /*16510*/  BAR.SYNC.DEFER_BLOCKING 0x0 ;  /* 0x0000000000007b1d */ /* 0x000fec0000010000 */
[----:B------:R-:W-:Y:S04]  /*16520*/  STS.128 [R2], R92 ;  /* 0x0000005c02007388 */ /* 0x000fe80000000c00 */
[----:B------:R0:W-:Y:S01]  /*16530*/  STS.128 [R2+0x400], R100 ;  /* 0x0004006402007388 */ /* 0x0001e20000000c00 */
[----:B------:R-:W-:Y:S01]  /*16540*/  BAR.SYNC.DEFER_BLOCKING 0x0 ;  /* 0x0000000000007b1d */ /* 0x000fe20000010000 */
[----:B0-----:R-:W-:Y:S01]  /*16550*/  F2FP.F16.F32.PACK_AB R100, R233, R249 ;  /* 0x000000f9e964723e */ /* 0x001fe200000000ff */
[----:B------:R-:W-:Y:S01]  /*16560*/  IMAD.MOV.U32 R233, RZ, RZ, R111 ;  /* 0x000000ffffe97224 */ /* 0x000fe200078e006f */
[----:B------:R-:W-:Y:S01]  /*16570*/  F2FP.F16.F32.PACK_AB R101, R169, R224 ;  /* 0x000000e0a965723e */ /* 0x000fe200000000ff */
[----:B------:R-:W-:Y:S01]  /*16580*/  IMAD.MOV.U32 R249, RZ, RZ, R109 ;  /* 0x000000fffff97224 */ /* 0x000fe200078e006d */
[----:B------:R-:W-:-:S02]  /*16590*/  F2FP.F16.F32.PACK_AB R109, R156, R170 ;  /* 0x000000aa9c6d723e */ /* 0x000fc400000000ff */
[----:B------:R-:W-:Y:S02]  /*165a0*/  F2FP.F16.F32.PACK_AB R102, R135, R155 ;  /* 0x0000009b8766723e */ /* 0x000fe400000000ff */
[----:B------:R-:W-:Y:S02]  /*165b0*/  F2FP.F16.F32.PACK_AB R103, R114, R112 ;  /* 0x000000707267723e */ /* 0x000fe400000000ff */
[----:B------:R-:W-:Y:S01]  /*165c0*/  F2FP.F16.F32.PACK_AB R111, R115, R113 ;  /* 0x00000071736f723e */ /* 0x000fe200000000ff */
[----:B------:R-:W0:Y:S01]  /*165d0*/  LDS.128 R96, [R208] ;  /* 0x00000000d0607984 */ /* 0x000e220000000c00 */
[----:B------:R-:W-:Y:S02]  /*165e0*/  F2FP.F16.F32.PACK_AB R114, R119, R124 ;  /* 0x0000007c7772723e */ /* 0x000fe400000000ff */
[----:B------:R-:W-:Y:S01]  /*165f0*/  F2FP.F16.F32.PACK_AB R112, R251, R236 ;  /* 0x000000ecfb70723e */ /* 0x000fe200000000ff */
[----:B------:R-:W-:Y:S01]  /*16600*/  LDS.128 R92, [R208+0x800] ;  /* 0x00080000d05c7984 */ /* 0x000fe20000000c00 */
[----:B------:R-:W-:-:S02]  /*16610*/  F2FP.F16.F32.PACK_AB R113, R120, R223 ;  /* 0x000000df7871723e */ /* 0x000fc400000000ff */
[----:B------:R-:W-:Y:S01]  /*16620*/  F2FP.F16.F32.PACK_AB R115, R130, R128 ;  /* 0x000000808273723e */ /* 0x000fe200000000ff */
[----:B------:R-:W-:Y:S01]  /*16630*/  BAR.SYNC.DEFER_BLOCKING 0x0 ;  /* 0x0000000000007b1d */ /* 0x000fe20000010000 */
[----:B------:R-:W-:Y:S02]  /*16640*/  F2FP.F16.F32.PACK_AB R119, R131, R129 ;  /* 0x000000818377723e */ /* 0x000fe400000000ff */
[----:B------:R-:W-:Y:S02]  /*16650*/  F2FP.F16.F32.PACK_AB R124, R222, R233 ;  /* 0x000000e9de7c723e */ /* 0x000fe400000000ff */
[----:B------:R-:W-:Y:S02]  /*16660*/  F2FP.F16.F32.PACK_AB R120, R221, R249 ;  /* 0x000000f9dd78723e */ /* 0x000fe400000000ff */
[----:B------:R-:W-:Y:S01]  /*16670*/  MOV R249, R250 ;  /* 0x000000fa00f97202 */ /* 0x000fe20000000f00 */
[----:B------:R-:W0:Y:S01]  /*16680*/  S2R R233, SR_CTAID.Y ;  /* 0x0000000000e97919 */ /* 0x000e220000002600 */
[----:B------:R-:W-:Y:S01]  /*16690*/  F2FP.F16.F32.PACK_AB R128, R218, R238 ;  /* 0x000000eeda80723e */ /* 0x000fe200000000ff */
[----:B------:R-:W-:Y:S01]  /*166a0*/  IMAD.MOV.U32 R238, RZ, RZ, R234 ;  /* 0x000000ffffee7224 */ /* 0x000fe200078e00ea */
[----:B------:R-:W-:Y:S01]  /*166b0*/  F2FP.F16.F32.PACK_AB R131, R34, R32 ;  /* 0x000000202283723e */ /* 0x000fe200000000ff */
[----:B------:R-:W1:Y:S01]  /*166c0*/  S2R R250, SR_TID.X ;  /* 0x0000000000fa7919 */ /* 0x000e620000002100 */
[----:B------:R-:W-:-:S02]  /*166d0*/  F2FP.F16.F32.PACK_AB R135, R35, R33 ;  /* 0x000000212387723e */ /* 0x000fc400000000ff */
[----:B------:R-:W-:Y:S02]  /*166e0*/  F2FP.F16.F32.PACK_AB R130, R134, R149 ;  /* 0x000000958682723e */ /* 0x000fe400000000ff */
[----:B------:R-:W-:Y:S02]  /*166f0*/  F2FP.F16.F32.PACK_AB R129, R151, R216 ;  /* 0x000000d89781723e */ /* 0x000fe400000000ff */
[----:B------:R-:W-:Y:S02]  /*16700*/  F2FP.F16.F32.PACK_AB R134, R31, R148 ;  /* 0x000000941f86723e */ /* 0x000fe400000000ff */
[----:B------:R-:W-:Y:S01]  /*16710*/  F2FP.F16.F32.PACK_AB R137, R43, R41 ;  /* 0x000000292b89723e */ /* 0x000fe200000000ff */
[----:B------:R-:W2:Y:S01]  /*16720*/  LDC R31, c[0x0][0x3e8] ;  /* 0x0000fa00ff1f7b82 */ /* 0x000ea20000000800 */
[----:B------:R-:W-:Y:S04]  /*16730*/  STS.128 [R2], R88 ;  /* 0x0000005802007388 */ /* 0x000fe80000000c00 */
[----:B------:R-:W-:Y:S03]  /*16740*/  STS.128 [R2+0x400], R104 ;  /* 0x0004006802007388 */ /* 0x000fe60000000c00 */
[----:B------:R-:W-:Y:S01]  /*16750*/  BAR.SYNC.DEFER_BLOCKING 0x0 ;  /* 0x0000000000007b1d */ /* 0x000fe20000010000 */
[----:B0-----:R-:W-:Y:S01]  /*16760*/  IMAD R141, R233, R132, RZ ;  /* 0x00000084e98d7224 */ /* 0x001fe200078e02ff */
[----:B------:R-:W-:-:S04]  /*16770*/  F2FP.F16.F32.PACK_AB R132, R217, R235 ;  /* 0x000000ebd984723e */ /* 0x000fc800000000ff */
[----:B------:R-:W3:Y:S01]  /*16780*/  LDL.LU R235, [R1+0x14] ;  /* 0x0000140001eb7983 */ /* 0x000ee20000300800 */
[----:B-1----:R-:W-:-:S05]  /*16790*/  LOP3.LUT R209, R250, 0x3f, RZ, 0xc0, !PT ;  /* 0x0000003ffad17812 */ /* 0x002fca00078ec0ff */
[----:B----4-:R-:W-:-:S04]  /*167a0*/  IMAD R197, R197, 0x40, R209 ;  /* 0x00000040c5c57824 */ /* 0x010fc800078e02d1 */
[----:B------:R-:W-:Y:S01]  /*167b0*/  IMAD R142, R197, R133, RZ ;  /* 0x00000085c58e7224 */ /* 0x000fe200078e02ff */
[----:B------:R-:W-:Y:S01]  /*167c0*/  F2FP.F16.F32.PACK_AB R133, R150, R184 ;  /* 0x000000b89685723e */ /* 0x000fe200000000ff */
[----:B------:R-:W0:Y:S03]  /*167d0*/  LDS.128 R104, [R208] ;  /* 0x00000000d0687984 */ /* 0x000e260000000c00 */
[----:B------:R-:W-:Y:S01]  /*167e0*/  SHF.L.U32 R140, R142, 0x1, RZ ;  /* 0x000000018e8c7819 */ /* 0x000fe200000006ff */
[----:B------:R-:W-:Y:S01]  /*167f0*/  LDS.128 R88, [R208+0x800] ;  /* 0x00080000d0587984 */ /* 0x000fe20000000c00 */
[----:B------:R-:W-:Y:S06]  /*16800*/  BAR.SYNC.DEFER_BLOCKING 0x0 ;  /* 0x0000000000007b1d */ /* 0x000fec0000010000 */
[----:B------:R-:W-:Y:S04]  /*16810*/  STS.128 [R2], R100 ;  /* 0x0000006402007388 */ /* 0x000fe80000000c00 */
[----:B------:R-:W-:Y:S01]  /*16820*/  STS.128 [R2+0x400], R108 ;  /* 0x0004006c02007388 */ /* 0x000fe20000000c00 */
[----:B------:R-:W-:Y:S06]  /*16830*/  BAR.SYNC.DEFER_BLOCKING 0x0 ;  /* 0x0000000000007b1d */ /* 0x000fec0000010000 */
[----:B------:R-:W1:Y:S04]  /*16840*/  LDS.128 R108, [R208] ;  /* 0x00000000d06c7984 */ /* 0x000e680000000c00 */
[----:B------:R-:W-:Y:S01]  /*16850*/  LDS.128 R100, [R208+0x800] ;  /* 0x00080000d0647984 */ /* 0x000fe20000000c00 */
[----:B------:R-:W-:Y:S06]  /*16860*/  BAR.SYNC.DEFER_BLOCKING 0x0 ;  /* 0x0000000000007b1d */ /* 0x000fec0000010000 */
[----:B------:R-:W-:Y:S04]  /*16870*/  STS.128 [R2], R112 ;  /* 0x0000007002007388 */ /* 0x000fe80000000c00 */
[----:B------:R-:W-:Y:S01]  /*16880*/  STS.128 [R2+0x400], R116 ;  /* 0x0004007402007388 */ /* 0x000fe20000000c00 */
[----:B------:R-:W-:Y:S06]  /*16890*/  BAR.SYNC.DEFER_BLOCKING 0x0 ;  /* 0x0000000000007b1d */ /* 0x000fec0000010000 */
[----:B------:R-:W4:Y:S04]  /*168a0*/  LDS.128 R116, [R208] ;  /* 0x00000000d0747984 */ /* 0x000f280000000c00 */
[----:B------:R-:W-:Y:S01]  /*168b0*/  LDS.128 R112, [R208+0x800] ;  /* 0x00080000d0707984 */ /* 0x000fe20000000c00 */
[----:B------:R-:W-:Y:S06]  /*168c0*/  BAR.SYNC.DEFER_BLOCKING 0x0 ;  /* 0x0000000000007b1d */ /* 0x000fec0000010000 */
[----:B------:R0:W-:Y:S04]  /*168d0*/  STS.128 [R2], R124 ;  /* 0x0000007c02007388 */ /* 0x0001e80000000c00 */
[----:B------:R-:W-:Y:S01]  /*168e0*/  STS.128 [R2+0x400], R120 ;  /* 0x0004007802007388 */ /* 0x000fe20000000c00 */
[----:B------:R-:W-:Y:S01]  /*168f0*/  BAR.SYNC.DEFER_BLOCKING 0x0 ;  /* 0x0000000000007b1d */ /* 0x000fe20000010000 */
[----:B0-----:R-:W-:Y:S01]  /*16900*/  F2FP.F16.F32.PACK_AB R124, R38, R249 ;  /* 0x000000f9267c723e */ /* 0x001fe200000000ff */
[----:B------:R-:W-:-:S04]  /*16910*/  IMAD.SHL.U32 R125, R141, 0x2, RZ ;  /* 0x000000028d7d7824 */ /* 0x000fc800078e00ff */
[----:B------:R-:W4:Y:S04]  /*16920*/  LDL.LU R249, [R1+0x18] ;  /* 0x0000180001f97983 */ /* 0x000f280000300800 */
[----:B------:R-:W4:Y:S01]  /*16930*/  LDL.LU R234, [R1+0x1c] ;  /* 0x00001c0001ea7983 */ /* 0x000f220000300800 */
[----:B------:R-:W-:-:S03]  /*16940*/  IADD3 R140, P1, P2, R140, R18, R125 ;  /* 0x000000128c8c7210 */ /* 0x000fc60007a3e07d */
[----:B------:R-:W0:Y:S04]  /*16950*/  LDS.128 R32, [R208] ;  /* 0x00000000d0207984 */ /* 0x000e280000000c00 */
[----:B------:R-:W-:Y:S01]  /*16960*/  LDS.128 R120, [R208+0x800] ;  /* 0x00080000d0787984 */ /* 0x000fe20000000c00 */
[----:B------:R-:W-:Y:S06]  /*16970*/  BAR.SYNC.DEFER_BLOCKING 0x0 ;  /* 0x0000000000007b1d */ /* 0x000fec0000010000 */
[----:B------:R0:W-:Y:S04]  /*16980*/  STS.128 [R2], R128 ;  /* 0x0000008002007388 */ /* 0x0001e80000000c00 */
[----:B------:R-:W-:Y:S01]  /*16990*/  STS.128 [R2+0x400], R132 ;  /* 0x0004008402007388 */ /* 0x000fe20000000c00 */
[----:B------:R-:W-:Y:S01]  /*169a0*/  F2FP.F16.F32.PACK_AB R125, R42, R40 ;  /* 0x000000282a7d723e */ /* 0x000fe200000000ff */
[----:B------:R-:W-:Y:S01]  /*169b0*/  BAR.SYNC.DEFER_BLOCKING 0x0 ;  /* 0x0000000000007b1d */ /* 0x000fe20000010000 */
[----:B------:R-:W-:-:S02]  /*169c0*/  F2FP.F16.F32.PACK_AB R126, R46, R44 ;  /* 0x0000002c2e7e723e */ /* 0x000fc400000000ff */
[----:B------:R-:W-:-:S03]  /*169d0*/  F2FP.F16.F32.PACK_AB R138, R47, R45 ;  /* 0x0000002d2f8a723e */ /* 0x000fc600000000ff */
[----:B------:R-:W1:Y:S04]  /*169e0*/  LDS.128 R44, [R208] ;  /* 0x00000000d02c7984 */ /* 0x000e680000000c00 */
[----:B------:R-:W-:Y:S01]  /*169f0*/  LDS.128 R40, [R208+0x800] ;  /* 0x00080000d0287984 */ /* 0x000fe20000000c00 */
[----:B------:R-:W-:Y:S02]  /*16a00*/  F2FP.F16.F32.PACK_AB R136, R39, R37 ;  /* 0x000000252788723e */ /* 0x000fe400000000ff */
[----:B------:R-:W-:Y:S01]  /*16a10*/  F2FP.F16.F32.PACK_AB R127, R50, R48 ;  /* 0x00000030327f723e */ /* 0x000fe200000000ff */
[----:B------:R-:W-:Y:S01]  /*16a20*/  BAR.SYNC.DEFER_BLOCKING 0x0 ;  /* 0x0000000000007b1d */ /* 0x000fe20000010000 */
[----:B------:R-:W-:Y:S02]  /*16a30*/  F2FP.F16.F32.PACK_AB R139, R51, R49 ;  /* 0x00000031338b723e */ /* 0x000fe400000000ff */
[----:B------:R-:W-:Y:S01]  /*16a40*/  SHF.R.U32.HI R38, RZ, 0x6, R250 ;  /* 0x00000006ff267819 */ /* 0x000fe200000116fa */
[----:B------:R-:W-:-:S03]  /*16a50*/  IMAD.HI R18, R141, 0x2, RZ ;  /* 0x000000028d127827 */ /* 0x000fc600078e02ff */
[----:B------:R-:W-:Y:S01]  /*16a60*/  SGXT.U32 R38, R38, 0x1 ;  /* 0x000000012626781a */ /* 0x000fe20000000000 */
[----:B------:R-:W-:Y:S01]  /*16a70*/  IMAD.HI R37, R142, 0x2, RZ ;  /* 0x000000028e257827 */ /* 0x000fe200078e02ff */
[----:B------:R-:W-:Y:S04]  /*16a80*/  STS.128 [R2], R124 ;  /* 0x0000007c02007388 */ /* 0x000fe80000000c00 */
[----:B------:R-:W-:Y:S01]  /*16a90*/  STS.128 [R2+0x400], R136 ;  /* 0x0004008802007388 */ /* 0x000fe20000000c00 */
[----:B------:R-:W-:Y:S01]  /*16aa0*/  BAR.SYNC.DEFER_BLOCKING 0x0 ;  /* 0x0000000000007b1d */ /* 0x000fe20000010000 */
[----:B------:R-:W-:Y:S01]  /*16ab0*/  IADD3.X R37, PT, PT, R37, R19, R18, P1, P2 ;  /* 0x0000001325257210 */ /* 0x000fe20000fe4412 */
[----:B--2---:R-:W-:Y:S01]  /*16ac0*/  IMAD R18, R38, R31, RZ ;  /* 0x0000001f26127224 */ /* 0x004fe200078e02ff */
[----:B0-----:R-:W-:-:S02]  /*16ad0*/  F2FP.F16.F32.PACK_AB R130, R28, R16 ;  /* 0x000000101c82723e */ /* 0x001fc400000000ff */
[----:B------:R-:W-:Y:S02]  /*16ae0*/  F2FP.F16.F32.PACK_AB R128, R55, R53 ;  /* 0x000000353780723e */ /* 0x000fe400000000ff */
[----:B------:R-:W-:Y:S02]  /*16af0*/  LEA R28, P1, R18, R140, 0x1 ;  /* 0x0000008c121c7211 */ /* 0x000fe400078208ff */
[----:B------:R-:W-:Y:S02]  /*16b00*/  F2FP.F16.F32.PACK_AB R52, R54, R52 ;  /* 0x000000343634723e */ /* 0x000fe400000000ff */
[----:B------:R-:W-:Y:S01]  /*16b10*/  F2FP.F16.F32.PACK_AB R53, R58, R56 ;  /* 0x000000383a35723e */ /* 0x000fe200000000ff */
[----:B------:R-:W-:Y:S01]  /*16b20*/  IMAD R56, R31, 0x2, R18 ;  /* 0x000000021f387824 */ /* 0x000fe200078e0212 */
[----:B------:R-:W-:Y:S02]  /*16b30*/  F2FP.F16.F32.PACK_AB R55, R36, R29 ;  /* 0x0000001d2437723e */ /* 0x000fe400000000ff */
[----:B------:R-:W-:-:S02]  /*16b40*/  F2FP.F16.F32.PACK_AB R54, R17, R3 ;  /* 0x000000031136723e */ /* 0x000fc400000000ff */
[----:B------:R-:W-:Y:S01]  /*16b50*/  LEA.HI.X.SX32 R29, R18, R37, 0x1, P1 ;  /* 0x00000025121d7211 */ /* 0x000fe200008f0eff */
[----:B------:R-:W0:Y:S04]  /*16b60*/  LDS.128 R48, [R208] ;  /* 0x00000000d0307984 */ /* 0x000e280000000c00 */
[----:B------:R-:W-:Y:S01]  /*16b70*/  LDS.128 R16, [R208+0x800] ;  /* 0x00080000d0107984 */ /* 0x000fe20000000c00 */
[----:B------:R-:W-:Y:S01]  /*16b80*/  BAR.SYNC.DEFER_BLOCKING 0x0 ;  /* 0x0000000000007b1d */ /* 0x000fe20000010000 */
[----:B------:R-:W-:Y:S02]  /*16b90*/  F2FP.F16.F32.PACK_AB R129, R59, R57 ;  /* 0x000000393b81723e */ /* 0x000fe400000000ff */
[----:B------:R-:W-:Y:S02]  /*16ba0*/  F2FP.F16.F32.PACK_AB R131, R0, R30 ;  /* 0x0000001e0083723e */ /* 0x000fe400000000ff */
[----:B------:R-:W-:-:S02]  /*16bb0*/  LEA R0, R31, R56, 0x1 ;  /* 0x000000381f007211 */ /* 0x000fc400078e08ff */
[----:B------:R-:W-:-:S03]  /*16bc0*/  LEA R38, P2, R56, R140, 0x1 ;  /* 0x0000008c38267211 */ /* 0x000fc600078408ff */
[----:B------:R-:W-:Y:S01]  /*16bd0*/  IMAD R30, R31, 0x2, R0 ;  /* 0x000000021f1e7824 */ /* 0x000fe200078e0200 */
[----:B------:R-:W-:Y:S01]  /*16be0*/  LEA.HI.X.SX32 R39, R56, R37, 0x1, P2 ;  /* 0x0000002538277211 */ /* 0x000fe200010f0eff */
[----:B------:R-:W-:Y:S04]  /*16bf0*/  STS.128 [R2], R52 ;  /* 0x0000003402007388 */ /* 0x000fe80000000c00 */
[----:B------:R2:W-:Y:S01]  /*16c00*/  STS.128 [R2+0x400], R128 ;  /* 0x0004008002007388 */ /* 0x0005e20000000c00 */
[----:B------:R-:W-:Y:S01]  /*16c10*/  BAR.SYNC.DEFER_BLOCKING 0x0 ;  /* 0x0000000000007b1d */ /* 0x000fe20000010000 */
[----:B------:R-:W-:-:S04]  /*16c20*/  LEA R56, P1, R0, R140, 0x1 ;  /* 0x0000008c00387211 */ /* 0x000fc800078208ff */
[-C--:B------:R-:W-:Y:S01]  /*16c30*/  LEA.HI.X.SX32 R57, R0, R37.reuse, 0x1, P1 ;  /* 0x0000002500397211 */ /* 0x080fe200008f0eff */
[C---:B------:R-:W-:Y:S01]  /*16c40*/  IMAD R0, R31.reuse, 0x2, R30 ;  /* 0x000000021f007824 */ /* 0x040fe200078e021e */
[-C--:B------:R-:W-:Y:S02]  /*16c50*/  LEA R58, P1, R30, R140.reuse, 0x1 ;  /* 0x0000008c1e3a7211 */ /* 0x080fe400078208ff */
[----:B------:R-:W-:Y:S02]  /*16c60*/  PRMT R3, R238, 0x7632, R3 ;  /* 0x00007632ee037816 */ /* 0x000fe40000000003 */
[----:B------:R-:W-:Y:S02]  /*16c70*/  LEA.HI.X.SX32 R59, R30, R37, 0x1, P1 ;  /* 0x000000251e3b7211 */ /* 0x000fe400008f0eff */
[----:B--2---:R-:W-:Y:S02]  /*16c80*/  LEA R2, P1, R0, R140, 0x1 ;  /* 0x0000008c00027211 */ /* 0x004fe400078208ff */
[----:B------:R-:W-:Y:S01]  /*16c90*/  LEA R30, R31, R0, 0x1 ;  /* 0x000000001f1e7211 */ /* 0x000fe200078e08ff */
[----:B------:R2:W-:Y:S04]  /*16ca0*/  STG.E.U16 desc[UR10][R28.64], R238 ;  /* 0x000000ee1c007986 */ /* 0x0005e8000c10150a */
[----:B------:R0:W-:Y:S04]  /*16cb0*/  STG.E.U16 desc[UR10][R38.64], R3 ;  /* 0x0000000326007986 */ /* 0x0001e8000c10150a */
[----:B---3--:R3:W-:Y:S01]  /*16cc0*/  STG.E.U16 desc[UR10][R56.64], R235 ;  /* 0x000000eb38007986 */ /* 0x0087e2000c10150a */
[----:B--2---:R-:W-:-:S03]  /*16cd0*/  PRMT R29, R235, 0x7632, R29 ;  /* 0x00007632eb1d7816 */ /* 0x004fc6000000001d */
[----:B------:R-:W2:Y:S01]  /*16ce0*/  LDL.LU R238, [R1] ;  /* 0x0000000001ee7983 */ /* 0x000ea20000300800 */
[----:B0-----:R-:W-:Y:S01]  /*16cf0*/  LEA.HI.X.SX32 R3, R0, R37, 0x1, P1 ;  /* 0x0000002500037211 */ /* 0x001fe200008f0eff */
[----:B------:R-:W-:Y:S01]  /*16d00*/  IMAD R0, R31, 0x2, R30 ;  /* 0x000000021f007824 */ /* 0x000fe200078e021e */
[----:B------:R-:W-:Y:S01]  /*16d10*/  LEA R28, P1, R30, R140, 0x1 ;  /* 0x0000008c1e1c7211 */ /* 0x000fe200078208ff */
[----:B------:R0:W-:Y:S01]  /*16d20*/  STG.E.U16 desc[UR10][R58.64], R29 ;  /* 0x0000001d3a007986 */ /* 0x0001e2000c10150a */
[----:B------:R-:W-:-:S03]  /*16d30*/  PRMT R36, R200, 0x7632, R36 ;  /* 0x00007632c8247816 */ /* 0x000fc60000000024 */
[----:B---3--:R-:W3:Y:S01]  /*16d40*/  LDL.LU R235, [R1+0x4] ;  /* 0x0000040001eb7983 */ /* 0x008ee20000300800 */
[----:B0-----:R-:W-:Y:S01]  /*16d50*/  LEA.HI.X.SX32 R29, R30, R37, 0x1, P1 ;  /* 0x000000251e1d7211 */ /* 0x001fe200008f0eff */
[----:B------:R-:W-:Y:S01]  /*16d60*/  IMAD R30, R31, 0x2, R0 ;  /* 0x000000021f1e7824 */ /* 0x000fe200078e0200 */
[----:B------:R-:W-:-:S04]  /*16d70*/  LEA R38, P1, R0, R140, 0x1 ;  /* 0x0000008c00267211 */ /* 0x000fc800078208ff */
[-C--:B------:R-:W-:Y:S02]  /*16d80*/  LEA.HI.X.SX32 R39, R0, R37.reuse, 0x1, P1 ;  /* 0x0000002500277211 */ /* 0x080fe400008f0eff */
[C---:B------:R-:W-:Y:S02]  /*16d90*/  LEA R52, P1, R30.reuse, R140, 0x1 ;  /* 0x0000008c1e347211 */ /* 0x040fe400078208ff */
[C---:B------:R-:W-:Y:S02]  /*16da0*/  LEA R0, R31.reuse, R30, 0x1 ;  /* 0x0000001e1f007211 */ /* 0x040fe400078e08ff */
[----:B------:R-:W-:Y:S02]  /*16db0*/  LEA.HI.X.SX32 R53, R30, R37, 0x1, P1 ;  /* 0x000000251e357211 */ /* 0x000fe400008f0eff */
[----:B------:R-:W-:Y:S01]  /*16dc0*/  LEA R54, P1, R0, R140, 0x1 ;  /* 0x0000008c00367211 */ /* 0x000fe200078208ff */
[----:B------:R-:W-:-:S03]  /*16dd0*/  IMAD R30, R31, 0x2, R0 ;  /* 0x000000021f1e7824 */ /* 0x000fc600078e0200 */
[----:B------:R-:W-:Y:S01]  /*16de0*/  LEA.HI.X.SX32 R55, R0, R37, 0x1, P1 ;  /* 0x0000002500377211 */ /* 0x000fe200008f0eff */
[----:B------:R-:W-:Y:S01]  /*16df0*/  IMAD R0, R31, 0x2, R30 ;  /* 0x000000021f007824 */ /* 0x000fe200078e021e */
[----:B----4-:R0:W-:Y:S02]  /*16e00*/  STG.E.U16 desc[UR10][R2.64], R249 ;  /* 0x000000f902007986 */ /* 0x0101e4000c10150a */
[----:B0-----:R-:W-:Y:S02]  /*16e10*/  PRMT R3, R249, 0x7632, R3 ;  /* 0x00007632f9037816 */ /* 0x001fe40000000003 */
[----:B------:R-:W-:Y:S01]  /*16e20*/  LEA R2, P1, R30, R140, 0x1 ;  /* 0x0000008c1e027211 */ /* 0x000fe200078208ff */
[----:B------:R-:W4:Y:S04]  /*16e30*/  LDL.LU R249, [R1+0x8] ;  /* 0x0000080001f97983 */ /* 0x000f280000300800 */
[----:B------:R0:W-:Y:S04]  /*16e40*/  STG.E.U16 desc[UR10][R28.64], R3 ;  /* 0x000000031c007986 */ /* 0x0001e8000c10150a */
[----:B------:R1:W-:Y:S01]  /*16e50*/  STG.E.U16 desc[UR10][R38.64], R234 ;  /* 0x000000ea26007986 */ /* 0x0003e2000c10150a */
[----:B0-----:R-:W-:-:S02]  /*16e60*/  PRMT R29, R234, 0x7632, R29 ;  /* 0x00007632ea1d7816 */ /* 0x001fc4000000001d */
[----:B------:R-:W-:Y:S02]  /*16e70*/  LEA.HI.X.SX32 R3, R30, R37, 0x1, P1 ;  /* 0x000000251e037211 */ /* 0x000fe400008f0eff */
[----:B------:R-:W-:Y:S01]  /*16e80*/  LEA R28, P1, R0, R140, 0x1 ;  /* 0x0000008c001c7211 */ /* 0x000fe200078208ff */
[----:B-1----:R-:W2:Y:S01]  /*16e90*/  LDL.LU R234, [R1+0xc] ;  /* 0x00000c0001ea7983 */ /* 0x002ea20000300800 */
[----:B------:R-:W-:-:S03]  /*16ea0*/  LEA R30, R31, R0, 0x1 ;  /* 0x000000001f1e7211 */ /* 0x000fc600078e08ff */
[----:B------:R0:W-:Y:S02]  /*16eb0*/  STG.E.U16 desc[UR10][R52.64], R29 ;  /* 0x0000001d34007986 */ /* 0x0001e4000c10150a */
[----:B0-----:R-:W-:Y:S01]  /*16ec0*/  LEA.HI.X.SX32 R29, R0, R37, 0x1, P1 ;  /* 0x00000025001d7211 */ /* 0x001fe200008f0eff */
[----:B------:R-:W-:Y:S01]  /*16ed0*/  IMAD R0, R31, 0x2, R30 ;  /* 0x000000021f007824 */ /* 0x000fe200078e021e */
[----:B------:R-:W-:-:S04]  /*16ee0*/  LEA R38, P1, R30, R140, 0x1 ;  /* 0x0000008c1e267211 */ /* 0x000fc800078208ff */
[-C--:B------:R-:W-:Y:S01]  /*16ef0*/  LEA.HI.X.SX32 R39, R30, R37.reuse, 0x1, P1 ;  /* 0x000000251e277211 */ /* 0x080fe200008f0eff */
[C---:B------:R-:W-:Y:S01]  /*16f00*/  IMAD R30, R31.reuse, 0x2, R0 ;  /* 0x000000021f1e7824 */ /* 0x040fe200078e0200 */
[C---:B------:R-:W-:Y:S01]  /*16f10*/  LEA R52, P1, R0.reuse, R140, 0x1 ;  /* 0x0000008c00347211 */ /* 0x040fe200078208ff */
[----:B------:R0:W-:Y:S03]  /*16f20*/  STG.E.U16 desc[UR10][R54.64], R200 ;  /* 0x000000c836007986 */ /* 0x0001e6000c10150a */
[----:B------:R-:W-:Y:S02]  /*16f30*/  LEA.HI.X.SX32 R53, R0, R37, 0x1, P1 ;  /* 0x0000002500357211 */ /* 0x000fe400008f0eff */
[----:B------:R-:W-:Y:S01]  /*16f40*/  LEA R0, R31, R30, 0x1 ;  /* 0x0000001e1f007211 */ /* 0x000fe200078e08ff */
[----:B------:R1:W-:Y:S01]  /*16f50*/  STG.E.U16 desc[UR10][R2.64], R36 ;  /* 0x0000002402007986 */ /* 0x0003e2000c10150a */
[----:B0-----:R-:W-:-:S03]  /*16f60*/  LEA R54, P1, R30, R140, 0x1 ;  /* 0x0000008c1e367211 */ /* 0x001fc600078208ff */
[----:B------:R0:W-:Y:S01]  /*16f70*/  STG.E.U16 desc[UR10][R28.64], R201 ;  /* 0x000000c91c007986 */ /* 0x0001e2000c10150a */
[----:B------:R-:W-:Y:S02]  /*16f80*/  LEA.HI.X.SX32 R55, R30, R37, 0x1, P1 ;  /* 0x000000251e377211 */ /* 0x000fe400008f0eff */
[----:B-1----:R-:W-:Y:S01]  /*16f90*/  PRMT R3, R201, 0x7632, R3 ;  /* 0x00007632c9037816 */ /* 0x002fe20000000003 */
[----:B------:R-:W-:Y:S01]  /*16fa0*/  IMAD R30, R31, 0x2, R0 ;  /* 0x000000021f1e7824 */ /* 0x000fe200078e0200 */
[----:B------:R-:W-:-:S03]  /*16fb0*/  LEA R2, P1, R0, R140, 0x1 ;  /* 0x0000008c00027211 */ /* 0x000fc600078208ff */
[----:B------:R1:W-:Y:S01]  /*16fc0*/  STG.E.U16 desc[UR10][R38.64], R3 ;  /* 0x0000000326007986 */ /* 0x0003e2000c10150a */
[----:B0-----:R-:W-:-:S03]  /*16fd0*/  PRMT R29, R202, 0x7632, R29 ;  /* 0x00007632ca1d7816 */ /* 0x001fc6000000001d */
[----:B------:R-:W-:Y:S04]  /*16fe0*/  STG.E.U16 desc[UR10][R52.64], R202 ;  /* 0x000000ca34007986 */ /* 0x000fe8000c10150a */
[----:B------:R0:W-:Y:S01]  /*16ff0*/  STG.E.U16 desc[UR10][R54.64], R29 ;  /* 0x0000001d36007986 */ /* 0x0001e2000c10150a */
[----:B-1----:R-:W-:Y:S01]  /*17000*/  LEA.HI.X.SX32 R3, R0, R37, 0x1, P1 ;  /* 0x0000002500037211 */ /* 0x002fe200008f0eff */
[----:B------:R-:W-:Y:S01]  /*17010*/  IMAD R0, R31, 0x2, R30 ;  /* 0x000000021f007824 */ /* 0x000fe200078e021e */
[----:B------:R-:W-:-:S04]  /*17020*/  LEA R28, P1, R30, R140, 0x1 ;  /* 0x0000008c1e1c7211 */ /* 0x000fc800078208ff */
[-C--:B0-----:R-:W-:Y:S02]  /*17030*/  LEA.HI.X.SX32 R29, R30, R37.reuse, 0x1, P1 ;  /* 0x000000251e1d7211 */ /* 0x081fe400008f0eff */
[C---:B------:R-:W-:Y:S02]  /*17040*/  LEA R38, P1, R0.reuse, R140, 0x1 ;  /* 0x0000008c00267211 */ /* 0x040fe400078208ff */
[C---:B------:R-:W-:Y:S02]  /*17050*/  LEA R30, R31.reuse, R0, 0x1 ;  /* 0x000000001f1e7211 */ /* 0x040fe400078e08ff */
[----:B------:R-:W-:Y:S02]  /*17060*/  LEA.HI.X.SX32 R39, R0, R37, 0x1, P1 ;  /* 0x0000002500277211 */ /* 0x000fe400008f0eff */
[----:B------:R-:W-:Y:S01]  /*17070*/  LEA R52, P1, R30, R140, 0x1 ;  /* 0x0000008c1e347211 */ /* 0x000fe200078208ff */
[----:B------:R-:W-:Y:S01]  /*17080*/  IMAD R0, R31, 0x2, R30 ;  /* 0x000000021f007824 */ /* 0x000fe200078e021e */
[----:B------:R-:W-:-:S02]  /*17090*/  PRMT R36, R203, 0x7632, R36 ;  /* 0x00007632cb247816 */ /* 0x000fc40000000024 */
[-C--:B------:R-:W-:Y:S01]  /*170a0*/  LEA.HI.X.SX32 R53, R30, R37.reuse, 0x1, P1 ;  /* 0x000000251e357211 */ /* 0x080fe200008f0eff */
[C---:B------:R-:W-:Y:S01]  /*170b0*/  IMAD R30, R31.reuse, 0x2, R0 ;  /* 0x000000021f1e7824 */ /* 0x040fe200078e0200 */
[C---:B------:R-:W-:Y:S01]  /*170c0*/  LEA R54, P1, R0.reuse, R140, 0x1 ;  /* 0x0000008c00367211 */ /* 0x040fe200078208ff */
[----:B------:R0:W-:Y:S03]  /*170d0*/  STG.E.U16 desc[UR10][R2.64], R203 ;  /* 0x000000cb02007986 */ /* 0x0001e6000c10150a */
[----:B------:R-:W-:Y:S01]  /*170e0*/  LEA.HI.X.SX32 R55, R0, R37, 0x1, P1 ;  /* 0x0000002500377211 */ /* 0x000fe200008f0eff */
[----:B------:R-:W-:Y:S01]  /*170f0*/  STG.E.U16 desc[UR10][R28.64], R36 ;  /* 0x000000241c007986 */ /* 0x000fe2000c10150a */
[----:B------:R-:W-:-:S03]  /*17100*/  LEA R0, R31, R30, 0x1 ;  /* 0x0000001e1f007211 */ /* 0x000fc600078e08ff */
[----:B------:R-:W-:Y:S01]  /*17110*/  STG.E.U16 desc[UR10][R38.64], R20 ;  /* 0x0000001426007986 */ /* 0x000fe2000c10150a */
[----:B0-----:R-:W-:Y:S02]  /*17120*/  PRMT R3, R20, 0x7632, R3 ;  /* 0x0000763214037816 */ /* 0x001fe40000000003 */
[----:B------:R-:W-:-:S03]  /*17130*/  LEA R2, P1, R30, R140, 0x1 ;  /* 0x0000008c1e027211 */ /* 0x000fc600078208ff */
[----:B------:R0:W-:Y:S02]  /*17140*/  STG.E.U16 desc[UR10][R52.64], R3 ;  /* 0x0000000334007986 */ /* 0x0001e4000c10150a */
[----:B0-----:R-:W-:Y:S01]  /*17150*/  LEA.HI.X.SX32 R3, R30, R37, 0x1, P1 ;  /* 0x000000251e037211 */ /* 0x001fe200008f0eff */
[----:B------:R-:W-:Y:S01]  /*17160*/  IMAD R30, R31, 0x2, R0 ;  /* 0x000000021f1e7824 */ /* 0x000fe200078e0200 */
[----:B------:R-:W-:-:S04]  /*17170*/  LEA R28, P1, R0, R140, 0x1 ;  /* 0x0000008c001c7211 */ /* 0x000fc800078208ff */
[----:B------:R-:W-:Y:S01]  /*17180*/  LEA.HI.X.SX32 R29, R0, R37, 0x1, P1 ;  /* 0x00000025001d7211 */ /* 0x000fe200008f0eff */
[----:B------:R-:W-:Y:S01]  /*17190*/  IMAD R0, R31, 0x2, R30 ;  /* 0x000000021f007824 */ /* 0x000fe200078e021e */
[----:B------:R-:W-:-:S04]  /*171a0*/  LEA R38, P1, R30, R140, 0x1 ;  /* 0x0000008c1e267211 */ /* 0x000fc800078208ff */
[-C--:B------:R-:W-:Y:S02]  /*171b0*/  LEA.HI.X.SX32 R39, R30, R37.reuse, 0x1, P1 ;  /* 0x000000251e277211 */ /* 0x080fe400008f0eff */
[C---:B------:R-:W-:Y:S02]  /*171c0*/  LEA R52, P1, R0.reuse, R140, 0x1 ;  /* 0x0000008c00347211 */ /* 0x040fe400078208ff */
[----:B------:R-:W-:Y:S02]  /*171d0*/  LEA R30, R31, R0, 0x1 ;  /* 0x000000001f1e7211 */ /* 0x000fe400078e08ff */
[----:B------:R-:W-:Y:S02]  /*171e0*/  PRMT R36, R21, 0x7632, R36 ;  /* 0x0000763215247816 */ /* 0x000fe40000000024 */
[-C--:B------:R-:W-:Y:S01]  /*171f0*/  LEA.HI.X.SX32 R53, R0, R37.reuse, 0x1, P1 ;  /* 0x0000002500357211 */ /* 0x080fe200008f0eff */
[----:B------:R-:W-:Y:S01]  /*17200*/  IMAD R0, R31, 0x2, R30 ;  /* 0x000000021f007824 */ /* 0x000fe200078e021e */
[C---:B------:R-:W-:Y:S01]  /*17210*/  LEA R20, P1, R30.reuse, R140, 0x1 ;  /* 0x0000008c1e147211 */ /* 0x040fe200078208ff */
[----:B------:R0:W-:Y:S04]  /*17220*/  STG.E.U16 desc[UR10][R54.64], R21 ;  /* 0x0000001536007986 */ /* 0x0001e8000c10150a */
[----:B------:R1:W-:Y:S04]  /*17230*/  STG.E.U16 desc[UR10][R2.64], R36 ;  /* 0x0000002402007986 */ /* 0x0003e8000c10150a */
[----:B------:R1:W-:Y:S01]  /*17240*/  STG.E.U16 desc[UR10][R28.64], R22 ;  /* 0x000000161c007986 */ /* 0x0003e2000c10150a */
[----:B0-----:R-:W-:-:S02]  /*17250*/  LEA.HI.X.SX32 R21, R30, R37, 0x1, P1 ;  /* 0x000000251e157211 */ /* 0x001fc400008f0eff */
[----:B-1----:R-:W-:Y:S02]  /*17260*/  PRMT R3, R22, 0x7632, R3 ;  /* 0x0000763216037816 */ /* 0x002fe40000000003 */
[----:B------:R-:W-:Y:S01]  /*17270*/  LEA R2, P1, R0, R140, 0x1 ;  /* 0x0000008c00027211 */ /* 0x000fe200078208ff */
[----:B------:R-:W-:Y:S02]  /*17280*/  IMAD R22, R31, 0x2, R0 ;  /* 0x000000021f167824 */ /* 0x000fe400078e0200 */
[----:B------:R0:W-:Y:S01]  /*17290*/  STG.E.U16 desc[UR10][R38.64], R3 ;  /* 0x0000000326007986 */ /* 0x0001e2000c10150a */
[----:B------:R-:W-:-:S03]  /*172a0*/  PRMT R29, R23, 0x7632, R29 ;  /* 0x00007632171d7816 */ /* 0x000fc6000000001d */
[----:B------:R-:W-:Y:S04]  /*172b0*/  STG.E.U16 desc[UR10][R52.64], R23 ;  /* 0x0000001734007986 */ /* 0x000fe8000c10150a */
[----:B------:R1:W-:Y:S01]  /*172c0*/  STG.E.U16 desc[UR10][R20.64], R29 ;  /* 0x0000001d14007986 */ /* 0x0003e2000c10150a */
[-C--:B0-----:R-:W-:Y:S02]  /*172d0*/  LEA.HI.X.SX32 R3, R0, R37.reuse, 0x1, P1 ;  /* 0x0000002500037211 */ /* 0x081fe400008f0eff */
[C---:B------:R-:W-:Y:S02]  /*172e0*/  LEA R28, P1, R22.reuse, R140, 0x1 ;  /* 0x0000008c161c7211 */ /* 0x040fe400078208ff */
[----:B------:R-:W-:Y:S02]  /*172f0*/  LEA R0, R31, R22, 0x1 ;  /* 0x000000161f007211 */ /* 0x000fe400078e08ff */
[----:B-1----:R-:W-:-:S03]  /*17300*/  LEA.HI.X.SX32 R29, R22, R37, 0x1, P1 ;  /* 0x00000025161d7211 */ /* 0x002fc600008f0eff */
[----:B------:R-:W-:Y:S01]  /*17310*/  IMAD R30, R31, 0x2, R0 ;  /* 0x000000021f1e7824 */ /* 0x000fe200078e0200 */
[----:B------:R-:W-:-:S04]  /*17320*/  LEA R38, P1, R0, R140, 0x1 ;  /* 0x0000008c00267211 */ /* 0x000fc800078208ff */
[-C--:B------:R-:W-:Y:S01]  /*17330*/  LEA.HI.X.SX32 R39, R0, R37.reuse, 0x1, P1 ;  /* 0x0000002500277211 */ /* 0x080fe200008f0eff */
[----:B------:R-:W-:Y:S01]  /*17340*/  IMAD R0, R31, 0x2, R30 ;  /* 0x000000021f007824 */ /* 0x000fe200078e021e */
[CC--:B------:R-:W-:Y:S01]  /*17350*/  LEA R22, P1, R30.reuse, R140.reuse, 0x1 ;  /* 0x0000008c1e167211 */ /* 0x0c0fe200078208ff */
[----:B------:R0:W-:Y:S03]  /*17360*/  STG.E.U16 desc[UR10][R2.64], R8 ;  /* 0x0000000802007986 */ /* 0x0001e6000c10150a */
[----:B------:R-:W-:Y:S02]  /*17370*/  LEA.HI.X.SX32 R23, R30, R37, 0x1, P1 ;  /* 0x000000251e177211 */ /* 0x000fe400008f0eff */
[----:B------:R-:W-:Y:S02]  /*17380*/  LEA R20, P1, R0, R140, 0x1 ;  /* 0x0000008c00147211 */ /* 0x000fe400078208ff */
[----:B0-----:R-:W-:-:S02]  /*17390*/  PRMT R3, R8, 0x7632, R3 ;  /* 0x0000763208037816 */ /* 0x001fc40000000003 */
[C---:B------:R-:W-:Y:S02]  /*173a0*/  LEA R8, R31.reuse, R0, 0x1 ;  /* 0x000000001f087211 */ /* 0x040fe400078e08ff */
[----:B------:R-:W-:Y:S02]  /*173b0*/  LEA.HI.X.SX32 R21, R0, R37, 0x1, P1 ;  /* 0x0000002500157211 */ /* 0x000fe400008f0eff */
[----:B------:R-:W-:Y:S01]  /*173c0*/  LEA R2, P1, R8, R140, 0x1 ;  /* 0x0000008c08027211 */ /* 0x000fe200078208ff */
[C---:B------:R-:W-:Y:S01]  /*173d0*/  IMAD R0, R31.reuse, 0x2, R8 ;  /* 0x000000021f007824 */ /* 0x040fe200078e0208 */
[----:B------:R0:W-:Y:S03]  /*173e0*/  STG.E.U16 desc[UR10][R28.64], R3 ;  /* 0x000000031c007986 */ /* 0x0001e6000c10150a */
[----:B------:R-:W-:Y:S01]  /*173f0*/  IMAD R30, R31, 0x2, R0 ;  /* 0x000000021f1e7824 */ /* 0x000fe200078e0200 */
[----:B------:R-:W-:Y:S01]  /*17400*/  STG.E.U16 desc[UR10][R38.64], R9 ;  /* 0x0000000926007986 */ /* 0x000fe2000c10150a */
[----:B0-----:R-:W-:-:S02]  /*17410*/  PRMT R29, R9, 0x7632, R29 ;  /* 0x00007632091d7816 */ /* 0x001fc4000000001d */
[-C--:B------:R-:W-:Y:S02]  /*17420*/  LEA.HI.X.SX32 R3, R8, R37.reuse, 0x1, P1 ;  /* 0x0000002508037211 */ /* 0x080fe400008f0eff */
[CC--:B------:R-:W-:Y:S01]  /*17430*/  LEA R28, P1, R0.reuse, R140.reuse, 0x1 ;  /* 0x0000008c001c7211 */ /* 0x0c0fe200078208ff */
[----:B------:R0:W-:Y:S04]  /*17440*/  STG.E.U16 desc[UR10][R22.64], R29 ;  /* 0x0000001d16007986 */ /* 0x0001e8000c10150a */
[----:B------:R1:W-:Y:S01]  /*17450*/  STG.E.U16 desc[UR10][R20.64], R10 ;  /* 0x0000000a14007986 */ /* 0x0003e2000c10150a */
[----:B0-----:R-:W-:Y:S02]  /*17460*/  LEA.HI.X.SX32 R29, R0, R37, 0x1, P1 ;  /* 0x00000025001d7211 */ /* 0x001fe400008f0eff */
[----:B------:R-:W-:-:S02]  /*17470*/  LEA R8, P1, R30, R140, 0x1 ;  /* 0x0000008c1e087211 */ /* 0x000fc400078208ff */
[C---:B------:R-:W-:Y:S02]  /*17480*/  LEA R0, R31.reuse, R30, 0x1 ;  /* 0x0000001e1f007211 */ /* 0x040fe400078e08ff */
[----:B-1----:R-:W-:Y:S02]  /*17490*/  PRMT R21, R10, 0x7632, R21 ;  /* 0x000076320a157816 */ /* 0x002fe40000000015 */
[-C--:B------:R-:W-:Y:S01]  /*174a0*/  LEA.HI.X.SX32 R9, R30, R37.reuse, 0x1, P1 ;  /* 0x000000251e097211 */ /* 0x080fe200008f0eff */
[C---:B------:R-:W-:Y:S01]  /*174b0*/  IMAD R10, R31.reuse, 0x2, R0 ;  /* 0x000000021f0a7824 */ /* 0x040fe200078e0200 */
[CC--:B------:R-:W-:Y:S01]  /*174c0*/  LEA R22, P1, R0.reuse, R140.reuse, 0x1 ;  /* 0x0000008c00167211 */ /* 0x0c0fe200078208ff */
[----:B------:R0:W-:Y:S03]  /*174d0*/  STG.E.U16 desc[UR10][R2.64], R21 ;  /* 0x0000001502007986 */ /* 0x0001e6000c10150a */
[----:B------:R-:W-:Y:S01]  /*174e0*/  LEA.HI.X.SX32 R23, R0, R37, 0x1, P1 ;  /* 0x0000002500177211 */ /* 0x000fe200008f0eff */
[C---:B------:R-:W-:Y:S01]  /*174f0*/  IMAD R0, R31.reuse, 0x2, R10 ;  /* 0x000000021f007824 */ /* 0x040fe200078e020a */
[----:B------:R-:W-:Y:S01]  /*17500*/  LEA R20, P1, R10, R140, 0x1 ;  /* 0x0000008c0a147211 */ /* 0x000fe200078208ff */
[----:B------:R-:W-:Y:S03]  /*17510*/  STG.E.U16 desc[UR10][R28.64], R11 ;  /* 0x0000000b1c007986 */ /* 0x000fe6000c10150a */
[----:B------:R-:W-:-:S02]  /*17520*/  LEA R30, R31, R0, 0x1 ;  /* 0x000000001f1e7211 */ /* 0x000fc400078e08ff */
[----:B0-----:R-:W-:Y:S02]  /*17530*/  PRMT R3, R11, 0x7632, R3 ;  /* 0x000076320b037816 */ /* 0x001fe40000000003 */
[-C--:B------:R-:W-:Y:S02]  /*17540*/  LEA.HI.X.SX32 R21, R10, R37.reuse, 0x1, P1 ;  /* 0x000000250a157211 */ /* 0x080fe400008f0eff */
[CC--:B------:R-:W-:Y:S01]  /*17550*/  LEA R2, P1, R0.reuse, R140.reuse, 0x1 ;  /* 0x0000008c00027211 */ /* 0x0c0fe200078208ff */
[----:B------:R0:W-:Y:S04]  /*17560*/  STG.E.U16 desc[UR10][R8.64], R3 ;  /* 0x0000000308007986 */ /* 0x0001e8000c10150a */
[----:B------:R-:W-:Y:S01]  /*17570*/  STG.E.U16 desc[UR10][R22.64], R60 ;  /* 0x0000003c16007986 */ /* 0x000fe2000c10150a */
[----:B0-----:R-:W-:Y:S01]  /*17580*/  LEA.HI.X.SX32 R3, R0, R37, 0x1, P1 ;  /* 0x0000002500037211 */ /* 0x001fe200008f0eff */
[----:B------:R-:W-:Y:S01]  /*17590*/  IMAD R0, R31, 0x2, R30 ;  /* 0x000000021f007824 */ /* 0x000fe200078e021e */
[----:B------:R-:W-:-:S02]  /*175a0*/  LEA R10, P1, R30, R140, 0x1 ;  /* 0x0000008c1e0a7211 */ /* 0x000fc400078208ff */
[----:B------:R-:W-:Y:S01]  /*175b0*/  PRMT R9, R60, 0x7632, R9 ;  /* 0x000076323c097816 */ /* 0x000fe20000000009 */
[----:B------:R-:W-:Y:S01]  /*175c0*/  IMAD R28, R31, 0x2, R0 ;  /* 0x000000021f1c7824 */ /* 0x000fe200078e0200 */
[-C--:B------:R-:W-:Y:S02]  /*175d0*/  LEA.HI.X.SX32 R11, R30, R37.reuse, 0x1, P1 ;  /* 0x000000251e0b7211 */ /* 0x080fe400008f0eff */
[C---:B------:R-:W-:Y:S01]  /*175e0*/  LEA R8, P1, R0.reuse, R140, 0x1 ;  /* 0x0000008c00087211 */ /* 0x040fe200078208ff */
[----:B------:R0:W-:Y:S04]  /*175f0*/  STG.E.U16 desc[UR10][R20.64], R9 ;  /* 0x0000000914007986 */ /* 0x0001e8000c10150a */
[----:B------:R-:W-:Y:S01]  /*17600*/  STG.E.U16 desc[UR10][R2.64], R61 ;  /* 0x0000003d02007986 */ /* 0x000fe2000c10150a */
[----:B0-----:R-:W-:-:S02]  /*17610*/  LEA.HI.X.SX32 R9, R0, R37, 0x1, P1 ;  /* 0x0000002500097211 */ /* 0x001fc400008f0eff */
[C---:B------:R-:W-:Y:S02]  /*17620*/  LEA R22, P1, R28.reuse, R140, 0x1 ;  /* 0x0000008c1c167211 */ /* 0x040fe400078208ff */
[----:B------:R-:W-:Y:S02]  /*17630*/  LEA R0, R31, R28, 0x1 ;  /* 0x0000001c1f007211 */ /* 0x000fe400078e08ff */
[----:B------:R-:W-:Y:S02]  /*17640*/  PRMT R21, R61, 0x7632, R21 ;  /* 0x000076323d157816 */ /* 0x000fe40000000015 */
[-C--:B------:R-:W-:Y:S01]  /*17650*/  LEA.HI.X.SX32 R23, R28, R37.reuse, 0x1, P1 ;  /* 0x000000251c177211 */ /* 0x080fe200008f0eff */
[C---:B------:R-:W-:Y:S01]  /*17660*/  IMAD R28, R31.reuse, 0x2, R0 ;  /* 0x000000021f1c7824 */ /* 0x040fe200078e0200 */
[CC--:B------:R-:W-:Y:S01]  /*17670*/  LEA R20, P1, R0.reuse, R140.reuse, 0x1 ;  /* 0x0000008c00147211 */ /* 0x0c0fe200078208ff */
[----:B------:R0:W-:Y:S04]  /*17680*/  STG.E.U16 desc[UR10][R10.64], R21 ;  /* 0x000000150a007986 */ /* 0x0001e8000c10150a */
[----:B------:R1:W-:Y:S01]  /*17690*/  STG.E.U16 desc[UR10][R8.64], R62 ;  /* 0x0000003e08007986 */ /* 0x0003e2000c10150a */
[----:B0-----:R-:W-:Y:S01]  /*176a0*/  LEA.HI.X.SX32 R21, R0, R37, 0x1, P1 ;  /* 0x0000002500157211 */ /* 0x001fe200008f0eff */
[----:B------:R-:W-:Y:S01]  /*176b0*/  IMAD R0, R31, 0x2, R28 ;  /* 0x000000021f007824 */ /* 0x000fe200078e021c */
[----:B------:R-:W-:-:S02]  /*176c0*/  LEA R2, P1, R28, R140, 0x1 ;  /* 0x0000008c1c027211 */ /* 0x000fc400078208ff */
[----:B------:R-:W-:Y:S02]  /*176d0*/  PRMT R11, R62, 0x7632, R11 ;  /* 0x000076323e0b7816 */ /* 0x000fe4000000000b */
[----:B------:R-:W-:Y:S02]  /*176e0*/  LEA.HI.X.SX32 R3, R28, R37, 0x1, P1 ;  /* 0x000000251c037211 */ /* 0x000fe400008f0eff */
[----:B------:R-:W-:Y:S02]  /*176f0*/  LEA R10, P1, R0, R140, 0x1 ;  /* 0x0000008c000a7211 */ /* 0x000fe400078208ff */
[----:B------:R-:W-:Y:S01]  /*17700*/  LEA R28, R31, R0, 0x1 ;  /* 0x000000001f1c7211 */ /* 0x000fe200078e08ff */
[----:B------:R0:W-:Y:S01]  /*17710*/  STG.E.U16 desc[UR10][R22.64], R11 ;  /* 0x0000000b16007986 */ /* 0x0001e2000c10150a */
[----:B-1----:R-:W-:-:S03]  /*17720*/  PRMT R9, R63, 0x7632, R9 ;  /* 0x000076323f097816 */ /* 0x002fc60000000009 */
[----:B------:R-:W-:Y:S04]  /*17730*/  STG.E.U16 desc[UR10][R20.64], R63 ;  /* 0x0000003f14007986 */ /* 0x000fe8000c10150a */
[----:B------:R1:W-:Y:S01]  /*17740*/  STG.E.U16 desc[UR10][R2.64], R9 ;  /* 0x0000000902007986 */ /* 0x0003e2000c10150a */
[----:B0-----:R-:W-:Y:S01]  /*17750*/  LEA.HI.X.SX32 R11, R0, R37, 0x1, P1 ;  /* 0x00000025000b7211 */ /* 0x001fe200008f0eff */
[----:B------:R-:W-:Y:S01]  /*17760*/  IMAD R0, R31, 0x2, R28 ;  /* 0x000000021f007824 */ /* 0x000fe200078e021c */
[----:B------:R-:W-:-:S04]  /*17770*/  LEA R8, P1, R28, R140, 0x1 ;  /* 0x0000008c1c087211 */ /* 0x000fc800078208ff */
[----:B-1----:R-:W-:Y:S01]  /*17780*/  LEA.HI.X.SX32 R9, R28, R37, 0x1, P1 ;  /* 0x000000251c097211 */ /* 0x002fe200008f0eff */
[----:B------:R-:W-:Y:S01]  /*17790*/  IMAD R28, R31, 0x2, R0 ;  /* 0x000000021f1c7824 */ /* 0x000fe200078e0200 */
[----:B------:R-:W-:-:S04]  /*177a0*/  LEA R22, P1, R0, R140, 0x1 ;  /* 0x0000008c00167211 */ /* 0x000fc800078208ff */
[-C--:B------:R-:W-:Y:S02]  /*177b0*/  LEA.HI.X.SX32 R23, R0, R37.reuse, 0x1, P1 ;  /* 0x0000002500177211 */ /* 0x080fe400008f0eff */
[----:B------:R-:W-:Y:S02]  /*177c0*/  LEA R20, P1, R28, R140, 0x1 ;  /* 0x0000008c1c147211 */ /* 0x000fe400078208ff */
[C---:B------:R-:W-:Y:S02]  /*177d0*/  LEA R0, R31.reuse, R28, 0x1 ;  /* 0x0000001c1f007211 */ /* 0x040fe400078e08ff */
[----:B------:R-:W-:Y:S02]  /*177e0*/  PRMT R3, R68, 0x7632, R3 ;  /* 0x0000763244037816 */ /* 0x000fe40000000003 */
[-C--:B------:R-:W-:Y:S01]  /*177f0*/  LEA.HI.X.SX32 R21, R28, R37.reuse, 0x1, P1 ;  /* 0x000000251c157211 */ /* 0x080fe200008f0eff */
[C---:B------:R-:W-:Y:S01]  /*17800*/  IMAD R28, R31.reuse, 0x2, R0 ;  /* 0x000000021f1c7824 */ /* 0x040fe200078e0200 */
[CC--:B------:R-:W-:Y:S01]  /*17810*/  LEA R2, P1, R0.reuse, R140.reuse, 0x1 ;  /* 0x0000008c00027211 */ /* 0x0c0fe200078208ff */
[----:B------:R-:W-:Y:S04]  /*17820*/  STG.E.U16 desc[UR10][R10.64], R68 ;  /* 0x000000440a007986 */ /* 0x000fe8000c10150a */
[----:B------:R0:W-:Y:S04]  /*17830*/  STG.E.U16 desc[UR10][R8.64], R3 ;  /* 0x0000000308007986 */ /* 0x0001e8000c10150a */
[----:B------:R-:W-:Y:S01]  /*17840*/  STG.E.U16 desc[UR10][R22.64], R69 ;  /* 0x0000004516007986 */ /* 0x000fe2000c10150a */
[----:B0-----:R-:W-:Y:S01]  /*17850*/  LEA.HI.X.SX32 R3, R0, R37, 0x1, P1 ;  /* 0x0000002500037211 */ /* 0x001fe200008f0eff */
[----:B------:R-:W-:Y:S01]  /*17860*/  IMAD R0, R31, 0x2, R28 ;  /* 0x000000021f007824 */ /* 0x000fe200078e021c */
[----:B------:R-:W-:-:S02]  /*17870*/  LEA R10, P1, R28, R140, 0x1 ;  /* 0x0000008c1c0a7211 */ /* 0x000fc400078208ff */
[----:B------:R-:W-:Y:S02]  /*17880*/  PRMT R9, R69, 0x7632, R9 ;  /* 0x0000763245097816 */ /* 0x000fe40000000009 */
[-C--:B------:R-:W-:Y:S02]  /*17890*/  LEA.HI.X.SX32 R11, R28, R37.reuse, 0x1, P1 ;  /* 0x000000251c0b7211 */ /* 0x080fe400008f0eff */
[C---:B------:R-:W-:Y:S02]  /*178a0*/  LEA R8, P1, R0.reuse, R140, 0x1 ;  /* 0x0000008c00087211 */ /* 0x040fe400078208ff */
[C---:B------:R-:W-:Y:S01]  /*178b0*/  LEA R28, R31.reuse, R0, 0x1 ;  /* 0x000000001f1c7211 */ /* 0x040fe200078e08ff */
[----:B------:R0:W-:Y:S04]  /*178c0*/  STG.E.U16 desc[UR10][R20.64], R9 ;  /* 0x0000000914007986 */ /* 0x0001e8000c10150a */
[----:B------:R1:W-:Y:S01]  /*178d0*/  STG.E.U16 desc[UR10][R2.64], R70 ;  /* 0x0000004602007986 */ /* 0x0003e2000c10150a */
[----:B0-----:R-:W-:Y:S01]  /*178e0*/  LEA.HI.X.SX32 R9, R0, R37, 0x1, P1 ;  /* 0x0000002500097211 */ /* 0x001fe200008f0eff */
[----:B------:R-:W-:Y:S01]  /*178f0*/  IMAD R0, R31, 0x2, R28 ;  /* 0x000000021f007824 */ /* 0x000fe200078e021c */
[----:B------:R-:W-:-:S04]  /*17900*/  LEA R22, P1, R28, R140, 0x1 ;  /* 0x0000008c1c167211 */ /* 0x000fc800078208ff */
[-C--:B------:R-:W-:Y:S01]  /*17910*/  LEA.HI.X.SX32 R23, R28, R37.reuse, 0x1, P1 ;  /* 0x000000251c177211 */ /* 0x080fe200008f0eff */
[C---:B------:R-:W-:Y:S01]  /*17920*/  IMAD R28, R31.reuse, 0x2, R0 ;  /* 0x000000021f1c7824 */ /* 0x040fe200078e0200 */
[-C--:B------:R-:W-:Y:S02]  /*17930*/  LEA R20, P1, R0, R140.reuse, 0x1 ;  /* 0x0000008c00147211 */ /* 0x080fe400078208ff */
[----:B-1----:R-:W-:Y:S02]  /*17940*/  PRMT R3, R70, 0x7632, R3 ;  /* 0x0000763246037816 */ /* 0x002fe40000000003 */
[----:B------:R-:W-:Y:S02]  /*17950*/  LEA.HI.X.SX32 R21, R0, R37, 0x1, P1 ;  /* 0x0000002500157211 */ /* 0x000fe400008f0eff */
[----:B------:R-:W-:Y:S02]  /*17960*/  LEA R2, P1, R28, R140, 0x1 ;  /* 0x0000008c1c027211 */ /* 0x000fe400078208ff */
[----:B------:R-:W-:Y:S01]  /*17970*/  LEA R0, R31, R28, 0x1 ;  /* 0x0000001c1f007211 */ /* 0x000fe200078e08ff */
[----:B------:R0:W-:Y:S04]  /*17980*/  STG.E.U16 desc[UR10][R10.64], R3 ;  /* 0x000000030a007986 */ /* 0x0001e8000c10150a */
[----:B------:R1:W-:Y:S01]  /*17990*/  STG.E.U16 desc[UR10][R8.64], R71 ;  /* 0x0000004708007986 */ /* 0x0003e2000c10150a */
[----:B0-----:R-:W-:-:S02]  /*179a0*/  PRMT R11, R71, 0x7632, R11 ;  /* 0x00007632470b7816 */ /* 0x001fc4000000000b */
[----:B------:R-:W-:Y:S01]  /*179b0*/  LEA.HI.X.SX32 R3, R28, R37, 0x1, P1 ;  /* 0x000000251c037211 */ /* 0x000fe200008f0eff */
[----:B------:R-:W-:Y:S01]  /*179c0*/  IMAD R28, R31, 0x2, R0 ;  /* 0x000000021f1c7824 */ /* 0x000fe200078e0200 */
[----:B------:R-:W-:Y:S01]  /*179d0*/  LEA R10, P1, R0, R140, 0x1 ;  /* 0x0000008c000a7211 */ /* 0x000fe200078208ff */
[----:B------:R0:W-:Y:S01]  /*179e0*/  STG.E.U16 desc[UR10][R22.64], R11 ;  /* 0x0000000b16007986 */ /* 0x0001e2000c10150a */
[----:B-1----:R-:W-:-:S03]  /*179f0*/  PRMT R9, R76, 0x7632, R9 ;  /* 0x000076324c097816 */ /* 0x002fc60000000009 */
[----:B------:R-:W-:Y:S04]  /*17a00*/  STG.E.U16 desc[UR10][R20.64], R76 ;  /* 0x0000004c14007986 */ /* 0x000fe8000c10150a */
[----:B------:R1:W-:Y:S01]  /*17a10*/  STG.E.U16 desc[UR10][R2.64], R9 ;  /* 0x0000000902007986 */ /* 0x0003e2000c10150a */
[----:B0-----:R-:W-:Y:S01]  /*17a20*/  LEA.HI.X.SX32 R11, R0, R37, 0x1, P1 ;  /* 0x00000025000b7211 */ /* 0x001fe200008f0eff */
[----:B------:R-:W-:Y:S01]  /*17a30*/  IMAD R0, R31, 0x2, R28 ;  /* 0x000000021f007824 */ /* 0x000fe200078e021c */
[----:B------:R-:W-:-:S04]  /*17a40*/  LEA R8, P1, R28, R140, 0x1 ;  /* 0x0000008c1c087211 */ /* 0x000fc800078208ff */
[-C--:B-1----:R-:W-:Y:S02]  /*17a50*/  LEA.HI.X.SX32 R9, R28, R37.reuse, 0x1, P1 ;  /* 0x000000251c097211 */ /* 0x082fe400008f0eff */
[C---:B------:R-:W-:Y:S02]  /*17a60*/  LEA R22, P1, R0.reuse, R140, 0x1 ;  /* 0x0000008c00167211 */ /* 0x040fe400078208ff */
[C---:B------:R-:W-:Y:S02]  /*17a70*/  LEA R28, R31.reuse, R0, 0x1 ;  /* 0x000000001f1c7211 */ /* 0x040fe400078e08ff */
[----:B------:R-:W-:Y:S02]  /*17a80*/  LEA.HI.X.SX32 R23, R0, R37, 0x1, P1 ;  /* 0x0000002500177211 */ /* 0x000fe400008f0eff */
[----:B------:R-:W-:Y:S01]  /*17a90*/  LEA R20, P1, R28, R140, 0x1 ;  /* 0x0000008c1c147211 */ /* 0x000fe200078208ff */
[----:B------:R-:W-:Y:S01]  /*17aa0*/  IMAD R0, R31, 0x2, R28 ;  /* 0x000000021f007824 */ /* 0x000fe200078e021c */
[----:B------:R-:W-:-:S02]  /*17ab0*/  PRMT R3, R77, 0x7632, R3 ;  /* 0x000076324d037816 */ /* 0x000fc40000000003 */
[-C--:B------:R-:W-:Y:S01]  /*17ac0*/  LEA.HI.X.SX32 R21, R28, R37.reuse, 0x1, P1 ;  /* 0x000000251c157211 */ /* 0x080fe200008f0eff */
[----:B------:R-:W-:Y:S01]  /*17ad0*/  IMAD R28, R31, 0x2, R0 ;  /* 0x000000021f1c7824 */ /* 0x000fe200078e0200 */
[C---:B------:R-:W-:Y:S01]  /*17ae0*/  LEA R2, P1, R0.reuse, R140, 0x1 ;  /* 0x0000008c00027211 */ /* 0x040fe200078208ff */
[----:B------:R-:W-:Y:S04]  /*17af0*/  STG.E.U16 desc[UR10][R10.64], R77 ;  /* 0x0000004d0a007986 */ /* 0x000fe8000c10150a */
[----:B------:R0:W-:Y:S04]  /*17b00*/  STG.E.U16 desc[UR10][R8.64], R3 ;  /* 0x0000000308007986 */ /* 0x0001e8000c10150a */
[----:B------:R-:W-:Y:S01]  /*17b10*/  STG.E.U16 desc[UR10][R22.64], R78 ;  /* 0x0000004e16007986 */ /* 0x000fe2000c10150a */
[----:B0-----:R-:W-:-:S02]  /*17b20*/  LEA.HI.X.SX32 R3, R0, R37, 0x1, P1 ;  /* 0x0000002500037211 */ /* 0x001fc400008f0eff */
[----:B------:R-:W-:Y:S02]  /*17b30*/  LEA R10, P1, R28, R140, 0x1 ;  /* 0x0000008c1c0a7211 */ /* 0x000fe400078208ff */
[C---:B------:R-:W-:Y:S02]  /*17b40*/  LEA R0, R31.reuse, R28, 0x1 ;  /* 0x0000001c1f007211 */ /* 0x040fe400078e08ff */
[----:B------:R-:W-:Y:S02]  /*17b50*/  PRMT R9, R78, 0x7632, R9 ;  /* 0x000076324e097816 */ /* 0x000fe40000000009 */
[-C--:B------:R-:W-:Y:S01]  /*17b60*/  LEA.HI.X.SX32 R11, R28, R37.reuse, 0x1, P1 ;  /* 0x000000251c0b7211 */ /* 0x080fe200008f0eff */
[C---:B------:R-:W-:Y:S01]  /*17b70*/  IMAD R28, R31.reuse, 0x2, R0 ;  /* 0x000000021f1c7824 */ /* 0x040fe200078e0200 */
[CC--:B------:R-:W-:Y:S01]  /*17b80*/  LEA R8, P1, R0.reuse, R140.reuse, 0x1 ;  /* 0x0000008c00087211 */ /* 0x0c0fe200078208ff */
        /* <DEDUP_REMOVED lines=13> */
[----:B------:R-:W-:-:S02]  /*17c60*/  LEA R2, P1, R28, R140, 0x1 ;  /* 0x0000008c1c027211 */ /* 0x000fc400078208ff */
[----:B------:R-:W-:Y:S02]  /*17c70*/  PRMT R11, R84, 0x7632, R11 ;  /* 0x00007632540b7816 */ /* 0x000fe4000000000b */
[----:B------:R-:W-:Y:S01]  /*17c80*/  LEA.HI.X.SX32 R3, R28, R37, 0x1, P1 ;  /* 0x000000251c037211 */ /* 0x000fe200008f0eff */
[----:B------:R-:W-:Y:S01]  /*17c90*/  IMAD R28, R31, 0x2, R0 ;  /* 0x000000021f1c7824 */ /* 0x000fe200078e0200 */
[----:B------:R-:W-:Y:S01]  /*17ca0*/  LEA R10, P1, R0, R140, 0x1 ;  /* 0x0000008c000a7211 */ /* 0x000fe200078208ff */
[----:B------:R0:W-:Y:S01]  /*17cb0*/  STG.E.U16 desc[UR10][R22.64], R11 ;  /* 0x0000000b16007986 */ /* 0x0001e2000c10150a */
[----:B-1----:R-:W-:-:S03]  /*17cc0*/  PRMT R9, R85, 0x7632, R9 ;  /* 0x0000763255097816 */ /* 0x002fc60000000009 */
        /* <DEDUP_REMOVED lines=9> */
[C---:B------:R-:W-:Y:S01]  /*17d60*/  IMAD R0, R31.reuse, 0x2, R28 ;  /* 0x000000021f007824 */ /* 0x040fe200078e021c */
[-C--:B------:R-:W-:Y:S02]  /*17d70*/  LEA R20, P1, R28, R140.reuse, 0x1 ;  /* 0x0000008c1c147211 */ /* 0x080fe400078208ff */
[----:B------:R-:W-:Y:S02]  /*17d80*/  PRMT R3, R86, 0x7632, R3 ;  /* 0x0000763256037816 */ /* 0x000fe40000000003 */
[-C--:B------:R-:W-:Y:S02]  /*17d90*/  LEA.HI.X.SX32 R21, R28, R37.reuse, 0x1, P1 ;  /* 0x000000251c157211 */ /* 0x080fe400008f0eff */
[C---:B------:R-:W-:Y:S02]  /*17da0*/  LEA R2, P1, R0.reuse, R140, 0x1 ;  /* 0x0000008c00027211 */ /* 0x040fe400078208ff */
[C---:B------:R-:W-:Y:S01]  /*17db0*/  LEA R28, R31.reuse, R0, 0x1 ;  /* 0x000000001f1c7211 */ /* 0x040fe200078e08ff */
[----:B------:R-:W-:Y:S04]  /*17dc0*/  STG.E.U16 desc[UR10][R10.64], R86 ;  /* 0x000000560a007986 */ /* 0x000fe8000c10150a */
[----:B------:R0:W-:Y:S04]  /*17dd0*/  STG.E.U16 desc[UR10][R8.64], R3 ;  /* 0x0000000308007986 */ /* 0x0001e8000c10150a */
[----:B------:R-:W-:Y:S01]  /*17de0*/  STG.E.U16 desc[UR10][R22.64], R87 ;  /* 0x0000005716007986 */ /* 0x000fe2000c10150a */
[----:B0-----:R-:W-:Y:S01]  /*17df0*/  LEA.HI.X.SX32 R3, R0, R37, 0x1, P1 ;  /* 0x0000002500037211 */ /* 0x001fe200008f0eff */
[----:B------:R-:W-:Y:S01]  /*17e00*/  IMAD R0, R31, 0x2, R28 ;  /* 0x000000021f007824 */ /* 0x000fe200078e021c */
[----:B------:R-:W-:-:S02]  /*17e10*/  LEA R10, P1, R28, R140, 0x1 ;  /* 0x0000008c1c0a7211 */ /* 0x000fc400078208ff */
[----:B------:R-:W-:Y:S02]  /*17e20*/  PRMT R9, R87, 0x7632, R9 ;  /* 0x0000763257097816 */ /* 0x000fe40000000009 */
[-C--:B------:R-:W-:Y:S01]  /*17e30*/  LEA.HI.X.SX32 R11, R28, R37.reuse, 0x1, P1 ;  /* 0x000000251c0b7211 */ /* 0x080fe200008f0eff */
[----:B------:R-:W-:Y:S01]  /*17e40*/  IMAD R28, R31, 0x2, R0 ;  /* 0x000000021f1c7824 */ /* 0x000fe200078e0200 */
[C---:B------:R-:W-:Y:S01]  /*17e50*/  LEA R8, P1, R0.reuse, R140, 0x1 ;  /* 0x0000008c00087211 */ /* 0x040fe200078208ff */
[----:B------:R0:W-:Y:S04]  /*17e60*/  STG.E.U16 desc[UR10][R20.64], R9 ;  /* 0x0000000914007986 */ /* 0x0001e8000c10150a */
[----:B------:R1:W-:Y:S01]  /*17e70*/  STG.E.U16 desc[UR10][R2.64], R96 ;  /* 0x0000006002007986 */ /* 0x0003e2000c10150a */
[----:B0-----:R-:W-:-:S02]  /*17e80*/  LEA.HI.X.SX32 R9, R0, R37, 0x1, P1 ;  /* 0x0000002500097211 */ /* 0x001fc400008f0eff */
[C---:B------:R-:W-:Y:S02]  /*17e90*/  LEA R22, P1, R28.reuse, R140, 0x1 ;  /* 0x0000008c1c167211 */ /* 0x040fe400078208ff */
[C---:B------:R-:W-:Y:S02]  /*17ea0*/  LEA R0, R31.reuse, R28, 0x1 ;  /* 0x0000001c1f007211 */ /* 0x040fe400078e08ff */
[-C--:B------:R-:W-:Y:S02]  /*17eb0*/  LEA.HI.X.SX32 R23, R28, R37.reuse, 0x1, P1 ;  /* 0x000000251c177211 */ /* 0x080fe400008f0eff */
[-C--:B------:R-:W-:Y:S01]  /*17ec0*/  LEA R20, P1, R0, R140.reuse, 0x1 ;  /* 0x0000008c00147211 */ /* 0x080fe200078208ff */
[C---:B------:R-:W-:Y:S01]  /*17ed0*/  IMAD R28, R31.reuse, 0x2, R0 ;  /* 0x000000021f1c7824 */ /* 0x040fe200078e0200 */
[----:B-1----:R-:W-:Y:S02]  /*17ee0*/  PRMT R3, R96, 0x7632, R3 ;  /* 0x0000763260037816 */ /* 0x002fe40000000003 */
[----:B------:R-:W-:Y:S01]  /*17ef0*/  LEA.HI.X.SX32 R21, R0, R37, 0x1, P1 ;  /* 0x0000002500157211 */ /* 0x000fe200008f0eff */
[----:B------:R-:W-:Y:S01]  /*17f00*/  IMAD R0, R31, 0x2, R28 ;  /* 0x000000021f007824 */ /* 0x000fe200078e021c */
[----:B------:R-:W-:Y:S01]  /*17f10*/  LEA R2, P1, R28, R140, 0x1 ;  /* 0x0000008c1c027211 */ /* 0x000fe200078208ff */
[----:B------:R0:W-:Y:S04]  /*17f20*/  STG.E.U16 desc[UR10][R10.64], R3 ;  /* 0x000000030a007986 */ /* 0x0001e8000c10150a */
[----:B------:R1:W-:Y:S01]  /*17f30*/  STG.E.U16 desc[UR10][R8.64], R97 ;  /* 0x0000006108007986 */ /* 0x0003e2000c10150a */
[----:B0-----:R-:W-:-:S02]  /*17f40*/  PRMT R11, R97, 0x7632, R11 ;  /* 0x00007632610b7816 */ /* 0x001fc4000000000b */
        /* <DEDUP_REMOVED lines=14> */
[C---:B------:R-:W-:Y:S02]  /*18030*/  LEA R20, P1, R28.reuse, R140, 0x1 ;  /* 0x0000008c1c147211 */ /* 0x040fe400078208ff */
[----:B------:R-:W-:Y:S02]  /*18040*/  LEA R0, R31, R28, 0x1 ;  /* 0x0000001c1f007211 */ /* 0x000fe400078e08ff */
        /* <DEDUP_REMOVED lines=26> */
[----:B------:R-:W-:Y:S02]  /*181f0*/  LEA R2, P1, R28, R140, 0x1 ;  /* 0x0000008c1c027211 */ /* 0x000fe400078208ff */
[C---:B------:R-:W-:Y:S02]  /*18200*/  LEA R0, R31.reuse, R28, 0x1 ;  /* 0x0000001c1f007211 */ /* 0x040fe400078e08ff */
        /* <DEDUP_REMOVED lines=35> */
[----:B------:R-:W-:-:S04]  /*18440*/  LEA R22, P1, R28, R140, 0x1 ;  /* 0x0000008c1c167211 */ /* 0x000fc800078208ff */
[-C--:B------:R-:W-:Y:S02]  /*18450*/  LEA.HI.X.SX32 R23, R28, R37.reuse, 0x1, P1 ;  /* 0x000000251c177211 */ /* 0x080fe400008f0eff */
[----:B------:R-:W-:Y:S02]  /*18460*/  LEA R20, P1, R0, R140, 0x1 ;  /* 0x0000008c00147211 */ /* 0x000fe400078208ff */
[C---:B------:R-:W-:Y:S02]  /*18470*/  LEA R28, R31.reuse, R0, 0x1 ;  /* 0x000000001f1c7211 */ /* 0x040fe400078e08ff */
[----:B-1----:R-:W-:Y:S02]  /*18480*/  PRMT R3, R110, 0x7632, R3 ;  /* 0x000076326e037816 */ /* 0x002fe40000000003 */
[----:B------:R-:W-:Y:S01]  /*18490*/  LEA.HI.X.SX32 R21, R0, R37, 0x1, P1 ;  /* 0x0000002500157211 */ /* 0x000fe200008f0eff */
[----:B------:R-:W-:Y:S01]  /*184a0*/  IMAD R0, R31, 0x2, R28 ;  /* 0x000000021f007824 */ /* 0x000fe200078e021c */
[----:B------:R-:W-:Y:S01]  /*184b0*/  LEA R2, P1, R28, R140, 0x1 ;  /* 0x0000008c1c027211 */ /* 0x000fe200078208ff */
        /* <DEDUP_REMOVED lines=18> */
[CC--:B------:R-:W-:Y:S02]  /*185e0*/  LEA R20, P1, R28.reuse, R140.reuse, 0x1 ;  /* 0x0000008c1c147211 */ /* 0x0c0fe400078208ff */
        /* <DEDUP_REMOVED lines=59> */
[----:B------:R0:W-:Y:S02]  /*189a0*/  STG.E.U16 desc[UR10][R20.64], R9 ;  /* 0x0000000914007986 */ /* 0x0001e4000c10150a */
[----:B0-----:R-:W-:Y:S02]  /*189b0*/  LEA.HI.X.SX32 R9, R0, R37, 0x1, P1 ;  /* 0x0000002500097211 */ /* 0x001fe400008f0eff */
[----:B------:R-:W-:Y:S01]  /*189c0*/  IMAD R0, R31, 0x2, R28 ;  /* 0x000000021f007824 */ /* 0x000fe200078e021c */
[----:B------:R-:W-:-:S03]  /*189d0*/  LEA R22, P1, R28, R140, 0x1 ;  /* 0x0000008c1c167211 */ /* 0x000fc600078208ff */
[C---:B------:R-:W-:Y:S01]  /*189e0*/  IMAD R30, R31.reuse, 0x2, R0 ;  /* 0x000000021f1e7824 */ /* 0x040fe200078e0200 */
[-C--:B------:R-:W-:Y:S02]  /*189f0*/  LEA.HI.X.SX32 R23, R28, R37.reuse, 0x1, P1 ;  /* 0x000000251c177211 */ /* 0x080fe400008f0eff */
[C---:B------:R-:W-:Y:S02]  /*18a00*/  LEA R20, P1, R0.reuse, R140, 0x1 ;  /* 0x0000008c00147211 */ /* 0x040fe400078208ff */
[C---:B------:R-:W-:Y:S02]  /*18a10*/  LEA R28, R31.reuse, R30, 0x1 ;  /* 0x0000001e1f1c7211 */ /* 0x040fe400078e08ff */
[----:B------:R-:W-:Y:S01]  /*18a20*/  LEA.HI.X.SX32 R21, R0, R37, 0x1, P1 ;  /* 0x0000002500157211 */ /* 0x000fe200008f0eff */
[----:B------:R0:W-:Y:S02]  /*18a30*/  STG.E.U16 desc[UR10][R2.64], R44 ;  /* 0x0000002c02007986 */ /* 0x0001e4000c10150a */
[----:B------:R-:W-:-:S04]  /*18a40*/  IMAD R0, R31, 0x2, R28 ;  /* 0x000000021f007824 */ /* 0x000fc800078e021c */
[----:B------:R-:W-:Y:S01]  /*18a50*/  IMAD R32, R31, 0x2, R0 ;  /* 0x000000021f207824 */ /* 0x000fe200078e0200 */
[----:B0-----:R-:W-:Y:S02]  /*18a60*/  PRMT R3, R44, 0x7632, R3 ;  /* 0x000076322c037816 */ /* 0x001fe40000000003 */
[----:B------:R-:W-:-:S03]  /*18a70*/  LEA R2, P1, R30, R140, 0x1 ;  /* 0x0000008c1e027211 */ /* 0x000fc600078208ff */
[----:B------:R0:W-:Y:S04]  /*18a80*/  STG.E.U16 desc[UR10][R10.64], R3 ;  /* 0x000000030a007986 */ /* 0x0001e8000c10150a */
[----:B------:R1:W-:Y:S01]  /*18a90*/  STG.E.U16 desc[UR10][R8.64], R45 ;  /* 0x0000002d08007986 */ /* 0x0003e2000c10150a */
[----:B0-----:R-:W-:Y:S02]  /*18aa0*/  LEA.HI.X.SX32 R3, R30, R37, 0x1, P1 ;  /* 0x000000251e037211 */ /* 0x001fe400008f0eff */
[----:B------:R-:W-:Y:S02]  /*18ab0*/  LEA R30, R31, R32, 0x1 ;  /* 0x000000201f1e7211 */ /* 0x000fe400078e08ff */
[----:B------:R-:W-:Y:S02]  /*18ac0*/  PRMT R11, R45, 0x7632, R11 ;  /* 0x000076322d0b7816 */ /* 0x000fe4000000000b */
[----:B------:R-:W-:Y:S01]  /*18ad0*/  LEA R10, P1, R28, R140, 0x1 ;  /* 0x0000008c1c0a7211 */ /* 0x000fe200078208ff */
[C---:B------:R-:W-:Y:S01]  /*18ae0*/  IMAD R34, R31.reuse, 0x2, R30 ;  /* 0x000000021f227824 */ /* 0x040fe200078e021e */
[----:B-1----:R-:W-:Y:S01]  /*18af0*/  PRMT R9, R46, 0x7632, R9 ;  /* 0x000076322e097816 */ /* 0x002fe20000000009 */
[----:B------:R0:W-:Y:S02]  /*18b00*/  STG.E.U16 desc[UR10][R22.64], R11 ;  /* 0x0000000b16007986 */ /* 0x0001e4000c10150a */
[----:B------:R-:W-:-:S02]  /*18b10*/  IMAD R36, R31, 0x2, R34 ;  /* 0x000000021f247824 */ /* 0x000fc400078e0222 */
[----:B------:R-:W-:Y:S04]  /*18b20*/  STG.E.U16 desc[UR10][R20.64], R46 ;  /* 0x0000002e14007986 */ /* 0x000fe8000c10150a */
[----:B------:R1:W-:Y:S01]  /*18b30*/  STG.E.U16 desc[UR10][R2.64], R9 ;  /* 0x0000000902007986 */ /* 0x0003e2000c10150a */
[----:B0-----:R-:W-:Y:S02]  /*18b40*/  LEA.HI.X.SX32 R11, R28, R37, 0x1, P1 ;  /* 0x000000251c0b7211 */ /* 0x001fe400008f0eff */
[----:B------:R-:W-:-:S04]  /*18b50*/  LEA R8, P1, R0, R140, 0x1 ;  /* 0x0000008c00087211 */ /* 0x000fc800078208ff */
[----:B-1----:R-:W-:Y:S02]  /*18b60*/  LEA.HI.X.SX32 R9, R0, R37, 0x1, P1 ;  /* 0x0000002500097211 */ /* 0x002fe400008f0eff */
[----:B------:R-:W-:Y:S02]  /*18b70*/  LEA R0, R31, R36, 0x1 ;  /* 0x000000241f007211 */ /* 0x000fe400078e08ff */
[----:B------:R-:W-:-:S03]  /*18b80*/  LEA R20, P1, R32, R140, 0x1 ;  /* 0x0000008c20147211 */ /* 0x000fc600078208ff */
[C---:B------:R-:W-:Y:S01]  /*18b90*/  IMAD R38, R31.reuse, 0x2, R0 ;  /* 0x000000021f267824 */ /* 0x040fe200078e0200 */
[----:B------:R-:W-:Y:S02]  /*18ba0*/  LEA.HI.X.SX32 R21, R32, R37, 0x1, P1 ;  /* 0x0000002520157211 */ /* 0x000fe400008f0eff */
[----:B------:R-:W-:Y:S01]  /*18bb0*/  LEA R22, P1, R30, R140, 0x1 ;  /* 0x0000008c1e167211 */ /* 0x000fe200078208ff */
[----:B------:R-:W-:-:S03]  /*18bc0*/  IMAD R44, R31, 0x2, R38 ;  /* 0x000000021f2c7824 */ /* 0x000fc600078e0226 */
[----:B------:R-:W-:Y:S02]  /*18bd0*/  LEA.HI.X.SX32 R23, R30, R37, 0x1, P1 ;  /* 0x000000251e177211 */ /* 0x000fe400008f0eff */
[----:B------:R-:W-:Y:S02]  /*18be0*/  LEA R30, R31, R44, 0x1 ;  /* 0x0000002c1f1e7211 */ /* 0x000fe400078e08ff */
[----:B------:R-:W-:Y:S02]  /*18bf0*/  PRMT R3, R47, 0x7632, R3 ;  /* 0x000076322f037816 */ /* 0x000fe40000000003 */
[----:B------:R-:W-:Y:S01]  /*18c00*/  LEA R2, P1, R34, R140, 0x1 ;  /* 0x0000008c22027211 */ /* 0x000fe200078208ff */
[----:B------:R-:W-:Y:S01]  /*18c10*/  IMAD R46, R31, 0x2, R30 ;  /* 0x000000021f2e7824 */ /* 0x000fe200078e021e */
[----:B------:R-:W-:Y:S01]  /*18c20*/  STG.E.U16 desc[UR10][R10.64], R47 ;  /* 0x0000002f0a007986 */ /* 0x000fe2000c10150a */
[----:B------:R-:W-:-:S03]  /*18c30*/  PRMT R29, R48, 0x7632, R29 ;  /* 0x00007632301d7816 */ /* 0x000fc6000000001d */
[----:B------:R0:W-:Y:S04]  /*18c40*/  STG.E.U16 desc[UR10][R8.64], R3 ;  /* 0x0000000308007986 */ /* 0x0001e8000c10150a */
[----:B------:R-:W-:Y:S04]  /*18c50*/  STG.E.U16 desc[UR10][R20.64], R48 ;  /* 0x0000003014007986 */ /* 0x000fe8000c10150a */
[----:B------:R1:W-:Y:S01]  /*18c60*/  STG.E.U16 desc[UR10][R22.64], R29 ;  /* 0x0000001d16007986 */ /* 0x0003e2000c10150a */
[-C--:B0-----:R-:W-:Y:S01]  /*18c70*/  LEA.HI.X.SX32 R3, R34, R37.reuse, 0x1, P1 ;  /* 0x0000002522037211 */ /* 0x081fe200008f0eff */
[----:B------:R-:W-:Y:S01]  /*18c80*/  IMAD R34, R31, 0x2, R46 ;  /* 0x000000021f227824 */ /* 0x000fe200078e022e */
[C---:B------:R-:W-:Y:S01]  /*18c90*/  LEA R28, P1, R36.reuse, R140, 0x1 ;  /* 0x0000008c241c7211 */ /* 0x040fe200078208ff */
[----:B------:R-:W0:Y:S03]  /*18ca0*/  LDS.128 R8, [R208] ;  /* 0x00000000d0087984 */ /* 0x000e260000000c00 */
[----:B-1----:R-:W-:-:S02]  /*18cb0*/  LEA.HI.X.SX32 R29, R36, R37, 0x1, P1 ;  /* 0x00000025241d7211 */ /* 0x002fc400008f0eff */
[----:B------:R-:W-:Y:S02]  /*18cc0*/  LEA R36, R31, R34, 0x1 ;  /* 0x000000221f247211 */ /* 0x000fe400078e08ff */
[----:B------:R-:W-:-:S03]  /*18cd0*/  LEA R32, P1, R0, R140, 0x1 ;  /* 0x0000008c00207211 */ /* 0x000fc600078208ff */
[C---:B------:R-:W-:Y:S01]  /*18ce0*/  IMAD R48, R31.reuse, 0x2, R36 ;  /* 0x000000021f307824 */ /* 0x040fe200078e0224 */
[----:B------:R-:W-:Y:S02]  /*18cf0*/  LEA.HI.X.SX32 R33, R0, R37, 0x1, P1 ;  /* 0x0000002500217211 */ /* 0x000fe400008f0eff */
[----:B------:R-:W-:Y:S01]  /*18d00*/  LEA R20, P1, R38, R140, 0x1 ;  /* 0x0000008c26147211 */ /* 0x000fe200078208ff */
[----:B------:R-:W-:-:S03]  /*18d10*/  IMAD R0, R31, 0x2, R48 ;  /* 0x000000021f007824 */ /* 0x000fc600078e0230 */
[----:B------:R-:W-:Y:S02]  /*18d20*/  LEA.HI.X.SX32 R21, R38, R37, 0x1, P1 ;  /* 0x0000002526157211 */ /* 0x000fe400008f0eff */
[----:B------:R-:W-:Y:S01]  /*18d30*/  LEA R38, R31, R0, 0x1 ;  /* 0x000000001f267211 */ /* 0x000fe200078e08ff */
[----:B------:R1:W-:Y:S01]  /*18d40*/  STG.E.U16 desc[UR10][R2.64], R49 ;  /* 0x0000003102007986 */ /* 0x0003e2000c10150a */
[----:B------:R-:W-:-:S03]  /*18d50*/  PRMT R23, R50, 0x7632, R23 ;  /* 0x0000763232177816 */ /* 0x000fc60000000017 */
[----:B------:R-:W-:Y:S01]  /*18d60*/  IMAD R52, R31, 0x2, R38 ;  /* 0x000000021f347824 */ /* 0x000fe200078e0226 */
[----:B------:R-:W-:-:S03]  /*18d70*/  LEA R22, P2, R30, R140, 0x1 ;  /* 0x0000008c1e167211 */ /* 0x000fc600078408ff */
[----:B------:R-:W-:Y:S01]  /*18d80*/  IMAD R54, R31, 0x2, R52 ;  /* 0x000000021f367824 */ /* 0x000fe200078e0234 */
[----:B-1----:R-:W-:Y:S02]  /*18d90*/  PRMT R3, R49, 0x7632, R3 ;  /* 0x0000763231037816 */ /* 0x002fe40000000003 */
[----:B------:R-:W-:-:S03]  /*18da0*/  LEA R2, P1, R44, R140, 0x1 ;  /* 0x0000008c2c027211 */ /* 0x000fc600078208ff */
[----:B------:R1:W-:Y:S04]  /*18db0*/  STG.E.U16 desc[UR10][R28.64], R3 ;  /* 0x000000031c007986 */ /* 0x0003e8000c10150a */
[----:B------:R-:W-:Y:S04]  /*18dc0*/  STG.E.U16 desc[UR10][R32.64], R50 ;  /* 0x0000003220007986 */ /* 0x000fe8000c10150a */
[----:B------:R0:W-:Y:S01]  /*18dd0*/  STG.E.U16 desc[UR10][R20.64], R23 ;  /* 0x0000001714007986 */ /* 0x0001e2000c10150a */
[----:B-1----:R-:W-:Y:S02]  /*18de0*/  LEA.HI.X.SX32 R3, R44, R37, 0x1, P1 ;  /* 0x000000252c037211 */ /* 0x002fe400008f0eff */
[----:B------:R-:W-:-:S02]  /*18df0*/  LEA R28, P1, R46, R140, 0x1 ;  /* 0x0000008c2e1c7211 */ /* 0x000fc400078208ff */
[----:B0-----:R-:W-:Y:S02]  /*18e00*/  LEA.HI.X.SX32 R23, R30, R37, 0x1, P2 ;  /* 0x000000251e177211 */ /* 0x001fe400010f0eff */
[----:B------:R-:W-:Y:S02]  /*18e10*/  LEA R30, R31, R54, 0x1 ;  /* 0x000000361f1e7211 */ /* 0x000fe400078e08ff */
[----:B------:R-:W-:-:S03]  /*18e20*/  PRMT R21, R51, 0x7632, R21 ;  /* 0x0000763233157816 */ /* 0x000fc60000000015 */
[C---:B------:R-:W-:Y:S01]  /*18e30*/  IMAD R44, R31.reuse, 0x2, R30 ;  /* 0x000000021f2c7824 */ /* 0x040fe200078e021e */
[-C--:B------:R-:W-:Y:S02]  /*18e40*/  LEA.HI.X.SX32 R29, R46, R37.reuse, 0x1, P1 ;  /* 0x000000252e1d7211 */ /* 0x080fe400008f0eff */
[C---:B------:R-:W-:Y:S01]  /*18e50*/  LEA R20, P1, R34.reuse, R140, 0x1 ;  /* 0x0000008c22147211 */ /* 0x040fe200078208ff */
[----:B------:R-:W-:Y:S01]  /*18e60*/  IMAD R46, R31, 0x2, R44 ;  /* 0x000000021f2e7824 */ /* 0x000fe200078e022c */
[----:B------:R-:W-:Y:S04]  /*18e70*/  STG.E.U16 desc[UR10][R2.64], R51 ;  /* 0x0000003302007986 */ /* 0x000fe8000c10150a */
[----:B------:R0:W-:Y:S02]  /*18e80*/  STG.E.U16 desc[UR10][R22.64], R21 ;  /* 0x0000001516007986 */ /* 0x0001e4000c10150a */
[----:B0-----:R-:W-:-:S02]  /*18e90*/  LEA.HI.X.SX32 R21, R34, R37, 0x1, P1 ;  /* 0x0000002522157211 */ /* 0x001fc400008f0eff */
[----:B------:R-:W-:Y:S02]  /*18ea0*/  LEA R34, R31, R46, 0x1 ;  /* 0x0000002e1f227211 */ /* 0x000fe400078e08ff */
[----:B------:R-:W-:-:S03]  /*18eb0*/  LEA R32, P1, R36, R140, 0x1 ;  /* 0x0000008c24207211 */ /* 0x000fc600078208ff */
[C---:B------:R-:W-:Y:S01]  /*18ec0*/  IMAD R50, R31.reuse, 0x2, R34 ;  /* 0x000000021f327824 */ /* 0x040fe200078e0222 */
[----:B------:R-:W-:Y:S02]  /*18ed0*/  PRMT R3, R8, 0x7632, R3 ;  /* 0x0000763208037816 */ /* 0x000fe40000000003 */
[-C--:B------:R-:W-:Y:S01]  /*18ee0*/  LEA.HI.X.SX32 R33, R36, R37.reuse, 0x1, P1 ;  /* 0x0000002524217211 */ /* 0x080fe200008f0eff */
[----:B------:R-:W-:Y:S01]  /*18ef0*/  IMAD R36, R31, 0x2, R50 ;  /* 0x000000021f247824 */ /* 0x000fe200078e0232 */
[C---:B------:R-:W-:Y:S01]  /*18f00*/  LEA R2, P1, R48.reuse, R140, 0x1 ;  /* 0x0000008c30027211 */ /* 0x040fe200078208ff */
[----:B------:R-:W-:Y:S04]  /*18f10*/  STG.E.U16 desc[UR10][R28.64], R8 ;  /* 0x000000081c007986 */ /* 0x000fe8000c10150a */
[----:B------:R0:W-:Y:S02]  /*18f20*/  STG.E.U16 desc[UR10][R20.64], R3 ;  /* 0x0000000314007986 */ /* 0x0001e4000c10150a */
[----:B0-----:R-:W-:-:S02]  /*18f30*/  LEA.HI.X.SX32 R3, R48, R37, 0x1, P1 ;  /* 0x0000002530037211 */ /* 0x001fc400008f0eff */
        /* <DEDUP_REMOVED lines=9> */
[----:B------:R-:W-:Y:S02]  /*18fd0*/  LEA R8, P1, R52, R140, 0x1 ;  /* 0x0000008c34087211 */ /* 0x000fe400078208ff */
[----:B------:R-:W-:Y:S01]  /*18fe0*/  PRMT R21, R9, 0x7632, R21 ;  /* 0x0000763209157816 */ /* 0x000fe20000000015 */
[----:B0-----:R-:W-:-:S04]  /*18ff0*/  IMAD R32, R31, 0x2, R38 ;  /* 0x000000021f207824 */ /* 0x001fc800078e0226 */
[C---:B------:R-:W-:Y:S01]  /*19000*/  IMAD R58, R31.reuse, 0x2, R32 ;  /* 0x000000021f3a7824 */ /* 0x040fe200078e0220 */
[-C--:B------:R-:W-:Y:S01]  /*19010*/  LEA.HI.X.SX32 R9, R52, R37.reuse, 0x1, P1 ;  /* 0x0000002534097211 */ /* 0x080fe200008f0eff */
[----:B------:R0:W-:Y:S01]  /*19020*/  STG.E.U16 desc[UR10][R2.64], R21 ;  /* 0x0000001502007986 */ /* 0x0001e2000c10150a */
[----:B------:R-:W-:Y:S02]  /*19030*/  LEA R20, P2, R54, R140, 0x1 ;  /* 0x0000008c36147211 */ /* 0x000fe400078408ff */
[C---:B------:R-:W-:Y:S01]  /*19040*/  LEA R52, R31.reuse, R58, 0x1 ;  /* 0x0000003a1f347211 */ /* 0x040fe200078e08ff */
[----:B------:R1:W-:Y:S01]  /*19050*/  STG.E.U16 desc[UR10][R22.64], R10 ;  /* 0x0000000a16007986 */ /* 0x0003e2000c10150a */
[----:B0-----:R-:W-:Y:S02]  /*19060*/  PRMT R3, R10, 0x7632, R3 ;  /* 0x000076320a037816 */ /* 0x001fe40000000003 */
        /* <DEDUP_REMOVED lines=17> */
[-C--:B------:R-:W-:Y:S02]  /*19180*/  LEA.HI.X.SX32 R9, R34, R37.reuse, 0x1, P1 ;  /* 0x0000002522097211 */ /* 0x080fe400008f0eff */
[C---:B------:R-:W-:Y:S02]  /*19190*/  LEA R34, R31.reuse, R46, 0x1 ;  /* 0x0000002e1f227211 */ /* 0x040fe400078e08ff */
[C---:B------:R-:W-:Y:S01]  /*191a0*/  LEA R10, P1, R50.reuse, R140, 0x1 ;  /* 0x0000008c320a7211 */ /* 0x040fe200078208ff */
[----:B--2---:R0:W-:Y:S02]  /*191b0*/  STG.E.U16 desc[UR10][R2.64], R238 ;  /* 0x000000ee02007986 */ /* 0x0041e4000c10150a */
[----:B------:R-:W-:Y:S01]  /*191c0*/  IMAD R62, R31, 0x2, R34 ;  /* 0x000000021f3e7824 */ /* 0x000fe200078e0222 */
[----:B------:R-:W-:-:S03]  /*191d0*/  LEA.HI.X.SX32 R11, R50, R37, 0x1, P1 ;  /* 0x00000025320b7211 */ /* 0x000fc600008f0eff */
[----:B------:R-:W-:Y:S01]  /*191e0*/  IMAD R50, R31, 0x2, R62 ;  /* 0x000000021f327824 */ /* 0x000fe200078e023e */
[----:B0-----:R-:W-:Y:S02]  /*191f0*/  PRMT R3, R238, 0x7632, R3 ;  /* 0x00007632ee037816 */ /* 0x001fe40000000003 */
[----:B------:R-:W-:-:S03]  /*19200*/  LEA R2, P1, R36, R140, 0x1 ;  /* 0x0000008c24027211 */ /* 0x000fc600078208ff */
[----:B------:R0:W-:Y:S01]  /*19210*/  STG.E.U16 desc[UR10][R22.64], R3 ;  /* 0x0000000316007986 */ /* 0x0001e2000c10150a */
[----:B---3--:R-:W-:-:S03]  /*19220*/  PRMT R21, R235, 0x7632, R21 ;  /* 0x00007632eb157816 */ /* 0x008fc60000000015 */
[----:B------:R1:W-:Y:S01]  /*19230*/  STG.E.U16 desc[UR10][R28.64], R235 ;  /* 0x000000eb1c007986 */ /* 0x0003e2000c10150a */
[----:B0-----:R-:W-:Y:S02]  /*19240*/  LEA.HI.X.SX32 R3, R36, R37, 0x1, P1 ;  /* 0x0000002524037211 */ /* 0x001fe400008f0eff */
[C---:B------:R-:W-:Y:S02]  /*19250*/  LEA R36, R31.reuse, R50, 0x1 ;  /* 0x000000321f247211 */ /* 0x040fe400078e08ff */
[-C--:B------:R-:W-:Y:S01]  /*19260*/  LEA R22, P2, R56, R140.reuse, 0x1 ;  /* 0x0000008c38167211 */ /* 0x080fe200078408ff */
[----:B-1----:R-:W2:Y:S02]  /*19270*/  LDL.LU R235, [R1+0x9c] ;  /* 0x00009c0001eb7983 */ /* 0x002ea40000300800 */
[----:B------:R-:W-:Y:S01]  /*19280*/  IMAD R28, R31, 0x2, R36 ;  /* 0x000000021f1c7824 */ /* 0x000fe200078e0224 */
[----:B------:R-:W-:-:S03]  /*19290*/  LEA R20, P1, R48, R140, 0x1 ;  /* 0x0000008c30147211 */ /* 0x000fc600078208ff */
[----:B------:R-:W-:Y:S01]  /*192a0*/  IMAD R68, R31, 0x2, R28 ;  /* 0x000000021f447824 */ /* 0x000fe200078e021c */
[----:B------:R0:W-:Y:S01]  /*192b0*/  STG.E.U16 desc[UR10][R8.64], R21 ;  /* 0x0000001508007986 */ /* 0x0001e2000c10150a */
[----:B------:R-:W-:-:S03]  /*192c0*/  LEA.HI.X.SX32 R23, R56, R37, 0x1, P2 ;  /* 0x0000002538177211 */ /* 0x000fc600010f0eff */
[----:B----4-:R1:W-:Y:S01]  /*192d0*/  STG.E.U16 desc[UR10][R10.64], R249 ;  /* 0x000000f90a007986 */ /* 0x0103e2000c10150a */
[-C--:B0-----:R-:W-:Y:S02]  /*192e0*/  LEA.HI.X.SX32 R21, R48, R37.reuse, 0x1, P1 ;  /* 0x0000002530157211 */ /* 0x081fe400008f0eff */
[----:B------:R-:W-:Y:S02]  /*192f0*/  LEA R48, R31, R68, 0x1 ;  /* 0x000000441f307211 */ /* 0x000fe400078e08ff */
[----:B------:R-:W-:Y:S02]  /*19300*/  PRMT R9, R249, 0x7632, R9 ;  /* 0x00007632f9097816 */ /* 0x000fe40000000009 */
[-C--:B------:R-:W-:Y:S01]  /*19310*/  LEA R8, P1, R0, R140.reuse, 0x1 ;  /* 0x0000008c00087211 */ /* 0x080fe200078208ff */
[C---:B------:R-:W-:Y:S01]  /*19320*/  IMAD R56, R31.reuse, 0x2, R48 ;  /* 0x000000021f387824 */ /* 0x040fe200078e0230 */
[----:B-1----:R-:W-:Y:S01]  /*19330*/  PRMT R11, R234, 0x7632, R11 ;  /* 0x00007632ea0b7816 */ /* 0x002fe2000000000b */
[----:B------:R0:W-:Y:S04]  /*19340*/  STG.E.U16 desc[UR10][R2.64], R9 ;  /* 0x0000000902007986 */ /* 0x0001e8000c10150a */
[----:B------:R-:W2:Y:S01]  /*19350*/  LDL.LU R249, [R1+0x98] ;  /* 0x0000980001f97983 */ /* 0x000ea20000300800 */
[----:B0-----:R-:W-:Y:S01]  /*19360*/  LEA.HI.X.SX32 R9, R0, R37, 0x1, P1 ;  /* 0x0000002500097211 */ /* 0x001fe200008f0eff */
[----:B------:R-:W-:Y:S01]  /*19370*/  IMAD R0, R31, 0x2, R56 ;  /* 0x000000021f007824 */ /* 0x000fe200078e0238 */
[----:B------:R-:W-:-:S04]  /*19380*/  LEA R2, P1, R38, R140, 0x1 ;  /* 0x0000008c26027211 */ /* 0x000fc800078208ff */
[-C--:B------:R-:W-:Y:S02]  /*19390*/  LEA.HI.X.SX32 R3, R38, R37.reuse, 0x1, P1 ;  /* 0x0000002526037211 */ /* 0x080fe400008f0eff */
[C---:B------:R-:W-:Y:S02]  /*193a0*/  LEA R38, R31.reuse, R0, 0x1 ;  /* 0x000000001f267211 */ /* 0x040fe400078e08ff */
[CC--:B------:R-:W-:Y:S01]  /*193b0*/  LEA R10, P1, R32.reuse, R140.reuse, 0x1 ;  /* 0x0000008c200a7211 */ /* 0x0c0fe200078208ff */
[----:B------:R-:W-:Y:S02]  /*193c0*/  STG.E.U16 desc[UR10][R20.64], R234 ;  /* 0x000000ea14007986 */ /* 0x000fe4000c10150a */
[C---:B------:R-:W-:Y:S02]  /*193d0*/  IMAD R70, R31.reuse, 0x2, R38 ;  /* 0x000000021f467824 */ /* 0x040fe400078e0226 */
[----:B------:R0:W-:Y:S02]  /*193e0*/  STG.E.U16 desc[UR10][R22.64], R11 ;  /* 0x0000000b16007986 */ /* 0x0001e4000c10150a */
[----:B0-----:R-:W-:Y:S01]  /*193f0*/  LEA.HI.X.SX32 R11, R32, R37, 0x1, P1 ;  /* 0x00000025200b7211 */ /* 0x001fe200008f0eff */
[----:B------:R-:W-:Y:S01]  /*19400*/  IMAD R32, R31, 0x2, R70 ;  /* 0x000000021f207824 */ /* 0x000fe200078e0246 */
[----:B------:R-:W-:-:S04]  /*19410*/  LEA R20, P1, R58, R140, 0x1 ;  /* 0x0000008c3a147211 */ /* 0x000fc800078208ff */
[-C--:B------:R-:W-:Y:S02]  /*19420*/  LEA.HI.X.SX32 R21, R58, R37.reuse, 0x1, P1 ;  /* 0x000000253a157211 */ /* 0x080fe400008f0eff */
[C---:B------:R-:W-:Y:S02]  /*19430*/  LEA R58, R31.reuse, R32, 0x1 ;  /* 0x000000201f3a7211 */ /* 0x040fe400078e08ff */
[C---:B------:R-:W-:Y:S01]  /*19440*/  LEA R22, P1, R52.reuse, R140, 0x1 ;  /* 0x0000008c34167211 */ /* 0x040fe200078208ff */
[----:B------:R0:W-:Y:S02]  /*19450*/  STG.E.U16 desc[UR10][R8.64], R204 ;  /* 0x000000cc08007986 */ /* 0x0001e4000c10150a */
[----:B------:R-:W-:Y:S01]  /*19460*/  IMAD R76, R31, 0x2, R58 ;  /* 0x000000021f4c7824 */ /* 0x000fe200078e023a */
[----:B------:R-:W-:-:S03]  /*19470*/  LEA.HI.X.SX32 R23, R52, R37, 0x1, P1 ;  /* 0x0000002534177211 */ /* 0x000fc600008f0eff */
[----:B------:R-:W-:Y:S01]  /*19480*/  IMAD R52, R31, 0x2, R76 ;  /* 0x000000021f347824 */ /* 0x000fe200078e024c */
[----:B0-----:R-:W-:Y:S02]  /*19490*/  PRMT R9, R204, 0x7632, R9 ;  /* 0x00007632cc097816 */ /* 0x001fe40000000009 */
[----:B------:R-:W-:-:S03]  /*194a0*/  LEA R8, P1, R54, R140, 0x1 ;  /* 0x0000008c36087211 */ /* 0x000fc600078208ff */
[----:B------:R0:W-:Y:S02]  /*194b0*/  STG.E.U16 desc[UR10][R2.64], R9 ;  /* 0x0000000902007986 */ /* 0x0001e4000c10150a */
[----:B0-----:R-:W-:Y:S02]  /*194c0*/  LEA.HI.X.SX32 R9, R54, R37, 0x1, P1 ;  /* 0x0000002536097211 */ /* 0x001fe400008f0eff */
[----:B------:R-:W-:Y:S02]  /*194d0*/  LEA R54, R31, R52, 0x1 ;  /* 0x000000341f367211 */ /* 0x000fe400078e08ff */
[----:B------:R-:W-:-:S03]  /*194e0*/  PRMT R3, R205, 0x7632, R3 ;  /* 0x00007632cd037816 */ /* 0x000fc60000000003 */
[C---:B------:R-:W-:Y:S01]  /*194f0*/  IMAD R78, R31.reuse, 0x2, R54 ;  /* 0x000000021f4e7824 */ /* 0x040fe200078e0236 */
[----:B------:R-:W-:Y:S01]  /*19500*/  LEA R2, P1, R30, R140, 0x1 ;  /* 0x0000008c1e027211 */ /* 0x000fe200078208ff */
[----:B------:R0:W-:Y:S02]  /*19510*/  STG.E.U16 desc[UR10][R10.64], R205 ;  /* 0x000000cd0a007986 */ /* 0x0001e4000c10150a */
[----:B------:R-:W-:Y:S02]  /*19520*/  IMAD R84, R31, 0x2, R78 ;  /* 0x000000021f547824 */ /* 0x000fe400078e024e */
[----:B------:R1:W-:Y:S04]  /*19530*/  STG.E.U16 desc[UR10][R20.64], R3 ;  /* 0x0000000314007986 */ /* 0x0003e8000c10150a */
[----:B------:R-:W-:Y:S01]  /*19540*/  STG.E.U16 desc[UR10][R22.64], R206 ;  /* 0x000000ce16007986 */ /* 0x000fe2000c10150a */
[----:B0-----:R-:W-:-:S02]  /*19550*/  PRMT R11, R206, 0x7632, R11 ;  /* 0x00007632ce0b7816 */ /* 0x001fc4000000000b */
[----:B------:R-:W-:Y:S02]  /*19560*/  LEA R10, P2, R44, R140, 0x1 ;  /* 0x0000008c2c0a7211 */ /* 0x000fe400078408ff */
[----:B-1----:R-:W-:Y:S02]  /*19570*/  LEA.HI.X.SX32 R3, R30, R37, 0x1, P1 ;  /* 0x000000251e037211 */ /* 0x002fe400008f0eff */
[----:B------:R-:W-:Y:S01]  /*19580*/  LEA R30, R31, R84, 0x1 ;  /* 0x000000541f1e7211 */ /* 0x000fe200078e08ff */
[----:B------:R0:W-:Y:S01]  /*19590*/  STG.E.U16 desc[UR10][R8.64], R11 ;  /* 0x0000000b08007986 */ /* 0x0001e2000c10150a */
[----:B------:R-:W-:-:S04]  /*195a0*/  LEA R20, P1, R60, R140, 0x1 ;  /* 0x0000008c3c147211 */ /* 0x000fc800078208ff */
[-C--:B------:R-:W-:Y:S02]  /*195b0*/  LEA.HI.X.SX32 R21, R60, R37.reuse, 0x1, P1 ;  /* 0x000000253c157211 */ /* 0x080fe400008f0eff */
[-C--:B0-----:R-:W-:Y:S01]  /*195c0*/  LEA.HI.X.SX32 R11, R44, R37.reuse, 0x1, P2 ;  /* 0x000000252c0b7211 */ /* 0x081fe200010f0eff */
[----:B------:R-:W-:Y:S01]  /*195d0*/  IMAD R44, R31, 0x2, R30 ;  /* 0x000000021f2c7824 */ /* 0x000fe200078e021e */
[----:B------:R-:W-:Y:S02]  /*195e0*/  PRMT R9, R207, 0x7632, R9 ;  /* 0x00007632cf097816 */ /* 0x000fe40000000009 */
        /* <DEDUP_REMOVED lines=22> */
[----:B------:R-:W-:-:S05]  /*19750*/  LEA R36, R31, R50, 0x1 ;  /* 0x000000321f247211 */ /* 0x000fca00078e08ff */
[----:B------:R-:W-:Y:S01]  /*19760*/  IMAD R98, R31, 0x2, R36 ;  /* 0x000000021f627824 */ /* 0x000fe200078e0224 */
[-C--:B------:R-:W-:Y:S02]  /*19770*/  LEA R12, P2, R68, R140.reuse, 0x1 ;  /* 0x0000008c440c7211 */ /* 0x080fe400078408ff */
[----:B------:R-:W-:Y:S01]  /*19780*/  PRMT R9, R13, 0x7632, R9 ;  /* 0x000076320d097816 */ /* 0x000fe20000000009 */
[----:B------:R-:W-:Y:S01]  /*19790*/  IMAD R104, R31, 0x2, R98 ;  /* 0x000000021f687824 */ /* 0x000fe200078e0262 */
[----:B------:R0:W-:Y:S01]  /*197a0*/  STG.E.U16 desc[UR10][R22.64], R13 ;  /* 0x0000000d16007986 */ /* 0x0001e2000c10150a */
[----:B------:R-:W-:-:S03]  /*197b0*/  LEA R8, P1, R28, R140, 0x1 ;  /* 0x0000008c1c087211 */ /* 0x000fc600078208ff */
[----:B------:R1:W-:Y:S01]  /*197c0*/  STG.E.U16 desc[UR10][R2.64], R9 ;  /* 0x0000000902007986 */ /* 0x0003e2000c10150a */
[-C--:B0-----:R-:W-:Y:S02]  /*197d0*/  LEA.HI.X.SX32 R13, R68, R37.reuse, 0x1, P2 ;  /* 0x00000025440d7211 */ /* 0x081fe400010f0eff */
[C---:B------:R-:W-:Y:S02]  /*197e0*/  LEA R68, R31.reuse, R104, 0x1 ;  /* 0x000000681f447211 */ /* 0x040fe400078e08ff */
[----:B-1----:R-:W-:Y:S02]  /*197f0*/  PRMT R3, R14, 0x7632, R3 ;  /* 0x000076320e037816 */ /* 0x002fe40000000003 */
[----:B------:R-:W-:Y:S01]  /*19800*/  LEA.HI.X.SX32 R9, R28, R37, 0x1, P1 ;  /* 0x000000251c097211 */ /* 0x000fe200008f0eff */
[----:B------:R-:W-:Y:S01]  /*19810*/  IMAD R106, R31, 0x2, R68 ;  /* 0x000000021f6a7824 */ /* 0x000fe200078e0244 */
[----:B------:R-:W-:Y:S01]  /*19820*/  LEA R2, P1, R48, R140, 0x1 ;  /* 0x0000008c30027211 */ /* 0x000fe200078208ff */
[----:B------:R0:W-:Y:S04]  /*19830*/  STG.E.U16 desc[UR10][R10.64], R14 ;  /* 0x0000000e0a007986 */ /* 0x0001e8000c10150a */
[----:B------:R1:W-:Y:S04]  /*19840*/  STG.E.U16 desc[UR10][R20.64], R3 ;  /* 0x0000000314007986 */ /* 0x0003e8000c10150a */
[----:B------:R-:W-:Y:S01]  /*19850*/  STG.E.U16 desc[UR10][R8.64], R15 ;  /* 0x0000000f08007986 */ /* 0x000fe2000c10150a */
[----:B0-----:R-:W-:-:S02]  /*19860*/  PRMT R11, R15, 0x7632, R11 ;  /* 0x000076320f0b7816 */ /* 0x001fc4000000000b */
[-C--:B-1----:R-:W-:Y:S01]  /*19870*/  LEA.HI.X.SX32 R3, R48, R37.reuse, 0x1, P1 ;  /* 0x0000002530037211 */ /* 0x082fe200008f0eff */
[C---:B------:R-:W-:Y:S01]  /*19880*/  IMAD R48, R31.reuse, 0x2, R106 ;  /* 0x000000021f307824 */ /* 0x040fe200078e026a */
[C---:B------:R-:W-:Y:S01]  /*19890*/  LEA R10, P1, R56.reuse, R140, 0x1 ;  /* 0x0000008c380a7211 */ /* 0x040fe200078208ff */
[----:B------:R0:W-:Y:S03]  /*198a0*/  STG.E.U16 desc[UR10][R12.64], R11 ;  /* 0x0000000b0c007986 */ /* 0x0001e6000c10150a */
[----:B0-----:R-:W-:Y:S02]  /*198b0*/  LEA.HI.X.SX32 R11, R56, R37, 0x1, P1 ;  /* 0x00000025380b7211 */ /* 0x001fe400008f0eff */
[----:B------:R-:W-:Y:S02]  /*198c0*/  LEA R56, R31, R48, 0x1 ;  /* 0x000000301f387211 */ /* 0x000fe400078e08ff */
[----:B------:R-:W-:-:S03]  /*198d0*/  LEA R20, P1, R0, R140, 0x1 ;  /* 0x0000008c00147211 */ /* 0x000fc600078208ff */
[----:B------:R-:W-:Y:S01]  /*198e0*/  IMAD R108, R31, 0x2, R56 ;  /* 0x000000021f6c7824 */ /* 0x000fe200078e0238 */
[----:B------:R-:W-:-:S03]  /*198f0*/  LEA.HI.X.SX32 R21, R0, R37, 0x1, P1 ;  /* 0x0000002500157211 */ /* 0x000fc600008f0eff */
[----:B------:R-:W-:Y:S01]  /*19900*/  IMAD R110, R31, 0x2, R108 ;  /* 0x000000021f6e7824 */ /* 0x000fe200078e026c */
[----:B------:R-:W-:-:S04]  /*19910*/  LEA R8, P1, R38, R140, 0x1 ;  /* 0x0000008c26087211 */ /* 0x000fc800078208ff */
[C---:B------:R-:W-:Y:S02]  /*19920*/  LEA R116, R31.reuse, R110, 0x1 ;  /* 0x0000006e1f747211 */ /* 0x040fe400078e08ff */
[-C--:B------:R-:W-:Y:S02]  /*19930*/  LEA.HI.X.SX32 R9, R38, R37.reuse, 0x1, P1 ;  /* 0x0000002526097211 */ /* 0x080fe400008f0eff */
[C---:B------:R-:W-:Y:S01]  /*19940*/  LEA R12, P1, R70.reuse, R140, 0x1 ;  /* 0x0000008c460c7211 */ /* 0x040fe200078208ff */
[C---:B------:R-:W-:Y:S01]  /*19950*/  IMAD R118, R31.reuse, 0x2, R116 ;  /* 0x000000021f767824 */ /* 0x040fe200078e0274 */
[----:B------:R0:W-:Y:S02]  /*19960*/  STG.E.U16 desc[UR10][R2.64], R4 ;  /* 0x0000000402007986 */ /* 0x0001e4000c10150a */
[----:B------:R-:W-:Y:S01]  /*19970*/  LEA.HI.X.SX32 R13, R70, R37, 0x1, P1 ;  /* 0x00000025460d7211 */ /* 0x000fe200008f0eff */
[----:B------:R-:W-:-:S05]  /*19980*/  IMAD R70, R31, 0x2, R118 ;  /* 0x000000021f467824 */ /* 0x000fca00078e0276 */
[----:B------:R-:W-:Y:S02]  /*19990*/  LEA R124, R31, R70, 0x1 ;  /* 0x000000461f7c7211 */ /* 0x000fe400078e08ff */
[----:B0-----:R-:W-:Y:S02]  /*199a0*/  PRMT R3, R4, 0x7632, R3 ;  /* 0x0000763204037816 */ /* 0x001fe40000000003 */
[----:B------:R-:W-:-:S03]  /*199b0*/  LEA R2, P1, R32, R140, 0x1 ;  /* 0x0000008c20027211 */ /* 0x000fc600078208ff */
[----:B------:R0:W-:Y:S01]  /*199c0*/  STG.E.U16 desc[UR10][R10.64], R3 ;  /* 0x000000030a007986 */ /* 0x0001e2000c10150a */
[----:B------:R-:W-:Y:S01]  /*199d0*/  PRMT R0, R5, 0x7632, R0 ;  /* 0x0000763205007816 */ /* 0x000fe20000000000 */
[C---:B------:R-:W-:Y:S02]  /*199e0*/  IMAD R126, R31.reuse, 0x2, R124 ;  /* 0x000000021f7e7824 */ /* 0x040fe400078e027c */
[----:B------:R1:W-:Y:S02]  /*199f0*/  STG.E.U16 desc[UR10][R20.64], R5 ;  /* 0x0000000514007986 */ /* 0x0003e4000c10150a */
[----:B------:R-:W-:Y:S01]  /*19a00*/  IMAD R128, R31, 0x2, R126 ;  /* 0x000000021f807824 */ /* 0x000fe200078e027e */
[----:B0-----:R-:W-:Y:S02]  /*19a10*/  LEA.HI.X.SX32 R3, R32, R37, 0x1, P1 ;  /* 0x0000002520037211 */ /* 0x001fe400008f0eff */
[----:B------:R-:W-:Y:S02]  /*19a20*/  LEA R10, P1, R58, R140, 0x1 ;  /* 0x0000008c3a0a7211 */ /* 0x000fe400078208ff */
[----:B-1----:R-:W-:-:S02]  /*19a30*/  PRMT R5, R6, 0x7632, R5 ;  /* 0x0000763206057816 */ /* 0x002fc40000000005 */
[----:B------:R-:W-:Y:S01]  /*19a40*/  LEA.HI.X.SX32 R11, R58, R37, 0x1, P1 ;  /* 0x000000253a0b7211 */ /* 0x000fe200008f0eff */
[----:B------:R-:W-:Y:S01]  /*19a50*/  STG.E.U16 desc[UR10][R8.64], R0 ;  /* 0x0000000008007986 */ /* 0x000fe2000c10150a */
[----:B------:R-:W-:-:S03]  /*19a60*/  LEA R4, P1, R76, R140, 0x1 ;  /* 0x0000008c4c047211 */ /* 0x000fc600078208ff */
[----:B------:R-:W-:Y:S04]  /*19a70*/  STG.E.U16 desc[UR10][R12.64], R6 ;  /* 0x000000060c007986 */ /* 0x000fe8000c10150a */
[----:B------:R0:W-:Y:S02]  /*19a80*/  STG.E.U16 desc[UR10][R2.64], R5 ;  /* 0x0000000502007986 */ /* 0x0001e4000c10150a */
[----:B0-----:R-:W-:Y:S02]  /*19a90*/  LEA.HI.X.SX32 R5, R76, R37, 0x1, P1 ;  /* 0x000000254c057211 */ /* 0x001fe400008f0eff */
[----:B------:R-:W-:-:S05]  /*19aa0*/  LEA R76, R31, R128, 0x1 ;  /* 0x000000801f4c7211 */ /* 0x000fca00078e08ff */
[----:B------:R-:W-:-:S04]  /*19ab0*/  IMAD R130, R31, 0x2, R76 ;  /* 0x000000021f827824 */ /* 0x000fc800078e024c */
[----:B------:R-:W-:-:S05]  /*19ac0*/  IMAD R132, R31, 0x2, R130 ;  /* 0x000000021f847824 */ /* 0x000fca00078e0282 */
[----:B------:R-:W-:-:S05]  /*19ad0*/  LEA R134, R31, R132, 0x1 ;  /* 0x000000841f867211 */ /* 0x000fca00078e08ff */
[----:B------:R-:W-:-:S04]  /*19ae0*/  IMAD R136, R31, 0x2, R134 ;  /* 0x000000021f887824 */ /* 0x000fc800078e0286 */
[C---:B------:R-:W-:Y:S01]  /*19af0*/  IMAD R138, R31.reuse, 0x2, R136 ;  /* 0x000000021f8a7824 */ /* 0x040fe200078e0288 */
[-C--:B------:R-:W-:Y:S02]  /*19b00*/  LEA R20, P2, R30, R140.reuse, 0x1 ;  /* 0x0000008c1e147211 */ /* 0x080fe400078408ff */
[----:B------:R-:W-:Y:S02]  /*19b10*/  LEA R8, P1, R52, R140, 0x1 ;  /* 0x0000008c34087211 */ /* 0x000fe400078208ff */
[C---:B------:R-:W-:Y:S02]  /*19b20*/  LEA R142, R31.reuse, R138, 0x1 ;  /* 0x0000008a1f8e7211 */ /* 0x040fe400078e08ff */
[-C--:B------:R-:W-:Y:S02]  /*19b30*/  LEA.HI.X.SX32 R21, R30, R37.reuse, 0x1, P2 ;  /* 0x000000251e157211 */ /* 0x080fe400010f0eff */
[----:B------:R-:W-:Y:S01]  /*19b40*/  LEA.HI.X.SX32 R9, R52, R37, 0x1, P1 ;  /* 0x0000002534097211 */ /* 0x000fe200008f0eff */
[----:B------:R-:W-:Y:S01]  /*19b50*/  IMAD R30, R31, 0x2, R142 ;  /* 0x000000021f1e7824 */ /* 0x000fe200078e028e */
[----:B------:R-:W-:-:S03]  /*19b60*/  LEA R12, P1, R54, R140, 0x1 ;  /* 0x0000008c360c7211 */ /* 0x000fc600078208ff */
[C---:B------:R-:W-:Y:S01]  /*19b70*/  IMAD R144, R31.reuse, 0x2, R30 ;  /* 0x000000021f907824 */ /* 0x040fe200078e021e */
[-C--:B------:R-:W-:Y:S02]  /*19b80*/  LEA.HI.X.SX32 R13, R54, R37.reuse, 0x1, P1 ;  /* 0x00000025360d7211 */ /* 0x080fe400008f0eff */
[C---:B------:R-:W-:Y:S02]  /*19b90*/  LEA R14, P1, R78.reuse, R140, 0x1 ;  /* 0x0000008c4e0e7211 */ /* 0x040fe400078208ff */
[----:B------:R-:W-:Y:S01]  /*19ba0*/  LEA R146, R31, R144, 0x1 ;  /* 0x000000901f927211 */ /* 0x000fe200078e08ff */
[----:B------:R0:W-:Y:S01]  /*19bb0*/  STG.E.U16 desc[UR10][R10.64], R7 ;  /* 0x000000070a007986 */ /* 0x0001e2000c10150a */
[----:B------:R-:W-:Y:S02]  /*19bc0*/  PRMT R0, R7, 0x7632, R0 ;  /* 0x0000763207007816 */ /* 0x000fe40000000000 */
[----:B------:R-:W-:Y:S01]  /*19bd0*/  LEA.HI.X.SX32 R15, R78, R37, 0x1, P1 ;  /* 0x000000254e0f7211 */ /* 0x000fe200008f0eff */
[----:B------:R-:W-:Y:S01]  /*19be0*/  IMAD R148, R31, 0x2, R146 ;  /* 0x000000021f947824 */ /* 0x000fe200078e0292 */
[----:B------:R-:W-:Y:S01]  /*19bf0*/  PRMT R6, R24, 0x7632, R6 ;  /* 0x0000763218067816 */ /* 0x000fe20000000006 */
[----:B------:R1:W-:Y:S01]  /*19c00*/  STG.E.U16 desc[UR10][R4.64], R0 ;  /* 0x0000000004007986 */ /* 0x0003e2000c10150a */
[----:B0-----:R-:W-:-:S03]  /*19c10*/  LEA R10, P1, R84, R140, 0x1 ;  /* 0x0000008c540a7211 */ /* 0x001fc600078208ff */
[----:B------:R-:W-:Y:S01]  /*19c20*/  STG.E.U16 desc[UR10][R8.64], R24 ;  /* 0x0000001808007986 */ /* 0x000fe2000c10150a */
[----:B------:R-:W-:Y:S01]  /*19c30*/  IMAD R150, R31, 0x2, R148 ;  /* 0x000000021f967824 */ /* 0x000fe200078e0294 */
[----:B------:R-:W-:Y:S02]  /*19c40*/  LEA.HI.X.SX32 R11, R84, R37, 0x1, P1 ;  /* 0x00000025540b7211 */ /* 0x000fe400008f0eff */
[----:B-1----:R-:W-:Y:S01]  /*19c50*/  PRMT R5, R25, 0x7632, R5 ;  /* 0x0000763219057816 */ /* 0x002fe20000000005 */
[----:B------:R0:W-:Y:S01]  /*19c60*/  STG.E.U16 desc[UR10][R12.64], R6 ;  /* 0x000000060c007986 */ /* 0x0001e2000c10150a */
[----:B------:R-:W-:-:S03]  /*19c70*/  PRMT R0, R26, 0x7632, R0 ;  /* 0x000076321a007816 */ /* 0x000fc60000000000 */
[----:B------:R-:W-:Y:S04]  /*19c80*/  STG.E.U16 desc[UR10][R14.64], R25 ;  /* 0x000000190e007986 */ /* 0x000fe8000c10150a */
[----:B------:R-:W-:Y:S04]  /*19c90*/  STG.E.U16 desc[UR10][R10.64], R5 ;  /* 0x000000050a007986 */ /* 0x000fe8000c10150a */
[----:B------:R1:W-:Y:S01]  /*19ca0*/  STG.E.U16 desc[UR10][R20.64], R26 ;  /* 0x0000001a14007986 */ /* 0x0003e2000c10150a */
[----:B0-----:R-:W-:-:S04]  /*19cb0*/  LEA R6, P3, R46, R140, 0x1 ;  /* 0x0000008c2e067211 */ /* 0x001fc800078608ff */
[-C--:B------:R-:W-:Y:S02]  /*19cc0*/  LEA.HI.X.SX32 R7, R46, R37.reuse, 0x1, P3 ;  /* 0x000000252e077211 */ /* 0x080fe400018f0eff */
[C---:B------:R-:W-:Y:S02]  /*19cd0*/  LEA R12, P3, R62.reuse, R140, 0x1 ;  /* 0x0000008c3e0c7211 */ /* 0x040fe400078608ff */
[----:B-1----:R-:W-:Y:S02]  /*19ce0*/  LEA R26, R31, R150, 0x1 ;  /* 0x000000961f1a7211 */ /* 0x002fe400078e08ff */
[----:B------:R-:W-:-:S03]  /*19cf0*/  LEA.HI.X.SX32 R13, R62, R37, 0x1, P3 ;  /* 0x000000253e0d7211 */ /* 0x000fc600018f0eff */
[----:B------:R-:W-:Y:S01]  /*19d00*/  IMAD R152, R31, 0x2, R26 ;  /* 0x000000021f987824 */ /* 0x000fe200078e021a */
[----:B------:R-:W-:-:S03]  /*19d10*/  LEA R22, P3, R36, R140, 0x1 ;  /* 0x0000008c24167211 */ /* 0x000fc600078608ff */
[----:B------:R-:W-:Y:S01]  /*19d20*/  IMAD R154, R31, 0x2, R152 ;  /* 0x000000021f9a7824 */ /* 0x000fe200078e0298 */
[----:B------:R-:W-:-:S04]  /*19d30*/  LEA.HI.X.SX32 R23, R36, R37, 0x1, P3 ;  /* 0x0000002524177211 */ /* 0x000fc800018f0eff */
[----:B------:R-:W-:-:S05]  /*19d40*/  LEA R36, R31, R154, 0x1 ;  /* 0x0000009a1f247211 */ /* 0x000fca00078e08ff */
[----:B------:R-:W-:-:S04]  /*19d50*/  IMAD R156, R31, 0x2, R36 ;  /* 0x000000021f9c7824 */ /* 0x000fc800078e0224 */
[----:B------:R-:W-:-:S05]  /*19d60*/  IMAD R158, R31, 0x2, R156 ;  /* 0x000000021f9e7824 */ /* 0x000fca00078e029c */
[----:B------:R-:W-:Y:S02]  /*19d70*/  LEA R160, R31, R158, 0x1 ;  /* 0x0000009e1fa07211 */ /* 0x000fe400078e08ff */
[----:B------:R-:W-:-:S03]  /*19d80*/  LEA R2, P1, R44, R140, 0x1 ;  /* 0x0000008c2c027211 */ /* 0x000fc600078208ff */
[----:B------:R-:W-:Y:S01]  /*19d90*/  IMAD R162, R31, 0x2, R160 ;  /* 0x000000021fa27824 */ /* 0x000fe200078e02a0 */
[----:B------:R-:W-:-:S03]  /*19da0*/  LEA.HI.X.SX32 R3, R44, R37, 0x1, P1 ;  /* 0x000000252c037211 */ /* 0x000fc600008f0eff */
[C---:B------:R-:W-:Y:S01]  /*19db0*/  IMAD R164, R31.reuse, 0x2, R162 ;  /* 0x000000021fa47824 */ /* 0x040fe200078e02a2 */
[-C--:B------:R-:W-:Y:S02]  /*19dc0*/  LEA R8, P1, R86, R140.reuse, 0x1 ;  /* 0x0000008c56087211 */ /* 0x080fe400078208ff */
[----:B------:R-:W-:Y:S02]  /*19dd0*/  LEA R4, P2, R60, R140, 0x1 ;  /* 0x0000008c3c047211 */ /* 0x000fe400078408ff */
[C---:B------:R-:W-:Y:S02]  /*19de0*/  LEA R166, R31.reuse, R164, 0x1 ;  /* 0x000000a41fa67211 */ /* 0x040fe400078e08ff */
[-C--:B------:R-:W-:Y:S02]  /*19df0*/  LEA.HI.X.SX32 R9, R86, R37.reuse, 0x1, P1 ;  /* 0x0000002556097211 */ /* 0x080fe400008f0eff */
[----:B------:R-:W-:Y:S01]  /*19e00*/  LEA R14, P1, R96, R140, 0x1 ;  /* 0x0000008c600e7211 */ /* 0x000fe200078208ff */
[----:B------:R-:W-:Y:S01]  /*19e10*/  IMAD R168, R31, 0x2, R166 ;  /* 0x000000021fa87824 */ /* 0x000fe200078e02a6 */
[----:B------:R-:W-:-:S02]  /*19e20*/  LEA.HI.X.SX32 R5, R60, R37, 0x1, P2 ;  /* 0x000000253c057211 */ /* 0x000fc400010f0eff */
[-C--:B------:R-:W-:Y:S02]  /*19e30*/  LEA.HI.X.SX32 R15, R96, R37.reuse, 0x1, P1 ;  /* 0x00000025600f7211 */ /* 0x080fe400008f0eff */
[-C--:B------:R-:W-:Y:S02]  /*19e40*/  LEA R10, P2, R34, R140.reuse, 0x1 ;  /* 0x0000008c220a7211 */ /* 0x080fe400078408ff */
[-C--:B------:R-:W-:Y:S01]  /*19e50*/  LEA R24, P1, R98, R140.reuse, 0x1 ;  /* 0x0000008c62187211 */ /* 0x080fe200078208ff */
[----:B------:R-:W-:Y:S01]  /*19e60*/  IMAD R170, R31, 0x2, R168 ;  /* 0x000000021faa7824 */ /* 0x000fe200078e02a8 */
[-C--:B------:R-:W-:Y:S02]  /*19e70*/  LEA.HI.X.SX32 R11, R34, R37.reuse, 0x1, P2 ;  /* 0x00000025220b7211 */ /* 0x080fe400010f0eff */
[----:B------:R-:W-:Y:S02]  /*19e80*/  LEA R32, P3, R68, R140, 0x1 ;  /* 0x0000008c44207211 */ /* 0x000fe400078608ff */
[----:B------:R-:W-:-:S02]  /*19e90*/  LEA.HI.X.SX32 R25, R98, R37, 0x1, P1 ;  /* 0x0000002562197211 */ /* 0x000fc400008f0eff */
[----:B------:R-:W-:Y:S02]  /*19ea0*/  LEA R34, P1, R106, R140, 0x1 ;  /* 0x0000008c6a227211 */ /* 0x000fe400078208ff */
[----:B------:R-:W-:Y:S02]  /*19eb0*/  LEA R172, R31, R170, 0x1 ;  /* 0x000000aa1fac7211 */ /* 0x000fe400078e08ff */
[-C--:B------:R-:W-:Y:S02]  /*19ec0*/  LEA.HI.X.SX32 R33, R68, R37.reuse, 0x1, P3 ;  /* 0x0000002544217211 */ /* 0x080fe400018f0eff */
[-C--:B------:R-:W-:Y:S02]  /*19ed0*/  LEA R20, P2, R50, R140.reuse, 0x1 ;  /* 0x0000008c32147211 */ /* 0x080fe400078408ff */
[----:B------:R-:W-:Y:S02]  /*19ee0*/  LEA R44, P3, R56, R140, 0x1 ;  /* 0x0000008c382c7211 */ /* 0x000fe400078608ff */
[----:B------:R-:W-:-:S02]  /*19ef0*/  LEA.HI.X.SX32 R35, R106, R37, 0x1, P1 ;  /* 0x000000256a237211 */ /* 0x000fc400008f0eff */
[-C--:B------:R-:W-:Y:S01]  /*19f00*/  LEA R46, P1, R108, R140.reuse, 0x1 ;  /* 0x0000008c6c2e7211 */ /* 0x080fe200078208ff */
[C---:B------:R-:W-:Y:S01]  /*19f10*/  IMAD R174, R31.reuse, 0x2, R172 ;  /* 0x000000021fae7824 */ /* 0x040fe200078e02ac */
[-C--:B------:R-:W-:Y:S02]  /*19f20*/  LEA.HI.X.SX32 R21, R50, R37.reuse, 0x1, P2 ;  /* 0x0000002532157211 */ /* 0x080fe400010f0eff */
[-C--:B------:R-:W-:Y:S02]  /*19f30*/  LEA.HI.X.SX32 R45, R56, R37.reuse, 0x1, P3 ;  /* 0x00000025382d7211 */ /* 0x080fe400018f0eff */
[-C--:B------:R-:W-:Y:S02]  /*19f40*/  LEA R50, P3, R116, R140.reuse, 0x1 ;  /* 0x0000008c74327211 */ /* 0x080fe400078608ff */
[----:B------:R-:W-:Y:S01]  /*19f50*/  LEA.HI.X.SX32 R47, R108, R37, 0x1, P1 ;  /* 0x000000256c2f7211 */ /* 0x000fe200008f0eff */
[----:B------:R-:W-:Y:S01]  /*19f60*/  IMAD R176, R31, 0x2, R174 ;  /* 0x000000021fb07824 */ /* 0x000fe200078e02ae */
[----:B------:R-:W-:-:S02]  /*19f70*/  LEA R52, P1, R118, R140, 0x1 ;  /* 0x0000008c76347211 */ /* 0x000fc400078208ff */
[-C--:B------:R-:W-:Y:S02]  /*19f80*/  LEA.HI.X.SX32 R51, R116, R37.reuse, 0x1, P3 ;  /* 0x0000002574337211 */ /* 0x080fe400018f0eff */
[-C--:B------:R-:W-:Y:S02]  /*19f90*/  LEA R56, P3, R124, R140.reuse, 0x1 ;  /* 0x0000008c7c387211 */ /* 0x080fe400078608ff */
[-C--:B------:R-:W-:Y:S02]  /*19fa0*/  LEA.HI.X.SX32 R53, R118, R37.reuse, 0x1, P1 ;  /* 0x0000002576357211 */ /* 0x080fe400008f0eff */
[----:B------:R-:W-:Y:S02]  /*19fb0*/  LEA R58, P1, R126, R140, 0x1 ;  /* 0x0000008c7e3a7211 */ /* 0x000fe400078208ff */
[----:B------:R-:W-:Y:S02]  /*19fc0*/  LEA R178, R31, R176, 0x1 ;  /* 0x000000b01fb27211 */ /* 0x000fe400078e08ff */
[----:B------:R-:W-:-:S02]  /*19fd0*/  LEA.HI.X.SX32 R57, R124, R37, 0x1, P3 ;  /* 0x000000257c397211 */ /* 0x000fc400018f0eff */
[-C--:B------:R-:W-:Y:S02]  /*19fe0*/  LEA R62, P3, R76, R140.reuse, 0x1 ;  /* 0x0000008c4c3e7211 */ /* 0x080fe400078608ff */
[-C--:B------:R-:W-:Y:S01]  /*19ff0*/  LEA.HI.X.SX32 R59, R126, R37.reuse, 0x1, P1 ;  /* 0x000000257e3b7211 */ /* 0x080fe200008f0eff */
[C---:B------:R-:W-:Y:S01]  /*1a000*/  IMAD R180, R31.reuse, 0x2, R178 ;  /* 0x000000021fb47824 */ /* 0x040fe200078e02b2 */
[-C--:B------:R-:W-:Y:S02]  /*1a010*/  LEA R68, P1, R130, R140.reuse, 0x1 ;  /* 0x0000008c82447211 */ /* 0x080fe400078208ff */
[----:B------:R-:W-:Y:S01]  /*1a020*/  LEA.HI.X.SX32 R63, R76, R37, 0x1, P3 ;  /* 0x000000254c3f7211 */ /* 0x000fe200018f0eff */
[----:B------:R-:W-:Y:S01]  /*1a030*/  IMAD R182, R31, 0x2, R180 ;  /* 0x000000021fb67824 */ /* 0x000fe200078e02b4 */
[-C--:B------:R-:W-:Y:S02]  /*1a040*/  LEA R28, P2, R104, R140.reuse, 0x1 ;  /* 0x0000008c681c7211 */ /* 0x080fe400078408ff */
[----:B------:R-:W-:-:S02]  /*1a050*/  LEA R76, P3, R134, R140, 0x1 ;  /* 0x0000008c864c7211 */ /* 0x000fc400078608ff */
[-C--:B------:R-:W-:Y:S02]  /*1a060*/  LEA.HI.X.SX32 R69, R130, R37.reuse, 0x1, P1 ;  /* 0x0000002582457211 */ /* 0x080fe400008f0eff */
[-C--:B------:R-:W-:Y:S02]  /*1a070*/  LEA R78, P1, R136, R140.reuse, 0x1 ;  /* 0x0000008c884e7211 */ /* 0x080fe400078208ff */
[-C--:B------:R-:W-:Y:S02]  /*1a080*/  LEA.HI.X.SX32 R29, R104, R37.reuse, 0x1, P2 ;  /* 0x00000025681d7211 */ /* 0x080fe400010f0eff */
[----:B------:R-:W-:Y:S02]  /*1a090*/  LEA.HI.X.SX32 R77, R134, R37, 0x1, P3 ;  /* 0x00000025864d7211 */ /* 0x000fe400018f0eff */
[-C--:B------:R-:W-:Y:S02]  /*1a0a0*/  LEA R38, P2, R48, R140.reuse, 0x1 ;  /* 0x0000008c30267211 */ /* 0x080fe400078408ff */
[----:B------:R-:W-:-:S02]  /*1a0b0*/  LEA R86, P3, R142, R140, 0x1 ;  /* 0x0000008c8e567211 */ /* 0x000fc400078608ff */
[-C--:B------:R-:W-:Y:S02]  /*1a0c0*/  LEA.HI.X.SX32 R79, R136, R37.reuse, 0x1, P1 ;  /* 0x00000025884f7211 */ /* 0x080fe400008f0eff */
[----:B------:R-:W-:Y:S02]  /*1a0d0*/  LEA R96, P1, R30, R140, 0x1 ;  /* 0x0000008c1e607211 */ /* 0x000fe400078208ff */
[----:B------:R-:W-:Y:S02]  /*1a0e0*/  LEA R184, R31, R182, 0x1 ;  /* 0x000000b61fb87211 */ /* 0x000fe400078e08ff */
[-C--:B------:R-:W-:Y:S02]  /*1a0f0*/  LEA.HI.X.SX32 R39, R48, R37.reuse, 0x1, P2 ;  /* 0x0000002530277211 */ /* 0x080fe400010f0eff */
[----:B------:R-:W-:Y:S02]  /*1a100*/  LEA.HI.X.SX32 R87, R142, R37, 0x1, P3 ;  /* 0x000000258e577211 */ /* 0x000fe400018f0eff */
[----:B------:R-:W-:-:S02]  /*1a110*/  LEA R48, P2, R110, R140, 0x1 ;  /* 0x0000008c6e307211 */ /* 0x000fc400078408ff */
[-C--:B------:R-:W-:Y:S02]  /*1a120*/  LEA R104, P3, R146, R140.reuse, 0x1 ;  /* 0x0000008c92687211 */ /* 0x080fe400078608ff */
[-C--:B------:R-:W-:Y:S01]  /*1a130*/  LEA.HI.X.SX32 R97, R30, R37.reuse, 0x1, P1 ;  /* 0x000000251e617211 */ /* 0x080fe200008f0eff */
[C---:B------:R-:W-:Y:S01]  /*1a140*/  IMAD R30, R31.reuse, 0x2, R184 ;  /* 0x000000021f1e7824 */ /* 0x040fe200078e02b8 */
[-C--:B------:R-:W-:Y:S02]  /*1a150*/  LEA.HI.X.SX32 R49, R110, R37.reuse, 0x1, P2 ;  /* 0x000000256e317211 */ /* 0x080fe400010f0eff */
[----:B------:R-:W-:Y:S01]  /*1a160*/  LEA.HI.X.SX32 R105, R146, R37, 0x1, P3 ;  /* 0x0000002592697211 */ /* 0x000fe200018f0eff */
[----:B------:R-:W-:Y:S01]  /*1a170*/  IMAD R186, R31, 0x2, R30 ;  /* 0x000000021fba7824 */ /* 0x000fe200078e021e */
[----:B------:R-:W-:-:S04]  /*1a180*/  LEA R110, P3, R26, R140, 0x1 ;  /* 0x0000008c1a6e7211 */ /* 0x000fc800078608ff */
[-C--:B------:R-:W-:Y:S02]  /*1a190*/  LEA.HI.X.SX32 R111, R26, R37.reuse, 0x1, P3 ;  /* 0x000000251a6f7211 */ /* 0x080fe400018f0eff */
[C---:B------:R-:W-:Y:S02]  /*1a1a0*/  LEA R26, R31.reuse, R186, 0x1 ;  /* 0x000000ba1f1a7211 */ /* 0x040fe400078e08ff */
[-C--:B------:R-:W-:Y:S02]  /*1a1b0*/  LEA R124, P3, R36, R140.reuse, 0x1 ;  /* 0x0000008c247c7211 */ /* 0x080fe400078608ff */
[-C--:B------:R-:W-:Y:S01]  /*1a1c0*/  LEA R54, P2, R70, R140.reuse, 0x1 ;  /* 0x0000008c46367211 */ /* 0x080fe200078408ff */
[C---:B------:R-:W-:Y:S01]  /*1a1d0*/  IMAD R188, R31.reuse, 0x2, R26 ;  /* 0x000000021fbc7824 */ /* 0x040fe200078e021a */
[-C--:B------:R-:W-:Y:S02]  /*1a1e0*/  LEA.HI.X.SX32 R125, R36, R37.reuse, 0x1, P3 ;  /* 0x00000025247d7211 */ /* 0x080fe400018f0eff */
[----:B------:R-:W-:Y:S01]  /*1a1f0*/  LEA.HI.X.SX32 R55, R70, R37, 0x1, P2 ;  /* 0x0000002546377211 */ /* 0x000fe200010f0eff */
[----:B------:R-:W-:Y:S01]  /*1a200*/  IMAD R36, R31, 0x2, R188 ;  /* 0x000000021f247824 */ /* 0x000fe200078e02bc */
[----:B------:R-:W-:-:S04]  /*1a210*/  LEA R60, P2, R128, R140, 0x1 ;  /* 0x0000008c803c7211 */ /* 0x000fc800078408ff */
[----:B------:R-:W-:Y:S02]  /*1a220*/  LEA.HI.X.SX32 R61, R128, R37, 0x1, P2 ;  /* 0x00000025803d7211 */ /* 0x000fe400010f0eff */
[----:B------:R-:W-:Y:S02]  /*1a230*/  LEA R190, R31, R36, 0x1 ;  /* 0x000000241fbe7211 */ /* 0x000fe400078e08ff */
[----:B------:R-:W-:-:S03]  /*1a240*/  LEA R70, P2, R132, R140, 0x1 ;  /* 0x0000008c84467211 */ /* 0x000fc600078408ff */
[C---:B------:R-:W-:Y:S01]  /*1a250*/  IMAD R192, R31.reuse, 0x2, R190 ;  /* 0x000000021fc07824 */ /* 0x040fe200078e02be */
[----:B------:R-:W-:Y:S02]  /*1a260*/  LEA.HI.X.SX32 R71, R132, R37, 0x1, P2 ;  /* 0x0000002584477211 */ /* 0x000fe400010f0eff */
[----:B------:R-:W-:Y:S01]  /*1a270*/  LEA R84, P2, R138, R140, 0x1 ;  /* 0x0000008c8a547211 */ /* 0x000fe200078408ff */
[----:B------:R-:W-:-:S03]  /*1a280*/  IMAD R194, R31, 0x2, R192 ;  /* 0x000000021fc27824 */ /* 0x000fc600078e02c0 */
[-C--:B------:R-:W-:Y:S02]  /*1a290*/  LEA.HI.X.SX32 R85, R138, R37.reuse, 0x1, P2 ;  /* 0x000000258a557211 */ /* 0x080fe400010f0eff */
[C---:B------:R-:W-:Y:S02]  /*1a2a0*/  LEA R98, P2, R144.reuse, R140, 0x1 ;  /* 0x0000008c90627211 */ /* 0x040fe400078408ff */
[C---:B------:R-:W-:Y:S02]  /*1a2b0*/  LEA R198, R31.reuse, R194, 0x1 ;  /* 0x000000c21fc67211 */ /* 0x040fe400078e08ff */
[-C--:B------:R-:W-:Y:S02]  /*1a2c0*/  LEA.HI.X.SX32 R99, R144, R37.reuse, 0x1, P2 ;  /* 0x0000002590637211 */ /* 0x080fe400010f0eff */
[-C--:B------:R-:W-:Y:S02]  /*1a2d0*/  LEA R106, P1, R148, R140.reuse, 0x1 ;  /* 0x0000008c946a7211 */ /* 0x080fe400078208ff */
[----:B------:R-:W-:Y:S01]  /*1a2e0*/  LEA R108, P2, R150, R140, 0x1 ;  /* 0x0000008c966c7211 */ /* 0x000fe200078408ff */
[----:B------:R-:W-:Y:S01]  /*1a2f0*/  IMAD R200, R31, 0x2, R198 ;  /* 0x000000021fc87824 */ /* 0x000fe200078e02c6 */
[----:B------:R-:W-:-:S02]  /*1a300*/  LEA.HI.X.SX32 R107, R148, R37, 0x1, P1 ;  /* 0x00000025946b7211 */ /* 0x000fc400008f0eff */
[-C--:B------:R-:W-:Y:S02]  /*1a310*/  LEA.HI.X.SX32 R109, R150, R37.reuse, 0x1, P2 ;  /* 0x00000025966d7211 */ /* 0x080fe400010f0eff */
[-C--:B------:R-:W-:Y:S02]  /*1a320*/  LEA R116, P1, R152, R140.reuse, 0x1 ;  /* 0x0000008c98747211 */ /* 0x080fe400078208ff */
[-C--:B------:R-:W-:Y:S02]  /*1a330*/  LEA R118, P2, R154, R140.reuse, 0x1 ;  /* 0x0000008c9a767211 */ /* 0x080fe400078408ff */
[----:B------:R-:W-:Y:S01]  /*1a340*/  LEA R130, P3, R160, R140, 0x1 ;  /* 0x0000008ca0827211 */ /* 0x000fe200078608ff */
[----:B------:R-:W-:Y:S01]  /*1a350*/  IMAD R202, R31, 0x2, R200 ;  /* 0x000000021fca7824 */ /* 0x000fe200078e02c8 */
[-C--:B------:R-:W-:Y:S02]  /*1a360*/  LEA.HI.X.SX32 R117, R152, R37.reuse, 0x1, P1 ;  /* 0x0000002598757211 */ /* 0x080fe400008f0eff */
[----:B------:R-:W-:-:S02]  /*1a370*/  LEA.HI.X.SX32 R119, R154, R37, 0x1, P2 ;  /* 0x000000259a777211 */ /* 0x000fc400010f0eff */
[-C--:B------:R-:W-:Y:S02]  /*1a380*/  LEA.HI.X.SX32 R131, R160, R37.reuse, 0x1, P3 ;  /* 0x00000025a0837211 */ /* 0x080fe400018f0eff */
[-C--:B------:R-:W-:Y:S02]  /*1a390*/  LEA R126, P1, R156, R140.reuse, 0x1 ;  /* 0x0000008c9c7e7211 */ /* 0x080fe400078208ff */
[-C--:B------:R-:W-:Y:S02]  /*1a3a0*/  LEA R128, P2, R158, R140.reuse, 0x1 ;  /* 0x0000008c9e807211 */ /* 0x080fe400078408ff */
[----:B------:R-:W-:Y:S02]  /*1a3b0*/  LEA R136, P3, R166, R140, 0x1 ;  /* 0x0000008ca6887211 */ /* 0x000fe400078608ff */
[----:B------:R-:W-:Y:S02]  /*1a3c0*/  LEA R204, R31, R202, 0x1 ;  /* 0x000000ca1fcc7211 */ /* 0x000fe400078e08ff */
[----:B------:R-:W-:-:S02]  /*1a3d0*/  LEA.HI.X.SX32 R127, R156, R37, 0x1, P1 ;  /* 0x000000259c7f7211 */ /* 0x000fc400008f0eff */
[-C--:B------:R-:W-:Y:S02]  /*1a3e0*/  LEA.HI.X.SX32 R129, R158, R37.reuse, 0x1, P2 ;  /* 0x000000259e817211 */ /* 0x080fe400010f0eff */
[-C--:B------:R-:W-:Y:S02]  /*1a3f0*/  LEA.HI.X.SX32 R137, R166, R37.reuse, 0x1, P3 ;  /* 0x00000025a6897211 */ /* 0x080fe400018f0eff */
[-C--:B------:R-:W-:Y:S02]  /*1a400*/  LEA R132, P1, R162, R140.reuse, 0x1 ;  /* 0x0000008ca2847211 */ /* 0x080fe400078208ff */
[-C--:B------:R-:W-:Y:S02]  /*1a410*/  LEA R134, P2, R164, R140.reuse, 0x1 ;  /* 0x0000008ca4867211 */ /* 0x080fe400078408ff */
[----:B------:R-:W-:Y:S01]  /*1a420*/  LEA R144, P3, R172, R140, 0x1 ;  /* 0x0000008cac907211 */ /* 0x000fe200078608ff */
[----:B------:R-:W-:Y:S01]  /*1a430*/  IMAD R206, R31, 0x2, R204 ;  /* 0x000000021fce7824 */ /* 0x000fe200078e02cc */
[----:B------:R-:W-:-:S02]  /*1a440*/  LEA.HI.X.SX32 R133, R162, R37, 0x1, P1 ;  /* 0x00000025a2857211 */ /* 0x000fc400008f0eff */
[-C--:B------:R-:W-:Y:S02]  /*1a450*/  LEA.HI.X.SX32 R135, R164, R37.reuse, 0x1, P2 ;  /* 0x00000025a4877211 */ /* 0x080fe400010f0eff */
[-C--:B------:R-:W-:Y:S01]  /*1a460*/  LEA.HI.X.SX32 R145, R172, R37.reuse, 0x1, P3 ;  /* 0x00000025ac917211 */ /* 0x080fe200018f0eff */
[----:B------:R-:W-:Y:S01]  /*1a470*/  IMAD R210, R31, 0x2, R206 ;  /* 0x000000021fd27824 */ /* 0x000fe200078e02ce */
[-C--:B------:R-:W-:Y:S02]  /*1a480*/  LEA R138, P1, R168, R140.reuse, 0x1 ;  /* 0x0000008ca88a7211 */ /* 0x080fe400078208ff */
[-C--:B------:R-:W-:Y:S02]  /*1a490*/  LEA R142, P2, R170, R140.reuse, 0x1 ;  /* 0x0000008caa8e7211 */ /* 0x080fe400078408ff */
[----:B------:R-:W-:Y:S02]  /*1a4a0*/  LEA R150, P3, R178, R140, 0x1 ;  /* 0x0000008cb2967211 */ /* 0x000fe400078608ff */
[----:B------:R-:W-:-:S02]  /*1a4b0*/  LEA.HI.X.SX32 R139, R168, R37, 0x1, P1 ;  /* 0x00000025a88b7211 */ /* 0x000fc400008f0eff */
[-C--:B------:R-:W-:Y:S02]  /*1a4c0*/  LEA.HI.X.SX32 R143, R170, R37.reuse, 0x1, P2 ;  /* 0x00000025aa8f7211 */ /* 0x080fe400010f0eff */
[----:B------:R-:W-:Y:S02]  /*1a4d0*/  LEA.HI.X.SX32 R151, R178, R37, 0x1, P3 ;  /* 0x00000025b2977211 */ /* 0x000fe400018f0eff */
[-C--:B------:R-:W-:Y:S02]  /*1a4e0*/  LEA R146, P1, R174, R140.reuse, 0x1 ;  /* 0x0000008cae927211 */ /* 0x080fe400078208ff */
[-C--:B------:R-:W-:Y:S02]  /*1a4f0*/  LEA R148, P2, R176, R140.reuse, 0x1 ;  /* 0x0000008cb0947211 */ /* 0x080fe400078408ff */
[----:B------:R-:W-:Y:S02]  /*1a500*/  LEA R156, P3, R184, R140, 0x1 ;  /* 0x0000008cb89c7211 */ /* 0x000fe400078608ff */
[----:B------:R-:W-:-:S02]  /*1a510*/  LEA R212, R31, R210, 0x1 ;  /* 0x000000d21fd47211 */ /* 0x000fc400078e08ff */
[-C--:B------:R-:W-:Y:S02]  /*1a520*/  LEA.HI.X.SX32 R147, R174, R37.reuse, 0x1, P1 ;  /* 0x00000025ae937211 */ /* 0x080fe400008f0eff */
[-C--:B------:R-:W-:Y:S02]  /*1a530*/  LEA.HI.X.SX32 R149, R176, R37.reuse, 0x1, P2 ;  /* 0x00000025b0957211 */ /* 0x080fe400010f0eff */
[----:B------:R-:W-:Y:S01]  /*1a540*/  LEA.HI.X.SX32 R157, R184, R37, 0x1, P3 ;  /* 0x00000025b89d7211 */ /* 0x000fe200018f0eff */
[----:B------:R-:W-:Y:S01]  /*1a550*/  IMAD R214, R31, 0x2, R212 ;  /* 0x000000021fd67824 */ /* 0x000fe200078e02d4 */
[-C--:B------:R-:W-:Y:S02]  /*1a560*/  LEA R152, P1, R180, R140.reuse, 0x1 ;  /* 0x0000008cb4987211 */ /* 0x080fe400078208ff */
[-C--:B------:R-:W-:Y:S02]  /*1a570*/  LEA R154, P2, R182, R140.reuse, 0x1 ;  /* 0x0000008cb69a7211 */ /* 0x080fe400078408ff */
[----:B------:R-:W-:-:S02]  /*1a580*/  LEA R162, P3, R26, R140, 0x1 ;  /* 0x0000008c1aa27211 */ /* 0x000fc400078608ff */
[-C--:B------:R-:W-:Y:S02]  /*1a590*/  LEA.HI.X.SX32 R153, R180, R37.reuse, 0x1, P1 ;  /* 0x00000025b4997211 */ /* 0x080fe400008f0eff */
[-C--:B------:R-:W-:Y:S02]  /*1a5a0*/  LEA.HI.X.SX32 R155, R182, R37.reuse, 0x1, P2 ;  /* 0x00000025b69b7211 */ /* 0x080fe400010f0eff */
[-C--:B------:R-:W-:Y:S01]  /*1a5b0*/  LEA.HI.X.SX32 R163, R26, R37.reuse, 0x1, P3 ;  /* 0x000000251aa37211 */ /* 0x080fe200018f0eff */
[----:B------:R-:W-:Y:S01]  /*1a5c0*/  IMAD R26, R31, 0x2, R214 ;  /* 0x000000021f1a7824 */ /* 0x000fe200078e02d6 */
[-C--:B------:R-:W-:Y:S02]  /*1a5d0*/  LEA R158, P1, R30, R140.reuse, 0x1 ;  /* 0x0000008c1e9e7211 */ /* 0x080fe400078208ff */
[----:B------:R-:W-:Y:S02]  /*1a5e0*/  LEA R160, P2, R186, R140, 0x1 ;  /* 0x0000008cbaa07211 */ /* 0x000fe400078408ff */
[----:B------:R-:W-:-:S02]  /*1a5f0*/  LEA.HI.X.SX32 R159, R30, R37, 0x1, P1 ;  /* 0x000000251e9f7211 */ /* 0x000fc400008f0eff */
[-C--:B------:R-:W-:Y:S02]  /*1a600*/  LEA.HI.X.SX32 R161, R186, R37.reuse, 0x1, P2 ;  /* 0x00000025baa17211 */ /* 0x080fe400010f0eff */
[C---:B------:R-:W-:Y:S02]  /*1a610*/  LEA R166, P2, R36.reuse, R140, 0x1 ;  /* 0x0000008c24a67211 */ /* 0x040fe400078408ff */
[----:B------:R-:W-:Y:S02]  /*1a620*/  LEA R30, R31, R26, 0x1 ;  /* 0x0000001a1f1e7211 */ /* 0x000fe400078e08ff */
[----:B------:R-:W-:-:S03]  /*1a630*/  LEA.HI.X.SX32 R167, R36, R37, 0x1, P2 ;  /* 0x0000002524a77211 */ /* 0x000fc600010f0eff */
[----:B------:R-:W-:-:S04]  /*1a640*/  IMAD R36, R31, 0x2, R30 ;  /* 0x000000021f247824 */ /* 0x000fc800078e021e */
[----:B------:R-:W-:-:S05]  /*1a650*/  IMAD R216, R31, 0x2, R36 ;  /* 0x000000021fd87824 */ /* 0x000fca00078e0224 */
[----:B------:R-:W-:Y:S02]  /*1a660*/  LEA R218, R31, R216, 0x1 ;  /* 0x000000d81fda7211 */ /* 0x000fe400078e08ff */
[----:B------:R-:W-:-:S03]  /*1a670*/  LEA R164, P1, R188, R140, 0x1 ;  /* 0x0000008cbca47211 */ /* 0x000fc600078208ff */
[C---:B------:R-:W-:Y:S01]  /*1a680*/  IMAD R220, R31.reuse, 0x2, R218 ;  /* 0x000000021fdc7824 */ /* 0x040fe200078e02da */
[-C--:B------:R-:W-:Y:S02]  /*1a690*/  LEA R168, P3, R190, R140.reuse, 0x1 ;  /* 0x0000008cbea87211 */ /* 0x080fe400078608ff */
[-C--:B------:R-:W-:Y:S01]  /*1a6a0*/  LEA R172, P2, R194, R140.reuse, 0x1 ;  /* 0x0000008cc2ac7211 */ /* 0x080fe200078408ff */
[----:B------:R-:W-:Y:S01]  /*1a6b0*/  IMAD R222, R31, 0x2, R220 ;  /* 0x000000021fde7824 */ /* 0x000fe200078e02dc */
[-C--:B------:R-:W-:Y:S02]  /*1a6c0*/  LEA.HI.X.SX32 R165, R188, R37.reuse, 0x1, P1 ;  /* 0x00000025bca57211 */ /* 0x080fe400008f0eff */
[-C--:B------:R-:W-:Y:S02]  /*1a6d0*/  LEA.HI.X.SX32 R169, R190, R37.reuse, 0x1, P3 ;  /* 0x00000025bea97211 */ /* 0x080fe400018f0eff */
[----:B------:R-:W-:Y:S02]  /*1a6e0*/  LEA R170, P1, R192, R140, 0x1 ;  /* 0x0000008cc0aa7211 */ /* 0x000fe400078208ff */
[----:B------:R-:W-:-:S02]  /*1a6f0*/  LEA.HI.X.SX32 R173, R194, R37, 0x1, P2 ;  /* 0x00000025c2ad7211 */ /* 0x000fc400010f0eff */
[-C--:B------:R-:W-:Y:S02]  /*1a700*/  LEA R174, P3, R198, R140.reuse, 0x1 ;  /* 0x0000008cc6ae7211 */ /* 0x080fe400078608ff */
[----:B------:R-:W-:Y:S02]  /*1a710*/  LEA R178, P2, R202, R140, 0x1 ;  /* 0x0000008ccab27211 */ /* 0x000fe400078408ff */
[----:B------:R-:W-:Y:S02]  /*1a720*/  LEA R224, R31, R222, 0x1 ;  /* 0x000000de1fe07211 */ /* 0x000fe400078e08ff */
[-C--:B------:R-:W-:Y:S02]  /*1a730*/  LEA.HI.X.SX32 R171, R192, R37.reuse, 0x1, P1 ;  /* 0x00000025c0ab7211 */ /* 0x080fe400008f0eff */
[----:B------:R-:W-:Y:S02]  /*1a740*/  LEA.HI.X.SX32 R175, R198, R37, 0x1, P3 ;  /* 0x00000025c6af7211 */ /* 0x000fe400018f0eff */
[----:B------:R-:W-:-:S02]  /*1a750*/  LEA R176, P1, R200, R140, 0x1 ;  /* 0x0000008cc8b07211 */ /* 0x000fc400078208ff */
[-C--:B------:R-:W-:Y:S01]  /*1a760*/  LEA.HI.X.SX32 R179, R202, R37.reuse, 0x1, P2 ;  /* 0x00000025cab37211 */ /* 0x080fe200010f0eff */
[C---:B------:R-:W-:Y:S01]  /*1a770*/  IMAD R226, R31.reuse, 0x2, R224 ;  /* 0x000000021fe27824 */ /* 0x040fe200078e02e0 */
[-C--:B------:R-:W-:Y:S02]  /*1a780*/  LEA R180, P3, R204, R140.reuse, 0x1 ;  /* 0x0000008cccb47211 */ /* 0x080fe400078608ff */
[-C--:B------:R-:W-:Y:S02]  /*1a790*/  LEA R184, P2, R210, R140.reuse, 0x1 ;  /* 0x0000008cd2b87211 */ /* 0x080fe400078408ff */
[-C--:B------:R-:W-:Y:S01]  /*1a7a0*/  LEA.HI.X.SX32 R177, R200, R37.reuse, 0x1, P1 ;  /* 0x00000025c8b17211 */ /* 0x080fe200008f0eff */
[----:B------:R-:W-:Y:S01]  /*1a7b0*/  IMAD R228, R31, 0x2, R226 ;  /* 0x000000021fe47824 */ /* 0x000fe200078e02e2 */
[----:B------:R-:W-:Y:S02]  /*1a7c0*/  LEA.HI.X.SX32 R181, R204, R37, 0x1, P3 ;  /* 0x00000025ccb57211 */ /* 0x000fe400018f0eff */
[----:B------:R-:W-:-:S02]  /*1a7d0*/  LEA R182, P1, R206, R140, 0x1 ;  /* 0x0000008cceb67211 */ /* 0x000fc400078208ff */
[-C--:B------:R-:W-:Y:S02]  /*1a7e0*/  LEA.HI.X.SX32 R185, R210, R37.reuse, 0x1, P2 ;  /* 0x00000025d2b97211 */ /* 0x080fe400010f0eff */
[-C--:B------:R-:W-:Y:S02]  /*1a7f0*/  LEA R186, P3, R212, R140.reuse, 0x1 ;  /* 0x0000008cd4ba7211 */ /* 0x080fe400078608ff */
[-C--:B------:R-:W-:Y:S02]  /*1a800*/  LEA R190, P2, R26, R140.reuse, 0x1 ;  /* 0x0000008c1abe7211 */ /* 0x080fe400078408ff */
[-C--:B------:R-:W-:Y:S02]  /*1a810*/  LEA.HI.X.SX32 R183, R206, R37.reuse, 0x1, P1 ;  /* 0x00000025ceb77211 */ /* 0x080fe400008f0eff */
[----:B------:R-:W-:Y:S02]  /*1a820*/  LEA.HI.X.SX32 R187, R212, R37, 0x1, P3 ;  /* 0x00000025d4bb7211 */ /* 0x000fe400018f0eff */
[----:B------:R-:W-:-:S02]  /*1a830*/  LEA R188, P1, R214, R140, 0x1 ;  /* 0x0000008cd6bc7211 */ /* 0x000fc400078208ff */
[-C--:B------:R-:W-:Y:S02]  /*1a840*/  LEA.HI.X.SX32 R191, R26, R37.reuse, 0x1, P2 ;  /* 0x000000251abf7211 */ /* 0x080fe400010f0eff */
[----:B------:R-:W-:Y:S02]  /*1a850*/  LEA R192, P3, R30, R140, 0x1 ;  /* 0x0000008c1ec07211 */ /* 0x000fe400078608ff */
[C---:B------:R-:W-:Y:S02]  /*1a860*/  LEA R26, R31.reuse, R228, 0x1 ;  /* 0x000000e41f1a7211 */ /* 0x040fe400078e08ff */
[-C--:B------:R-:W-:Y:S02]  /*1a870*/  LEA.HI.X.SX32 R189, R214, R37.reuse, 0x1, P1 ;  /* 0x00000025d6bd7211 */ /* 0x080fe400008f0eff */
[----:B------:R-:W-:Y:S01]  /*1a880*/  LEA.HI.X.SX32 R193, R30, R37, 0x1, P3 ;  /* 0x000000251ec17211 */ /* 0x000fe200018f0eff */
[----:B------:R-:W-:Y:S01]  /*1a890*/  IMAD R30, R31, 0x2, R26 ;  /* 0x000000021f1e7824 */ /* 0x000fe200078e021a */
[----:B------:R-:W-:-:S04]  /*1a8a0*/  LEA R194, P1, R36, R140, 0x1 ;  /* 0x0000008c24c27211 */ /* 0x000fc800078208ff */
[----:B------:R-:W-:Y:S01]  /*1a8b0*/  LEA.HI.X.SX32 R195, R36, R37, 0x1, P1 ;  /* 0x0000002524c37211 */ /* 0x000fe200008f0eff */
[----:B------:R-:W-:Y:S01]  /*1a8c0*/  IMAD R36, R31, 0x2, R30 ;  /* 0x000000021f247824 */ /* 0x000fe200078e021e */
[----:B------:R-:W-:-:S04]  /*1a8d0*/  LEA R200, P3, R218, R140, 0x1 ;  /* 0x0000008cdac87211 */ /* 0x000fc800078608ff */
[C---:B------:R-:W-:Y:S02]  /*1a8e0*/  LEA R230, R31.reuse, R36, 0x1 ;  /* 0x000000241fe67211 */ /* 0x040fe400078e08ff */
[-C--:B------:R-:W-:Y:S02]  /*1a8f0*/  LEA R198, P2, R216, R140.reuse, 0x1 ;  /* 0x0000008cd8c67211 */ /* 0x080fe400078408ff */
[-C--:B------:R-:W-:Y:S01]  /*1a900*/  LEA.HI.X.SX32 R201, R218, R37.reuse, 0x1, P3 ;  /* 0x00000025dac97211 */ /* 0x080fe200018f0eff */
[C---:B------:R-:W-:Y:S01]  /*1a910*/  IMAD R232, R31.reuse, 0x2, R230 ;  /* 0x000000021fe87824 */ /* 0x040fe200078e02e6 */
        /* <DEDUP_REMOVED lines=8> */
[----:B------:R-:W-:Y:S02]  /*1a9a0*/  LEA.HI.X.SX32 R215, R26, R37, 0x1, P3 ;  /* 0x000000251ad77211 */ /* 0x000fe400018f0eff */
[----:B------:R-:W-:-:S02]  /*1a9b0*/  LEA R26, R31, R234, 0x1 ;  /* 0x000000ea1f1a7211 */ /* 0x000fc400078e08ff */
[-C--:B------:R-:W-:Y:S02]  /*1a9c0*/  LEA R202, P1, R220, R140.reuse, 0x1 ;  /* 0x0000008cdcca7211 */ /* 0x080fe400078208ff */
[-C--:B------:R-:W-:Y:S01]  /*1a9d0*/  LEA.HI.X.SX32 R213, R228, R37.reuse, 0x1, P2 ;  /* 0x00000025e4d57211 */ /* 0x080fe200010f0eff */
[C---:B------:R-:W-:Y:S01]  /*1a9e0*/  IMAD R236, R31.reuse, 0x2, R26 ;  /* 0x000000021fec7824 */ /* 0x040fe200078e021a */
[-C--:B------:R-:W-:Y:S02]  /*1a9f0*/  LEA R218, P2, R36, R140.reuse, 0x1 ;  /* 0x0000008c24da7211 */ /* 0x080fe400078408ff */
[-C--:B------:R-:W-:Y:S02]  /*1aa00*/  LEA.HI.X.SX32 R203, R220, R37.reuse, 0x1, P1 ;  /* 0x00000025dccb7211 */ /* 0x080fe400008f0eff */
[-C--:B------:R-:W-:Y:S02]  /*1aa10*/  LEA R210, P1, R226, R140.reuse, 0x1 ;  /* 0x0000008ce2d27211 */ /* 0x080fe400078208ff */
[-C--:B------:R-:W-:Y:S01]  /*1aa20*/  LEA.HI.X.SX32 R219, R36, R37.reuse, 0x1, P2 ;  /* 0x0000002524db7211 */ /* 0x080fe200010f0eff */
[----:B------:R-:W-:Y:S01]  /*1aa30*/  IMAD R36, R31, 0x2, R236 ;  /* 0x000000021f247824 */ /* 0x000fe200078e02ec */
[----:B------:R-:W-:Y:S01]  /*1aa40*/  LEA R220, P3, R230, R140, 0x1 ;  /* 0x0000008ce6dc7211 */ /* 0x000fe200078608ff */
[----:B------:R0:W-:Y:S01]  /*1aa50*/  STG.E.U16 desc[UR10][R2.64], R0 ;  /* 0x0000000002007986 */ /* 0x0001e2000c10150a */
[----:B------:R-:W-:-:S02]  /*1aa60*/  LEA.HI.X.SX32 R211, R226, R37, 0x1, P1 ;  /* 0x00000025e2d37211 */ /* 0x000fc400008f0eff */
[-C--:B------:R-:W-:Y:S01]  /*1aa70*/  LEA R216, P1, R30, R140.reuse, 0x1 ;  /* 0x0000008c1ed87211 */ /* 0x080fe200078208ff */
[----:B------:R1:W-:Y:S01]  /*1aa80*/  STG.E.U16 desc[UR10][R4.64], R27 ;  /* 0x0000001b04007986 */ /* 0x0003e2000c10150a */
[----:B------:R-:W-:Y:S02]  /*1aa90*/  LEA.HI.X.SX32 R221, R230, R37, 0x1, P3 ;  /* 0x00000025e6dd7211 */ /* 0x000fe400018f0eff */
[----:B------:R-:W-:Y:S02]  /*1aaa0*/  LEA R226, P3, R26, R140, 0x1 ;  /* 0x0000008c1ae27211 */ /* 0x000fe400078608ff */
[----:B------:R-:W-:Y:S02]  /*1aab0*/  LEA R238, R31, R36, 0x1 ;  /* 0x000000241fee7211 */ /* 0x000fe400078e08ff */
[----:B0-----:R-:W-:Y:S02]  /*1aac0*/  PRMT R3, R27, 0x7632, R3 ;  /* 0x000076321b037816 */ /* 0x001fe40000000003 */
[----:B-1----:R-:W-:-:S03]  /*1aad0*/  PRMT R5, R64, 0x7632, R5 ;  /* 0x0000763240057816 */ /* 0x002fc60000000005 */
[----:B------:R0:W-:Y:S01]  /*1aae0*/  STG.E.U16 desc[UR10][R6.64], R3 ;  /* 0x0000000306007986 */ /* 0x0001e2000c10150a */
[-C--:B------:R-:W-:Y:S02]  /*1aaf0*/  LEA.HI.X.SX32 R217, R30, R37.reuse, 0x1, P1 ;  /* 0x000000251ed97211 */ /* 0x080fe400008f0eff */
[-C--:B------:R-:W-:Y:S01]  /*1ab00*/  LEA R222, P1, R232, R140.reuse, 0x1 ;  /* 0x0000008ce8de7211 */ /* 0x080fe200078208ff */
[----:B------:R-:W-:Y:S01]  /*1ab10*/  STG.E.U16 desc[UR10][R8.64], R64 ;  /* 0x0000004008007986 */ /* 0x000fe2000c10150a */
[----:B------:R-:W-:Y:S02]  /*1ab20*/  LEA R224, P2, R234, R140, 0x1 ;  /* 0x0000008ceae07211 */ /* 0x000fe400078408ff */
[----:B------:R-:W-:Y:S01]  /*1ab30*/  LEA.HI.X.SX32 R227, R26, R37, 0x1, P3 ;  /* 0x000000251ae37211 */ /* 0x000fe200018f0eff */
[----:B------:R1:W-:Y:S01]  /*1ab40*/  STG.E.U16 desc[UR10][R10.64], R5 ;  /* 0x000000050a007986 */ /* 0x0003e2000c10150a */
[----:B------:R-:W-:Y:S01]  /*1ab50*/  IMAD R26, R31, 0x2, R238 ;  /* 0x000000021f1a7824 */ /* 0x000fe200078e02ee */
[----:B0-----:R-:W-:-:S02]  /*1ab60*/  PRMT R7, R65, 0x7632, R7 ;  /* 0x0000763241077816 */ /* 0x001fc40000000007 */
[----:B------:R-:W-:Y:S01]  /*1ab70*/  STG.E.U16 desc[UR10][R12.64], R65 ;  /* 0x000000410c007986 */ /* 0x000fe2000c10150a */
[----:B------:R-:W-:Y:S02]  /*1ab80*/  PRMT R0, R67, 0x7632, R0 ;  /* 0x0000763243007816 */ /* 0x000fe40000000000 */
[-C--:B------:R-:W-:Y:S01]  /*1ab90*/  LEA.HI.X.SX32 R223, R232, R37.reuse, 0x1, P1 ;  /* 0x00000025e8df7211 */ /* 0x080fe200008f0eff */
[----:B------:R-:W-:Y:S01]  /*1aba0*/  STG.E.U16 desc[UR10][R14.64], R7 ;  /* 0x000000070e007986 */ /* 0x000fe2000c10150a */
[----:B------:R-:W-:Y:S01]  /*1abb0*/  PRMT R2, R72, 0x7632, R2 ;  /* 0x0000763248027816 */ /* 0x000fe20000000002 */
[----:B------:R-:W-:Y:S01]  /*1abc0*/  IMAD.SHL.U32 R196, R196, 0x10, RZ ;  /* 0x00000010c4c47824 */ /* 0x000fe200078e00ff */
[----:B-1----:R-:W-:Y:S01]  /*1abd0*/  PRMT R11, R66, 0x7632, R11 ;  /* 0x00007632420b7816 */ /* 0x002fe2000000000b */
[----:B------:R-:W-:Y:S01]  /*1abe0*/  STG.E.U16 desc[UR10][R20.64], R66 ;  /* 0x0000004214007986 */ /* 0x000fe2000c10150a */
[----:B------:R-:W-:Y:S01]  /*1abf0*/  LEA.HI.X.SX32 R225, R234, R37, 0x1, P2 ;  /* 0x00000025eae17211 */ /* 0x000fe200010f0eff */
[----:B------:R-:W0:Y:S01]  /*1ac00*/  LDC.64 R8, c[0x0][0x3a0] ;  /* 0x0000e800ff087b82 */ /* 0x000e220000000a00 */
[-C--:B------:R-:W-:Y:S01]  /*1ac10*/  LEA R30, P1, R236, R140.reuse, 0x1 ;  /* 0x0000008cec1e7211 */ /* 0x080fe200078208ff */
[----:B------:R-:W-:Y:S01]  /*1ac20*/  STG.E.U16 desc[UR10][R22.64], R11 ;  /* 0x0000000b16007986 */ /* 0x000fe2000c10150a */
[----:B------:R-:W-:-:S02]  /*1ac30*/  LEA R228, P2, R36, R140, 0x1 ;  /* 0x0000008c24e47211 */ /* 0x000fc400078408ff */
[-C--:B------:R-:W-:Y:S01]  /*1ac40*/  LEA R230, P3, R238, R140.reuse, 0x1 ;  /* 0x0000008ceee67211 */ /* 0x080fe200078608ff */
[----:B------:R-:W-:Y:S01]  /*1ac50*/  STG.E.U16 desc[UR10][R24.64], R67 ;  /* 0x0000004318007986 */ /* 0x000fe2000c10150a */
[----:B------:R-:W-:Y:S02]  /*1ac60*/  LEA R140, P4, R26, R140, 0x1 ;  /* 0x0000008c1a8c7211 */ /* 0x000fe400078808ff */
[----:B------:R-:W-:Y:S01]  /*1ac70*/  PRMT R3, R73, 0x7632, R3 ;  /* 0x0000763249037816 */ /* 0x000fe20000000003 */
[----:B------:R1:W-:Y:S01]  /*1ac80*/  STG.E.U16 desc[UR10][R28.64], R0 ;  /* 0x000000001c007986 */ /* 0x0003e2000c10150a */
[----:B------:R-:W-:Y:S02]  /*1ac90*/  PRMT R4, R74, 0x7632, R4 ;  /* 0x000076324a047816 */ /* 0x000fe40000000004 */
[----:B------:R-:W-:Y:S01]  /*1aca0*/  LEA.HI.X.SX32 R141, R26, R37, 0x1, P4 ;  /* 0x000000251a8d7211 */ /* 0x000fe200020f0eff */
[----:B------:R-:W-:Y:S01]  /*1acb0*/  STG.E.U16 desc[UR10][R32.64], R72 ;  /* 0x0000004820007986 */ /* 0x000fe2000c10150a */
[----:B------:R-:W-:-:S03]  /*1acc0*/  PRMT R26, R75, 0x7632, R26 ;  /* 0x000076324b1a7816 */ /* 0x000fc6000000001a */
[----:B------:R3:W-:Y:S04]  /*1acd0*/  STG.E.U16 desc[UR10][R34.64], R2 ;  /* 0x0000000222007986 */ /* 0x0007e8000c10150a */
[----:B------:R4:W-:Y:S01]  /*1ace0*/  STG.E.U16 desc[UR10][R38.64], R73 ;  /* 0x0000004926007986 */ /* 0x0009e2000c10150a */
[----:B-1----:R-:W-:-:S03]  /*1acf0*/  PRMT R28, R80, 0x7632, R28 ;  /* 0x00007632501c7816 */ /* 0x002fc6000000001c */
[----:B------:R-:W-:Y:S01]  /*1ad00*/  STG.E.U16 desc[UR10][R44.64], R3 ;  /* 0x000000032c007986 */ /* 0x000fe2000c10150a */
[----:B------:R-:W-:-:S03]  /*1ad10*/  PRMT R0, R81, 0x7632, R0 ;  /* 0x0000763251007816 */ /* 0x000fc60000000000 */
[----:B------:R-:W-:Y:S01]  /*1ad20*/  STG.E.U16 desc[UR10][R46.64], R74 ;  /* 0x0000004a2e007986 */ /* 0x000fe2000c10150a */
[----:B---3--:R-:W-:-:S03]  /*1ad30*/  PRMT R34, R82, 0x7632, R34 ;  /* 0x0000763252227816 */ /* 0x008fc60000000022 */
[----:B------:R1:W-:Y:S04]  /*1ad40*/  STG.E.U16 desc[UR10][R48.64], R4 ;  /* 0x0000000430007986 */ /* 0x0003e8000c10150a */
[----:B------:R-:W-:Y:S01]  /*1ad50*/  STG.E.U16 desc[UR10][R50.64], R75 ;  /* 0x0000004b32007986 */ /* 0x000fe2000c10150a */
[----:B----4-:R-:W-:-:S03]  /*1ad60*/  PRMT R38, R83, 0x7632, R38 ;  /* 0x0000763253267816 */ /* 0x010fc60000000026 */
[----:B------:R3:W-:Y:S04]  /*1ad70*/  STG.E.U16 desc[UR10][R52.64], R26 ;  /* 0x0000001a34007986 */ /* 0x0007e8000c10150a */
[----:B------:R4:W-:Y:S01]  /*1ad80*/  STG.E.U16 desc[UR10][R54.64], R80 ;  /* 0x0000005036007986 */ /* 0x0009e2000c10150a */
[----:B------:R-:W-:-:S03]  /*1ad90*/  PRMT R2, R92, 0x7632, R2 ;  /* 0x000076325c027816 */ /* 0x000fc60000000002 */
[----:B------:R-:W-:Y:S04]  /*1ada0*/  STG.E.U16 desc[UR10][R56.64], R28 ;  /* 0x0000001c38007986 */ /* 0x000fe8000c10150a */
[----:B------:R-:W-:Y:S01]  /*1adb0*/  STG.E.U16 desc[UR10][R58.64], R81 ;  /* 0x000000513a007986 */ /* 0x000fe2000c10150a */
[----:B-1----:R-:W-:-:S03]  /*1adc0*/  PRMT R48, R93, 0x7632, R48 ;  /* 0x000076325d307816 */ /* 0x002fc60000000030 */
[----:B------:R1:W-:Y:S04]  /*1add0*/  STG.E.U16 desc[UR10][R60.64], R0 ;  /* 0x000000003c007986 */ /* 0x0003e8000c10150a */
[----:B------:R0:W-:Y:S01]  /*1ade0*/  STG.E.U16 desc[UR10][R62.64], R82 ;  /* 0x000000523e007986 */ /* 0x0001e2000c10150a */
[----:B---3--:R-:W-:-:S03]  /*1adf0*/  PRMT R52, R94, 0x7632, R52 ;  /* 0x000076325e347816 */ /* 0x008fc60000000034 */
[----:B------:R3:W-:Y:S04]  /*1ae00*/  STG.E.U16 desc[UR10][R68.64], R34 ;  /* 0x0000002244007986 */ /* 0x0007e8000c10150a */
[----:B------:R0:W-:Y:S01]  /*1ae10*/  STG.E.U16 desc[UR10][R70.64], R83 ;  /* 0x0000005346007986 */ /* 0x0001e2000c10150a */
[----:B----4-:R-:W-:Y:S01]  /*1ae20*/  PRMT R54, R95, 0x7632, R54 ;  /* 0x000076325f367816 */ /* 0x010fe20000000036 */
[----:B-1----:R-:W1:Y:S02]  /*1ae30*/  LDC R0, c[0x0][0x3ec] ;  /* 0x0000fb00ff007b82 */ /* 0x002e640000000800 */
[----:B------:R4:W-:Y:S04]  /*1ae40*/  STG.E.U16 desc[UR10][R76.64], R38 ;  /* 0x000000264c007986 */ /* 0x0009e8000c10150a */
[----:B------:R1:W-:Y:S01]  /*1ae50*/  STG.E.U16 desc[UR10][R78.64], R92 ;  /* 0x0000005c4e007986 */ /* 0x0003e2000c10150a */
[----:B------:R-:W-:-:S03]  /*1ae60*/  PRMT R58, R88, 0x7632, R58 ;  /* 0x00007632583a7816 */ /* 0x000fc6000000003a */
[----:B------:R1:W-:Y:S04]  /*1ae70*/  STG.E.U16 desc[UR10][R84.64], R2 ;  /* 0x0000000254007986 */ /* 0x0003e8000c10150a */
[----:B------:R1:W-:Y:S01]  /*1ae80*/  STG.E.U16 desc[UR10][R86.64], R93 ;  /* 0x0000005d56007986 */ /* 0x0003e2000c10150a */
[----:B0-----:R-:W-:-:S03]  /*1ae90*/  PRMT R62, R89, 0x7632, R62 ;  /* 0x00007632593e7816 */ /* 0x001fc6000000003e */
[----:B------:R-:W-:Y:S04]  /*1aea0*/  STG.E.U16 desc[UR10][R96.64], R48 ;  /* 0x0000003060007986 */ /* 0x000fe8000c10150a */
[----:B------:R-:W-:Y:S01]  /*1aeb0*/  STG.E.U16 desc[UR10][R98.64], R94 ;  /* 0x0000005e62007986 */ /* 0x000fe2000c10150a */
[----:B------:R-:W-:-:S03]  /*1aec0*/  PRMT R64, R90, 0x7632, R64 ;  /* 0x000076325a407816 */ /* 0x000fc60000000040 */
[----:B------:R-:W-:Y:S04]  /*1aed0*/  STG.E.U16 desc[UR10][R104.64], R52 ;  /* 0x0000003468007986 */ /* 0x000fe8000c10150a */
[----:B------:R-:W-:Y:S01]  /*1aee0*/  STG.E.U16 desc[UR10][R106.64], R95 ;  /* 0x0000005f6a007986 */ /* 0x000fe2000c10150a */
[----:B------:R-:W-:-:S03]  /*1aef0*/  PRMT R66, R91, 0x7632, R66 ;  /* 0x000076325b427816 */ /* 0x000fc60000000042 */
[----:B------:R-:W-:Y:S04]  /*1af00*/  STG.E.U16 desc[UR10][R108.64], R54 ;  /* 0x000000366c007986 */ /* 0x000fe8000c10150a */
[----:B------:R-:W-:Y:S01]  /*1af10*/  STG.E.U16 desc[UR10][R110.64], R88 ;  /* 0x000000586e007986 */ /* 0x000fe2000c10150a */
[----:B---3--:R-:W-:-:S03]  /*1af20*/  PRMT R68, R100, 0x7632, R68 ;  /* 0x0000763264447816 */ /* 0x008fc60000000044 */
[----:B------:R-:W-:Y:S04]  /*1af30*/  STG.E.U16 desc[UR10][R116.64], R58 ;  /* 0x0000003a74007986 */ /* 0x000fe8000c10150a */
[----:B------:R0:W-:Y:S01]  /*1af40*/  STG.E.U16 desc[UR10][R118.64], R89 ;  /* 0x0000005976007986 */ /* 0x0001e2000c10150a */
[----:B------:R-:W-:-:S03]  /*1af50*/  PRMT R71, R101, 0x7632, R71 ;  /* 0x0000763265477816 */ /* 0x000fc60000000047 */
[----:B------:R-:W-:Y:S04]  /*1af60*/  STG.E.U16 desc[UR10][R124.64], R62 ;  /* 0x0000003e7c007986 */ /* 0x000fe8000c10150a */
[----:B------:R-:W-:Y:S04]  /*1af70*/  STG.E.U16 desc[UR10][R126.64], R90 ;  /* 0x0000005a7e007986 */ /* 0x000fe8000c10150a */
[----:B------:R-:W3:Y:S01]  /*1af80*/  LDS.128 R4, [R208+0x800] ;  /* 0x00080000d0047984 */ /* 0x000ee20000000c00 */
[----:B------:R-:W-:-:S03]  /*1af90*/  PRMT R73, R102, 0x7632, R73 ;  /* 0x0000763266497816 */ /* 0x000fc60000000049 */
[----:B------:R-:W-:Y:S04]  /*1afa0*/  STG.E.U16 desc[UR10][R128.64], R64 ;  /* 0x0000004080007986 */ /* 0x000fe8000c10150a */
[----:B------:R0:W-:Y:S01]  /*1afb0*/  STG.E.U16 desc[UR10][R130.64], R91 ;  /* 0x0000005b82007986 */ /* 0x0001e2000c10150a */
[----:B------:R-:W-:-:S03]  /*1afc0*/  PRMT R75, R103, 0x7632, R75 ;  /* 0x00007632674b7816 */ /* 0x000fc6000000004b */
[----:B------:R-:W-:Y:S04]  /*1afd0*/  STG.E.U16 desc[UR10][R132.64], R66 ;  /* 0x0000004284007986 */ /* 0x000fe8000c10150a */
[----:B------:R0:W-:Y:S01]  /*1afe0*/  STG.E.U16 desc[UR10][R134.64], R100 ;  /* 0x0000006486007986 */ /* 0x0001e2000c10150a */
[----:B----4-:R-:W-:-:S03]  /*1aff0*/  PRMT R77, R112, 0x7632, R77 ;  /* 0x00007632704d7816 */ /* 0x010fc6000000004d */
[----:B------:R-:W-:Y:S04]  /*1b000*/  STG.E.U16 desc[UR10][R136.64], R68 ;  /* 0x0000004488007986 */ /* 0x000fe8000c10150a */
[----:B------:R-:W-:Y:S01]  /*1b010*/  STG.E.U16 desc[UR10][R138.64], R101 ;  /* 0x000000658a007986 */ /* 0x000fe2000c10150a */
[----:B-1----:R-:W-:-:S03]  /*1b020*/  PRMT R79, R113, 0x7632, R79 ;  /* 0x00007632714f7816 */ /* 0x002fc6000000004f */
[----:B------:R-:W-:Y:S04]  /*1b030*/  STG.E.U16 desc[UR10][R142.64], R71 ;  /* 0x000000478e007986 */ /* 0x000fe8000c10150a */
[----:B------:R1:W-:Y:S01]  /*1b040*/  STG.E.U16 desc[UR10][R144.64], R102 ;  /* 0x0000006690007986 */ /* 0x0003e2000c10150a */
[----:B------:R-:W-:-:S03]  /*1b050*/  PRMT R81, R114, 0x7632, R81 ;  /* 0x0000763272517816 */ /* 0x000fc60000000051 */
[----:B------:R-:W-:Y:S04]  /*1b060*/  STG.E.U16 desc[UR10][R146.64], R73 ;  /* 0x0000004992007986 */ /* 0x000fe8000c10150a */
[----:B------:R-:W-:Y:S01]  /*1b070*/  STG.E.U16 desc[UR10][R148.64], R103 ;  /* 0x0000006794007986 */ /* 0x000fe2000c10150a */
[----:B------:R-:W-:-:S03]  /*1b080*/  PRMT R83, R115, 0x7632, R83 ;  /* 0x0000763273537816 */ /* 0x000fc60000000053 */
[----:B------:R-:W-:Y:S04]  /*1b090*/  STG.E.U16 desc[UR10][R150.64], R75 ;  /* 0x0000004b96007986 */ /* 0x000fe8000c10150a */
[----:B------:R-:W-:Y:S01]  /*1b0a0*/  STG.E.U16 desc[UR10][R152.64], R112 ;  /* 0x0000007098007986 */ /* 0x000fe2000c10150a */
[----:B------:R-:W-:-:S03]  /*1b0b0*/  PRMT R85, R120, 0x7632, R85 ;  /* 0x0000763278557816 */ /* 0x000fc60000000055 */
[----:B------:R-:W-:Y:S04]  /*1b0c0*/  STG.E.U16 desc[UR10][R154.64], R77 ;  /* 0x0000004d9a007986 */ /* 0x000fe8000c10150a */
[----:B------:R4:W-:Y:S01]  /*1b0d0*/  STG.E.U16 desc[UR10][R156.64], R113 ;  /* 0x000000719c007986 */ /* 0x0009e2000c10150a */
[----:B------:R-:W-:-:S03]  /*1b0e0*/  PRMT R87, R121, 0x7632, R87 ;  /* 0x0000763279577816 */ /* 0x000fc60000000057 */
[----:B------:R-:W-:Y:S04]  /*1b0f0*/  STG.E.U16 desc[UR10][R158.64], R79 ;  /* 0x0000004f9e007986 */ /* 0x000fe8000c10150a */
        /* <DEDUP_REMOVED lines=19> */
[----:B-1----:R-:W-:-:S03]  /*1b230*/  PRMT R102, R16, 0x7632, R102 ;  /* 0x0000763210667816 */ /* 0x002fc60000000066 */
        /* <DEDUP_REMOVED lines=13> */
[----:B------:R-:W-:Y:S01]  /*1b310*/  STG.E.U16 desc[UR10][R206.64], R17 ;  /* 0x00000011ce007986 */ /* 0x000fe2000c10150a */
[----:B----4-:R-:W-:-:S03]  /*1b320*/  PRMT R113, R5, 0x7632, R113 ;  /* 0x0000763205717816 */ /* 0x010fc60000000071 */
[----:B------:R-:W-:Y:S01]  /*1b330*/  STG.E.U16 desc[UR10][R210.64], R105 ;  /* 0x00000069d2007986 */ /* 0x000fe2000c10150a */
[----:B------:R-:W-:-:S03]  /*1b340*/  LEA.HI.X.SX32 R31, R236, R37, 0x1, P1 ;  /* 0x00000025ec1f7211 */ /* 0x000fc600008f0eff */
[----:B------:R-:W-:Y:S01]  /*1b350*/  STG.E.U16 desc[UR10][R212.64], R18 ;  /* 0x00000012d4007986 */ /* 0x000fe2000c10150a */
[----:B------:R-:W-:-:S03]  /*1b360*/  LEA.HI.X.SX32 R229, R36, R37, 0x1, P2 ;  /* 0x0000002524e57211 */ /* 0x000fc600010f0eff */
[----:B------:R-:W-:Y:S01]  /*1b370*/  STG.E.U16 desc[UR10][R214.64], R107 ;  /* 0x0000006bd6007986 */ /* 0x000fe2000c10150a */
[----:B------:R-:W-:-:S03]  /*1b380*/  PRMT R114, R6, 0x7632, R114 ;  /* 0x0000763206727816 */ /* 0x000fc60000000072 */
[----:B------:R-:W-:Y:S01]  /*1b390*/  STG.E.U16 desc[UR10][R216.64], R19 ;  /* 0x00000013d8007986 */ /* 0x000fe2000c10150a */
[----:B------:R-:W-:-:S03]  /*1b3a0*/  LEA.HI.X.SX32 R231, R238, R37, 0x1, P3 ;  /* 0x00000025eee77211 */ /* 0x000fc600018f0eff */
[----:B------:R-:W-:Y:S01]  /*1b3b0*/  STG.E.U16 desc[UR10][R218.64], R109 ;  /* 0x0000006dda007986 */ /* 0x000fe2000c10150a */
[----:B------:R-:W-:-:S03]  /*1b3c0*/  PRMT R70, R7, 0x7632, R70 ;  /* 0x0000763207467816 */ /* 0x000fc60000000046 */
[----:B------:R0:W-:Y:S04]  /*1b3d0*/  STG.E.U16 desc[UR10][R220.64], R4 ;  /* 0x00000004dc007986 */ /* 0x0001e8000c10150a */
[----:B------:R-:W-:Y:S04]  /*1b3e0*/  STG.E.U16 desc[UR10][R222.64], R111 ;  /* 0x0000006fde007986 */ /* 0x000fe8000c10150a */
[----:B------:R-:W-:Y:S04]  /*1b3f0*/  STG.E.U16 desc[UR10][R224.64], R5 ;  /* 0x00000005e0007986 */ /* 0x000fe8000c10150a */
[----:B------:R-:W-:Y:S04]  /*1b400*/  STG.E.U16 desc[UR10][R226.64], R113 ;  /* 0x00000071e2007986 */ /* 0x000fe8000c10150a */
[----:B------:R-:W-:Y:S04]  /*1b410*/  STG.E.U16 desc[UR10][R30.64], R6 ;  /* 0x000000061e007986 */ /* 0x000fe8000c10150a */
[----:B------:R-:W-:Y:S04]  /*1b420*/  STG.E.U16 desc[UR10][R228.64], R114 ;  /* 0x00000072e4007986 */ /* 0x000fe8000c10150a */
[----:B------:R-:W-:Y:S04]  /*1b430*/  STG.E.U16 desc[UR10][R230.64], R7 ;  /* 0x00000007e6007986 */ /* 0x000fe8000c10150a */
[----:B------:R-:W-:Y:S01]  /*1b440*/  STG.E.U16 desc[UR10][R140.64], R70 ;  /* 0x000000468c007986 */ /* 0x000fe2000c10150a */
[----:B------:R-:W-:Y:S01]  /*1b450*/  BAR.SYNC.DEFER_BLOCKING 0x0 ;  /* 0x0000000000007b1d */ /* 0x000fe20000010000 */
[----:B------:R-:W-:-:S05]  /*1b460*/  LOP3.LUT R196, R196, 0xf0, RZ, 0xc0, !PT ;  /* 0x000000f0c4c47812 */ /* 0x000fca00078ec0ff */
[----:B--2---:R-:W-:Y:S02]  /*1b470*/  STSM.16.M88 [R235], R249 ;  /* 0x000000f9eb007844 */ /* 0x004fe40000000000 */
[----:B------:R-:W-:Y:S01]  /*1b480*/  BAR.SYNC.DEFER_BLOCKING 0x0 ;  /* 0x0000000000007b1d */ /* 0x000fe20000010000 */
[----:B------:R-:W-:Y:S01]  /*1b490*/  LOP3.LUT R2, R250, 0x7f, RZ, 0xc0, !PT ;  /* 0x0000007ffa027812 */ /* 0x000fe200078ec0ff */
[----:B------:R-:W-:-:S04]  /*1b4a0*/  IMAD R0, R233, R0, RZ ;  /* 0x00000000e9007224 */ /* 0x000fc800078e02ff */
[----:B------:R-:W1:Y:S01]  /*1b4b0*/  LDSM.16.M88 R5, [R196+UR9] ;  /* 0x00000009c405783b */ /* 0x000e620008000000 */
[----:B------:R-:W-:Y:S01]  /*1b4c0*/  ISETP.GE.U32.AND P1, PT, R2, 0x40, PT ;  /* 0x000000400200780c */ /* 0x000fe20003f26070 */
[----:B------:R-:W-:Y:S01]  /*1b4d0*/  IMAD.SHL.U32 R3, R0, 0x4, RZ ;  /* 0x0000000400037824 */ /* 0x000fe200078e00ff */
[C---:B------:R-:W-:Y:S01]  /*1b4e0*/  SHF.L.U32 R2, R197.reuse, 0x2, RZ ;  /* 0x00000002c5027819 */ /* 0x040fe200000006ff */
[----:B0-----:R-:W-:-:S03]  /*1b4f0*/  IMAD.HI R4, R197, 0x4, RZ ;  /* 0x00000004c5047827 */ /* 0x001fc600078e02ff */
[----:B------:R-:W-:Y:S01]  /*1b500*/  IADD3 R2, P2, P3, R2, R8, R3 ;  /* 0x0000000802027210 */ /* 0x000fe20007b5e003 */
[----:B------:R-:W-:-:S05]  /*1b510*/  IMAD.HI R0, R0, 0x4, RZ ;  /* 0x0000000400007827 */ /* 0x000fca00078e02ff */
[----:B------:R-:W-:-:S05]  /*1b520*/  IADD3.X R3, PT, PT, R4, R9, R0, P2, P3 ;  /* 0x0000000904037210 */ /* 0x000fca00017e6400 */
[----:B-1----:R0:W-:Y:S01]  /*1b530*/  @!P1 STG.E desc[UR10][R2.64], R5 ;  /* 0x0000000502009986 */ /* 0x0021e2000c10190a */
[----:B------:R-:W-:Y:S06]  /*1b540*/  BAR.SYNC.DEFER_BLOCKING 0x0 ;  /* 0x0000000000007b1d */ /* 0x000fec0000010000 */
[----:B------:R-:W-:Y:S05]  /*1b550*/  @P0 BRA `(.L_x_21) ;  /* 0x0000000000a00947 */ /* 0x000fea0003800000 */
[----:B0-----:R-:W0:Y:S01]  /*1b560*/  S2R R3, SR_CgaCtaId ;  /* 0x0000000000037919 */ /* 0x001e220000008800 */
[----:B------:R-:W-:Y:S01]  /*1b570*/  NOP ;  /* 0x0000000000007918 */ /* 0x000fe20000000000 */
[----:B------:R-:W-:Y:S01]  /*1b580*/  MOV R0, 0x50 ;  /* 0x0000005000007802 */ /* 0x000fe20000000f00 */
[----:B------:R-:W-:-:S03]  /*1b590*/  IMAD.MOV.U32 R7, RZ, RZ, 0x1 ;  /* 0x00000001ff077424 */ /* 0x000fc600078e00ff */
[----:B0-----:R-:W-:Y:S01]  /*1b5a0*/  LEA R9, R3, R0, 0x18 ;  /* 0x0000000003097211 */ /* 0x001fe200078ec0ff */
[----:B------:R-:W-:Y:S01]  /*1b5b0*/  IMAD.U32 R0, RZ, RZ, UR8 ;  /* 0x00000008ff007e24 */ /* 0x000fe2000f8e00ff */
[----:B------:R-:W-:-:S03]  /*1b5c0*/  MOV R3, 0xffff ;  /* 0x0000ffff00037802 */ /* 0x000fc60000000f00 */
[----:B------:R-:W0:Y:S01]  /*1b5d0*/  LDS R5, [R9] ;  /* 0x0000000009057984 */ /* 0x000e220000000800 */
[----:B------:R-:W-:-:S04]  /*1b5e0*/  LOP3.LUT R0, R0, 0xffff, RZ, 0xc0, !PT ;  /* 0x0000ffff00007812 */ /* 0x000fc800078ec0ff */
[----:B------:R-:W-:-:S05]  /*1b5f0*/  SHF.R.U32.HI R0, RZ, 0x5, R0 ;  /* 0x00000005ff007819 */ /* 0x000fca0000011600 */
[----:B------:R-:W-:Y:S01]  /*1b600*/  VIADD R2, R0, 0x10 ;  /* 0x0000001000027836 */ /* 0x000fe20000000000 */
[----:B------:R-:W-:-:S04]  /*1b610*/  SHF.L.U32 R0, R3, R0, RZ ;  /* 0x0000000003007219 */ /* 0x000fc800000006ff */
[----:B------:R-:W-:-:S04]  /*1b620*/  SHF.L.U32 R3, R7, R2, RZ ;  /* 0x0000000207037219 */ /* 0x000fc800000006ff */
[----:B------:R-:W-:-:S04]  /*1b630*/  LOP3.LUT R0, R3, R0, RZ, 0xfc, !PT ;  /* 0x0000000003007212 */ /* 0x000fc800078efcff */
[C---:B------:R-:W-:Y:S02]  /*1b640*/  LOP3.LUT R2, R0.reuse, 0xffff, RZ, 0xc0, !PT ;  /* 0x0000ffff00027812 */ /* 0x040fe400078ec0ff */
[----:B0-----:R-:W-:-:S04]  /*1b650*/  LOP3.LUT R3, R0, 0xffff, R5, 0x80, !PT ;  /* 0x0000ffff00037812 */ /* 0x001fc800078e8005 */
[----:B------:R-:W-:-:S13]  /*1b660*/  ISETP.NE.AND P0, PT, R3, R2, PT ;  /* 0x000000020300720c */ /* 0x000fda0003f05270 */
[----:B------:R-:W-:Y:S05]  /*1b670*/  @P0 BRA `(.L_x_22) ;  /* 0x0000000000500947 */ /* 0x000fea0003800000 */
[----:B------:R-:W-:Y:S02]  /*1b680*/  SHF.R.U32.HI R5, RZ, 0x10, R5 ;  /* 0x00000010ff057819 */ /* 0x000fe40000011605 */
[----:B------:R-:W-:-:S04]  /*1b690*/  SHF.R.U32.HI R2, RZ, 0x10, R0 ;  /* 0x00000010ff027819 */ /* 0x000fc80000011600 */
[----:B------:R-:W-:-:S04]  /*1b6a0*/  LOP3.LUT R5, R5, R2, RZ, 0xc0, !PT ;  /* 0x0000000205057212 */ /* 0x000fc800078ec0ff */
[----:B------:R-:W-:-:S13]  /*1b6b0*/  ISETP.NE.AND P0, PT, R5, R2, PT ;  /* 0x000000020500720c */ /* 0x000fda0003f05270 */
[----:B------:R-:W-:Y:S05]  /*1b6c0*/  @P0 BRA `(.L_x_23) ;  /* 0x0000000000300947 */ /* 0x000fea0003800000 */
[----:B------:R-:W-:Y:S01]  /*1b6d0*/  R2UR UR4, R0 ;  /* 0x00000000000472ca */ /* 0x000fe200000e0000 */
[----:B------:R-:W0:Y:S01]  /*1b6e0*/  S2R R3, SR_LANEID ;  /* 0x0000000000037919 */ /* 0x000e220000000000 */
[----:B------:R-:W-:-:S06]  /*1b6f0*/  VOTE.ANY R2, PT, PT ;  /* 0x0000000000027806 */ /* 0x000fcc00038e0100 */
[----:B------:R-:W0:Y:S05]  /*1b700*/  FLO.U32 R2, R2 ;  /* 0x0000000200027300 */ /* 0x000e2a00000e0000 */
[----:B------:R-:W-:-:S06]  /*1b710*/  ULOP3.LUT UR4, URZ, UR4, URZ, 0x33, !UPT ;  /* 0x00000004ff047292 */ /* 0x000fcc000f8e33ff */
[----:B------:R-:W-:-:S04]  /*1b720*/  MOV R4, UR4 ;  /* 0x0000000400047c02 */ /* 0x000fc80008000f00 */
[----:B------:R-:W1:Y:S02]  /*1b730*/  REDUX UR5, R4 ;  /* 0x00000000040573c4 */ /* 0x000e640000000000 */
[----:B------:R2:W-:Y:S01]  /*1b740*/  UTCATOMSWS.AND URZ, UR4 ;  /* 0x0000000400ff79e3 */ /* 0x0005e20008000000 */
[----:B0-----:R-:W-:Y:S01]  /*1b750*/  ISETP.EQ.U32.AND P0, PT, R2, R3, PT ;  /* 0x000000030200720c */ /* 0x001fe20003f02070 */
[----:B-1----:R-:W-:-:S12]  /*1b760*/  IMAD.U32 R0, RZ, RZ, UR5 ;  /* 0x00000005ff007e24 */ /* 0x002fd8000f8e00ff */
[----:B------:R2:W-:Y:S01]  /*1b770*/  @P0 ATOMS.AND RZ, [R9], R0 ;  /* 0x0000000009ff038c */ /* 0x0005e20002800000 */
[----:B------:R-:W-:Y:S05]  /*1b780*/  BRA `(.L_x_21) ;  /* 0x0000000000147947 */ /* 0x000fea0003800000 */
.L_x_23:
[----:B------:R-:W-:-:S07]  /*1b790*/  MOV R2, 0x1b7b0 ;  /* 0x0001b7b000027802 */ /* 0x000fce0000000f00 */
[----:B------:R-:W-:Y:S05]  /*1b7a0*/  CALL.REL.NOINC `($__internal_0_$__cuda_sm10x_tcgen05_guardrail_trap_col_being_dealloced_not_returned_by_alloc) ;  /* 0x0000000000447944 */ /* 0x000fea0003c00000 */
[----:B------:R-:W-:Y:S05]  /*1b7b0*/  BRA `(.L_x_21) ;  /* 0x0000000000087947 */ /* 0x000fea0003800000 */
.L_x_22:
[----:B------:R-:W-:-:S07]  /*1b7c0*/  MOV R2, 0x1b7e0 ;  /* 0x0001b7e000027802 */ /* 0x000fce0000000f00 */
[----:B------:R-:W-:Y:S05]  /*1b7d0*/  CALL.REL.NOINC `($__internal_2_$__cuda_sm10x_tcgen05_guardrail_trap_unallocated_columns_being_dealloced) ;  /* 0x0000000000507944 */ /* 0x000fea0003c00000 */
.L_x_21:
[----:B------:R-:W-:Y:S01]  /*1b7e0*/  NOP ;  /* 0x0000000000007918 */ /* 0x000fe20000000000 */
[----:B--2---:R-:W-:Y:S05]  /*1b7f0*/  EXIT ;  /* 0x000000000000794d */ /* 0x004fea0003800000 */
.L_x_8:
[----:B------:R-:W1:Y:S02]  /*1b800*/  SYNCS.PHASECHK.TRANS64.TRYWAIT P4, [UR9+0x14000], RZ ;  /* 0x014000ffff0075a7 */ /* 0x000e640008081109 */
[----:B-1----:R-:W-:Y:S05]  /*1b810*/  @!P4 BRA `(.L_x_8) ;  /* 0xfffffffc00f8c947 */ /* 0x002fea000383ffff */
[----:B------:R-:W-:Y:S05]  /*1b820*/  BRA `(.L_x_7) ;  /* 0xfffffedc00b87947 */ /* 0x000fea000383ffff */
.L_x_15:
[----:B------:R-:W0:Y:S02]  /*1b830*/  SYNCS.PHASECHK.TRANS64.TRYWAIT P3, [UR9+0x1c010], RZ ;  /* 0x01c010ffff0075a7 */ /* 0x000e240008061109 */
[----:B0-----:R-:W-:Y:S05]  /*1b840*/  @!P3 BRA `(.L_x_15) ;  /* 0xfffffffc00f8b947 */ /* 0x001fea000383ffff */
[----:B------:R-:W-:Y:S05]  /*1b850*/  BRA `(.L_x_24) ;  /* 0xffffff3400407947 */ /* 0x000fea000383ffff */
.L_x_16:
[----:B------:R-:W0:Y:S02]  /*1b860*/  SYNCS.PHASECHK.TRANS64.TRYWAIT P3, [UR7], R13 ;  /* 0x0000000dff0075a7 */ /* 0x000e240008061107 */
[----:B0-----:R-:W-:Y:S05]  /*1b870*/  @!P3 BRA `(.L_x_16) ;  /* 0xfffffffc00f8b947 */ /* 0x001fea000383ffff */
[----:B------:R-:W-:Y:S05]  /*1b880*/  BRA `(.L_x_25) ;  /* 0xffffff38000c7947 */ /* 0x000fea000383ffff */
.L_x_20:
[----:B------:R-:W3:Y:S02]  /*1b890*/  SYNCS.PHASECHK.TRANS64.TRYWAIT P3, [UR7], R6 ;  /* 0x00000006ff0075a7 */ /* 0x000ee40008061107 */
[----:B---3--:R-:W-:Y:S05]  /*1b8a0*/  @!P3 BRA `(.L_x_20) ;  /* 0xfffffffc00f8b947 */ /* 0x008fea000383ffff */
[----:B------:R-:W-:Y:S05]  /*1b8b0*/  BRA `(.L_x_19) ;  /* 0xffffff6c00187947 */ /* 0x000fea000383ffff */
        .weak           $__internal_0_$__cuda_sm10x_tcgen05_guardrail_trap_col_being_dealloced_not_returned_by_alloc
        .type           $__internal_0_$__cuda_sm10x_tcgen05_guardrail_trap_col_being_dealloced_not_returned_by_alloc,@function
        .size           $__internal_0_$__cuda_sm10x_tcgen05_guardrail_trap_col_being_dealloced_not_returned_by_alloc,($__internal_1_$__cuda_sm10x_tcgen05_guardrail_trap_phase_invalid_during_alloc - $__internal_0_$__cuda_sm10x_tcgen05_guardrail_trap_col_being_dealloced_not_returned_by_alloc)
$__internal_0_$__cuda_sm10x_tcgen05_guardrail_trap_col_being_dealloced_not_returned_by_alloc:
[----:B------:R-:W-:Y:S05]  /*1b8c0*/  BPT.TRAP 0x1 ;  /* 0x000000040000795c */ /* 0x000fea0000300000 */
[----:B------:R-:W-:-:S04]  /*1b8d0*/  IMAD.MOV.U32 R3, RZ, RZ, 0x0 ;  /* 0x00000000ff037424 */ /* 0x000fc800078e00ff */
[----:B------:R-:W-:Y:S05]  /*1b8e0*/  RET.REL.NODEC R2 `(attn_fwd) ;  /* 0xfffffe4402c47950 */ /* 0x000fea0003c3ffff */
        .weak           $__internal_1_$__cuda_sm10x_tcgen05_guardrail_trap_phase_invalid_during_alloc
        .type           $__internal_1_$__cuda_sm10x_tcgen05_guardrail_trap_phase_invalid_during_alloc,@function
        .size           $__internal_1_$__cuda_sm10x_tcgen05_guardrail_trap_phase_invalid_during_alloc,($__internal_2_$__cuda_sm10x_tcgen05_guardrail_trap_unallocated_columns_being_dealloced - $__internal_1_$__cuda_sm10x_tcgen05_guardrail_trap_phase_invalid_during_alloc)
$__internal_1_$__cuda_sm10x_tcgen05_guardrail_trap_phase_invalid_during_alloc:
[----:B------:R-:W-:Y:S05]  /*1b8f0*/  BPT.TRAP 0x1 ;  /* 0x000000040000795c */ /* 0x000fea0000300000 */
[----:B------:R-:W-:-:S04]  /*1b900*/  HFMA2 R3, -RZ, RZ, 0, 0 ;  /* 0x00000000ff037431 */ /* 0x000fc800000001ff */
[----:B------:R-:W-:Y:S05]  /*1b910*/  RET.REL.NODEC R2 `(attn_fwd) ;  /* 0xfffffe4402b87950 */ /* 0x000fea0003c3ffff */
        .weak           $__internal_2_$__cuda_sm10x_tcgen05_guardrail_trap_unallocated_columns_being_dealloced
        .type           $__internal_2_$__cuda_sm10x_tcgen05_guardrail_trap_unallocated_columns_being_dealloced,@function
        .size           $__internal_2_$__cuda_sm10x_tcgen05_guardrail_trap_unallocated_columns_being_dealloced,(.L_x_29 - $__internal_2_$__cuda_sm10x_tcgen05_guardrail_trap_unallocated_columns_being_dealloced)
$__internal_2_$__cuda_sm10x_tcgen05_guardrail_trap_unallocated_columns_being_dealloced:
[----:B------:R-:W-:Y:S05]  /*1b920*/  BPT.TRAP 0x1 ;  /* 0x000000040000795c */ /* 0x000fea0000300000 */
[----:B------:R-:W-:-:S04]  /*1b930*/  IMAD.MOV.U32 R3, RZ, RZ, 0x0 ;  /* 0x00000000ff037424 */ /* 0x000fc800078e00ff */
[----:B------:R-:W-:Y:S05]  /*1b940*/  RET.REL.NODEC R2 `(attn_fwd) ;  /* 0xfffffe4402ac7950 */ /* 0x000fea0003c3ffff */
.L_x_26:
[----:B------:R-:W-:-:S00]  /*1b950*/  BRA `(.L_x_26) ;  /* 0xfffffffc00fc7947 */ /* 0x000fc0000383ffff */
[----:B------:R-:W-:-:S00]  /*1b960*/  NOP ;  /* 0x0000000000007918 */ /* 0x000fc00000000000 */
        /* <DEDUP_REMOVED lines=9> */
.L_x_29:


//--------------------- .nv.global.init           --------------------------
	.section	.nv.global.init,"aw",@progbits
.nv.global.init:
	.type		_$_str,@object
	.size		_$_str,(.L_3 - _$_str)
_$_str:
        /*0000*/ 	.byte	0x5f, 0x5f, 0x43, 0x55, 0x44, 0x41, 0x5f, 0x46, 0x54, 0x5a, 0x00
.L_3:


//--------------------- .nv.shared.attn_fwd       --------------------------
	.section	.nv.shared.attn_fwd,"aw",@nobits
	.sectionflags	@""
	.align	16
	.zero		1024


//--------------------- .nv.shared.reserved.0     --------------------------
	.section	.nv.shared.reserved.0,"aw",@nobits
	.align	8
	.weak		__nv_reservedSMEM_offset_0_alias
	.size		__nv_reservedSMEM_offset_0_alias, 0, 64
	.other		__nv_reservedSMEM_offset_0_alias,@"STO_CUDA_RESERVED_SHARED STV_DEFAULT"
__nv_reservedSMEM_offset_0_alias:
	.zero		0
.nv.shared.reserved.0:
	.zero		64
	.weak		__nv_reservedSMEM_allocation_phase
	.type		__nv_reservedSMEM_allocation_phase,@object
	.size		__nv_reservedSMEM_allocation_phase,(.L_0 - __nv_reservedSMEM_allocation_phase)
__nv_reservedSMEM_allocation_phase:
	.zero		1
.L_0:
	.zero		7
	.weak		__nv_reservedSMEM_devtool_atexit_pc
	.type		__nv_reservedSMEM_devtool_atexit_pc,@object
	.size		__nv_reservedSMEM_devtool_atexit_pc,(__nv_reservedSMEM_allocation_mask - __nv_reservedSMEM_devtool_atexit_pc)
__nv_reservedSMEM_devtool_atexit_pc:
	.zero		8
	.weak		__nv_reservedSMEM_allocation_mask
	.type		__nv_reservedSMEM_allocation_mask,@object
	.size		__nv_reservedSMEM_allocation_mask,(.L_2 - __nv_reservedSMEM_allocation_mask)
__nv_reservedSMEM_allocation_mask:
	.zero		4
.L_2:


//--------------------- .nv.constant0.attn_fwd    --------------------------
	.section	.nv.constant0.attn_fwd,"a",@progbits
	.sectionflags	@""
	.align	4
.nv.constant0.attn_fwd:
	.zero		1032


//--------------------- SYMBOLS --------------------------

	.type		.nv.reservedSmem.offset0,@object
	.size		.nv.reservedSmem.offset0,0x4
	.type		.nv.reservedSmem.cap,@object
	.size		.nv.reservedSmem.cap,0x4
